def matmul_kernel(
    a_ptr,
    b_ptr,
    c_ptr,
    M,
    N,
    K,
    stride_am,
    stride_ak,
    stride_bk,
    stride_bn,
    stride_cm,
    stride_cn,
    BLOCK_M: tl.constexpr,
    BLOCK_N: tl.constexpr,
    BLOCK_K: tl.constexpr,
    GROUP_M: tl.constexpr,
):
    pid = tl.program_id(axis=0)
    num_pid_m = tl.cdiv(M, BLOCK_M)
    num_pid_n = tl.cdiv(N, BLOCK_N)
    num_pid_in_group = GROUP_M * num_pid_n
    group_id = pid // num_pid_in_group
    first_pid_m = group_id * GROUP_M
    group_size_m = min(num_pid_m - first_pid_m, GROUP_M)
    pid_m = first_pid_m + ((pid % num_pid_in_group) % group_size_m)
    pid_n = (pid % num_pid_in_group) // group_size_m

    offs_am = (pid_m * BLOCK_M + tl.arange(0, BLOCK_M)) % M
    offs_bn = (pid_n * BLOCK_N + tl.arange(0, BLOCK_N)) % N
    offs_k = tl.arange(0, BLOCK_K)
    a_ptrs = a_ptr + offs_am[:, None] * stride_am + offs_k[None, :] * stride_ak
    b_ptrs = b_ptr + offs_k[:, None] * stride_bk + offs_bn[None, :] * stride_bn

    acc = tl.zeros((BLOCK_M, BLOCK_N), dtype=tl.float32)
    for kk in range(0, tl.cdiv(K, BLOCK_K)):
        a = tl.load(a_ptrs, mask=offs_k[None, :] < K - kk * BLOCK_K, other=0.0)
        b = tl.load(b_ptrs, mask=offs_k[:, None] < K - kk * BLOCK_K, other=0.0)
        acc = tl.dot(a, b, acc)
        a_ptrs += BLOCK_K * stride_ak
        b_ptrs += BLOCK_K * stride_bk

    c = acc.to(c_ptr.dtype.element_ty)
    offs_cm = pid_m * BLOCK_M + tl.arange(0, BLOCK_M)
    offs_cn = pid_n * BLOCK_N + tl.arange(0, BLOCK_N)
    c_ptrs = c_ptr + offs_cm[:, None] * stride_cm + offs_cn[None, :] * stride_cn
    mask = (offs_cm[:, None] < M) & (offs_cn[None, :] < N)
    tl.store(c_ptrs, c, mask=mask)

# config = {"BLOCK_K": 256, "BLOCK_M": 128, "BLOCK_N": 16, "GROUP_M": 8, "arch": "sm_90", "dtype": "bf16", "num_ctas": 1, "num_stages": 3, "num_warps": 4}
# arch = sm_90


// ===== COMPILED SASS (sm_90a) =====

	.target	sm_90a

	.elftype	@"ET_EXEC"


//--------------------- .note.nv.tkinfo           --------------------------
	.section	.note.nv.tkinfo,"",@"SHT_NOTE"
	.sectionflags	@"SHF_NOTE_NV_TKINFO"
	.tkinfo
        /*0018*/ 	.word	0x00000002
        /*0030*/ 	.string	""
        /*0030*/ 	.string	"ptxas"
        /*0030*/ 	.string	"Cuda compilation tools, release 13.0, V13.0.88"
        /*0030*/ 	.string	"Build cuda_13.0.r13.0/compiler.36424714_0"
        /*0030*/ 	.string	"-v  -suppress-debug-info  -lineinfo  -arch sm_90a "



//--------------------- .note.nv.cuinfo           --------------------------
	.section	.note.nv.cuinfo,"",@"SHT_NOTE"
	.sectionflags	@"SHF_NOTE_NV_CUINFO"
        /*0018*/ 	.short	0x0002
        /*001a*/ 	.short	0x005a
        /*001c*/ 	.short	0x0082
	.zero		2


//--------------------- .nv.info                  --------------------------
	.section	.nv.info,"",@"SHT_CUDA_INFO"
	.align	4


	//----- nvinfo : EIATTR_REGCOUNT
	.align		4
        /*0000*/ 	.byte	0x04, 0x2f
        /*0002*/ 	.short	(.L_1 - .L_0)
	.align		4
.L_0:
        /*0004*/ 	.word	index@(matmul_kernel)
        /*0008*/ 	.word	0x000000ff


	//----- nvinfo : EIATTR_FRAME_SIZE
	.align		4
.L_1:
        /*000c*/ 	.byte	0x04, 0x11
        /*000e*/ 	.short	(.L_3 - .L_2)
	.align		4
.L_2:
        /*0010*/ 	.word	index@(matmul_kernel)
        /*0014*/ 	.word	0x00000a10


	//----- nvinfo : EIATTR_MIN_STACK_SIZE
	.align		4
.L_3:
        /*0018*/ 	.byte	0x04, 0x12
        /*001a*/ 	.short	(.L_5 - .L_4)
	.align		4
.L_4:
        /*001c*/ 	.word	index@(matmul_kernel)
        /*0020*/ 	.word	0x00000a10
.L_5:


//--------------------- .nv.compat                --------------------------
	.section	.nv.compat,"",@"SHT_CUDA_COMPAT_INFO"
	.align	4
        /*0000*/ 	.byte	0x02, 0x09, 0x01, 0x00, 0x02, 0x02, 0x04, 0x00, 0x02, 0x05, 0x05, 0x00, 0x03, 0x07, 0x01, 0x01
        /*0010*/ 	.byte	0x02, 0x03, 0x00, 0x00, 0x02, 0x06, 0x01, 0x00, 0x04, 0x0b, 0x08, 0x00, 0x00, 0x00, 0x00, 0x00
        /*0020*/ 	.byte	0x00, 0x00, 0x00, 0x00


//--------------------- .nv.info.matmul_kernel    --------------------------
	.section	.nv.info.matmul_kernel,"",@"SHT_CUDA_INFO"
	.sectionflags	@""
	.align	4


	//----- nvinfo : EIATTR_CUDA_API_VERSION
	.align		4
        /*0000*/ 	.byte	0x04, 0x37
        /*0002*/ 	.short	(.L_7 - .L_6)
.L_6:
        /*0004*/ 	.word	0x00000082


	//----- nvinfo : EIATTR_KPARAM_INFO
	.align		4
.L_7:
        /*0008*/ 	.byte	0x04, 0x17
        /*000a*/ 	.short	(.L_9 - .L_8)
.L_8:
        /*000c*/ 	.word	0x00000000
        /*0010*/ 	.short	0x000d
        /*0012*/ 	.short	0x0048
        /*0014*/ 	.byte	0x00, 0xf4, 0x21, 0x00


	//----- nvinfo : EIATTR_KPARAM_INFO
	.align		4
.L_9:
        /*0018*/ 	.byte	0x04, 0x17
        /*001a*/ 	.short	(.L_11 - .L_10)
.L_10:
        /*001c*/ 	.word	0x00000000
        /*0020*/ 	.short	0x000c
        /*0022*/ 	.short	0x0040
        /*0024*/ 	.byte	0x00, 0xf4, 0x21, 0x00


	//----- nvinfo : EIATTR_KPARAM_INFO
	.align		4
.L_11:
        /*0028*/ 	.byte	0x04, 0x17
        /*002a*/ 	.short	(.L_13 - .L_12)
.L_12:
        /*002c*/ 	.word	0x00000000
        /*0030*/ 	.short	0x000b
        /*0032*/ 	.short	0x0038
        /*0034*/ 	.byte	0x00, 0xf0, 0x11, 0x00


	//----- nvinfo : EIATTR_KPARAM_INFO
	.align		4
.L_13:
        /*0038*/ 	.byte	0x04, 0x17
        /*003a*/ 	.short	(.L_15 - .L_14)
.L_14:
        /*003c*/ 	.word	0x00000000
        /*0040*/ 	.short	0x000a
        /*0042*/ 	.short	0x0034
        /*0044*/ 	.byte	0x00, 0xf0, 0x11, 0x00


	//----- nvinfo : EIATTR_KPARAM_INFO
	.align		4
.L_15:
        /*0048*/ 	.byte	0x04, 0x17
        /*004a*/ 	.short	(.L_17 - .L_16)
.L_16:
        /*004c*/ 	.word	0x00000000
        /*0050*/ 	.short	0x0009
        /*0052*/ 	.short	0x0030
        /*0054*/ 	.byte	0x00, 0xf0, 0x11, 0x00


	//----- nvinfo : EIATTR_KPARAM_INFO
	.align		4
.L_17:
        /*0058*/ 	.byte	0x04, 0x17
        /*005a*/ 	.short	(.L_19 - .L_18)
.L_18:
        /*005c*/ 	.word	0x00000000
        /*0060*/ 	.short	0x0008
        /*0062*/ 	.short	0x002c
        /*0064*/ 	.byte	0x00, 0xf0, 0x11, 0x00


	//----- nvinfo : EIATTR_KPARAM_INFO
	.align		4
.L_19:
        /*0068*/ 	.byte	0x04, 0x17
        /*006a*/ 	.short	(.L_21 - .L_20)
.L_20:
        /*006c*/ 	.word	0x00000000
        /*0070*/ 	.short	0x0007
        /*0072*/ 	.short	0x0028
        /*0074*/ 	.byte	0x00, 0xf0, 0x11, 0x00


	//----- nvinfo : EIATTR_KPARAM_INFO
	.align		4
.L_21:
        /*0078*/ 	.byte	0x04, 0x17
        /*007a*/ 	.short	(.L_23 - .L_22)
.L_22:
        /*007c*/ 	.word	0x00000000
        /*0080*/ 	.short	0x0006
        /*0082*/ 	.short	0x0024
        /*0084*/ 	.byte	0x00, 0xf0, 0x11, 0x00


	//----- nvinfo : EIATTR_KPARAM_INFO
	.align		4
.L_23:
        /*0088*/ 	.byte	0x04, 0x17
        /*008a*/ 	.short	(.L_25 - .L_24)
.L_24:
        /*008c*/ 	.word	0x00000000
        /*0090*/ 	.short	0x0005
        /*0092*/ 	.short	0x0020
        /*0094*/ 	.byte	0x00, 0xf0, 0x11, 0x00


	//----- nvinfo : EIATTR_KPARAM_INFO
	.align		4
.L_25:
        /*0098*/ 	.byte	0x04, 0x17
        /*009a*/ 	.short	(.L_27 - .L_26)
.L_26:
        /*009c*/ 	.word	0x00000000
        /*00a0*/ 	.short	0x0004
        /*00a2*/ 	.short	0x001c
        /*00a4*/ 	.byte	0x00, 0xf0, 0x11, 0x00


	//----- nvinfo : EIATTR_KPARAM_INFO
	.align		4
.L_27:
        /*00a8*/ 	.byte	0x04, 0x17
        /*00aa*/ 	.short	(.L_29 - .L_28)
.L_28:
        /*00ac*/ 	.word	0x00000000
        /*00b0*/ 	.short	0x0003
        /*00b2*/ 	.short	0x0018
        /*00b4*/ 	.byte	0x00, 0xf0, 0x11, 0x00


	//----- nvinfo : EIATTR_KPARAM_INFO
	.align		4
.L_29:
        /*00b8*/ 	.byte	0x04, 0x17
        /*00ba*/ 	.short	(.L_31 - .L_30)
.L_30:
        /*00bc*/ 	.word	0x00000000
        /*00c0*/ 	.short	0x0002
        /*00c2*/ 	.short	0x0010
        /*00c4*/ 	.byte	0x00, 0xf4, 0x21, 0x00


	//----- nvinfo : EIATTR_KPARAM_INFO
	.align		4
.L_31:
        /*00c8*/ 	.byte	0x04, 0x17
        /*00ca*/ 	.short	(.L_33 - .L_32)
.L_32:
        /*00cc*/ 	.word	0x00000000
        /*00d0*/ 	.short	0x0001
        /*00d2*/ 	.short	0x0008
        /*00d4*/ 	.byte	0x00, 0xf4, 0x21, 0x00


	//----- nvinfo : EIATTR_KPARAM_INFO
	.align		4
.L_33:
        /*00d8*/ 	.byte	0x04, 0x17
        /*00da*/ 	.short	(.L_35 - .L_34)
.L_34:
        /*00dc*/ 	.word	0x00000000
        /*00e0*/ 	.short	0x0000
        /*00e2*/ 	.short	0x0000
        /*00e4*/ 	.byte	0x00, 0xf4, 0x21, 0x00


	//----- nvinfo : EIATTR_SPARSE_MMA_MASK
	.align		4
.L_35:
        /*00e8*/ 	.byte	0x03, 0x50
        /*00ea*/ 	.short	0x0000


	//----- nvinfo : EIATTR_MAXREG_COUNT
	.align		4
        /*00ec*/ 	.byte	0x03, 0x1b
        /*00ee*/ 	.short	0x00ff


	//----- nvinfo : EIATTR_NUM_BARRIERS
	.align		4
        /*00f0*/ 	.byte	0x02, 0x4c
        /*00f2*/ 	.byte	0x01
	.zero		1


	//----- nvinfo : EIATTR_ANNOTATIONS
	.align		4
        /*00f4*/ 	.byte	0x04, 0x55
        /*00f6*/ 	.short	(.L_37 - .L_36)


	//   ....[0]....
.L_36:
        /*00f8*/ 	.word	0x00000001
        /*00fc*/ 	.byte	0x50, 0x05, 0x00, 0x00, 0x01, 0x00, 0x00, 0x00, 0xb0, 0x05, 0x00, 0x00, 0x01, 0x00, 0x00, 0x00
        /* <DEDUP_REMOVED lines=1154> */
        /*492c*/ 	.byte	0x00, 0x92, 0x01, 0x00, 0x01, 0x00, 0x00, 0x00, 0x50, 0x92, 0x01, 0x00


	//----- nvinfo : EIATTR_MERCURY_ISA_VERSION
	.align		4
.L_37:
        /*4938*/ 	.byte	0x03, 0x5f
        /*493a*/ 	.short	0x0101


	//----- nvinfo : EIATTR_EXIT_INSTR_OFFSETS
	.align		4
        /*493c*/ 	.byte	0x04, 0x1c
        /*493e*/ 	.short	(.L_39 - .L_38)


	//   ....[0]....
.L_38:
        /*4940*/ 	.word	0x00019a60


	//   ....[1]....
        /*4944*/ 	.word	0x00019a90


	//----- nvinfo : EIATTR_REQNTID
	.align		4
.L_39:
        /*4948*/ 	.byte	0x04, 0x10
        /*494a*/ 	.short	(.L_41 - .L_40)
.L_40:
        /*494c*/ 	.word	0x00000080
        /*4950*/ 	.word	0x00000001
        /*4954*/ 	.word	0x00000001


	//----- nvinfo : EIATTR_CBANK_PARAM_SIZE
	.align		4
.L_41:
        /*4958*/ 	.byte	0x03, 0x19
        /*495a*/ 	.short	0x0050


	//----- nvinfo : EIATTR_PARAM_CBANK
	.align		4
        /*495c*/ 	.byte	0x04, 0x0a
        /*495e*/ 	.short	(.L_43 - .L_42)
	.align		4
.L_42:
        /*4960*/ 	.word	index@(.nv.constant0.matmul_kernel)
        /*4964*/ 	.short	0x0210
        /*4966*/ 	.short	0x0050


	//----- nvinfo : EIATTR_SW_WAR
	.align		4
.L_43:
        /*4968*/ 	.byte	0x04, 0x36
        /*496a*/ 	.short	(.L_45 - .L_44)
.L_44:
        /*496c*/ 	.word	0x00000008
.L_45:


//--------------------- .nv.callgraph             --------------------------
	.section	.nv.callgraph,"",@"SHT_CUDA_CALLGRAPH"
	.align	4
	.sectionentsize	8
	.align		4
        /*0000*/ 	.word	0x00000000
	.align		4
        /*0004*/ 	.word	0xffffffff
	.align		4
        /*0008*/ 	.word	0x00000000
	.align		4
        /*000c*/ 	.word	0xfffffffe
	.align		4
        /*0010*/ 	.word	0x00000000
	.align		4
        /*0014*/ 	.word	0xfffffffd
	.align		4
        /*0018*/ 	.word	0x00000000
	.align		4
        /*001c*/ 	.word	0xfffffffc


//--------------------- .text.matmul_kernel       --------------------------
	.section	.text.matmul_kernel,"ax",@progbits
	.align	128
        .global         matmul_kernel
        .type           matmul_kernel,@function
        .size           matmul_kernel,(.L_x_3 - matmul_kernel)
        .other          matmul_kernel,@"STO_CUDA_ENTRY STV_DEFAULT"
matmul_kernel:
.text.matmul_kernel:
[----:B------:R-:W0:Y:S08]  /*0000*/  LDC R1, c[0x0][0x28] ;  /* 0x00000a00ff017b82 */ /* 0x000e300000000800 */
[----:B------:R-:W1:Y:S01]  /*0010*/  LDC.64 R32, c[0x0][0x228] ;  /* 0x00008a00ff207b82 */ /* 0x000e620000000a00 */
[----:B------:R-:W2:Y:S01]  /*0020*/  S2R R5, SR_CTAID.X ;  /* 0x0000000000057919 */ /* 0x000ea20000002500 */
[----:B0-----:R-:W-:Y:S01]  /*0030*/  VIADD R1, R1, 0xfffff5f0 ;  /* 0xfffff5f001017836 */ /* 0x001fe20000000000 */
[----:B------:R-:W-:Y:S01]  /*0040*/  ULDC.64 UR60, c[0x0][0x208] ;  /* 0x00008200003c7ab9 */ /* 0x000fe20000000a00 */
[----:B------:R-:W-:Y:S01]  /*0050*/  CS2R R24, SRZ ;  /* 0x0000000000187805 */ /* 0x000fe2000001ff00 */
[----:B------:R-:W0:Y:S01]  /*0060*/  S2R R23, SR_TID.X ;  /* 0x0000000000177919 */ /* 0x000e220000002100 */
[----:B------:R-:W-:-:S02]  /*0070*/  CS2R R26, SRZ ;  /* 0x00000000001a7805 */ /* 0x000fc4000001ff00 */
[----:B------:R-:W-:Y:S01]  /*0080*/  CS2R R28, SRZ ;  /* 0x00000000001c7805 */ /* 0x000fe2000001ff00 */
[----:B------:R-:W3:Y:S01]  /*0090*/  LDC R66, c[0x0][0x230] ;  /* 0x00008c00ff427b82 */ /* 0x000ee20000000800 */
[----:B------:R-:W-:Y:S01]  /*00a0*/  CS2R R30, SRZ ;  /* 0x00000000001e7805 */ /* 0x000fe2000001ff00 */
[----:B-1----:R-:W-:-:S05]  /*00b0*/  VIADD R0, R33, 0xf ;  /* 0x0000000f21007836 */ /* 0x002fca0000000000 */
[----:B------:R-:W-:Y:S01]  /*00c0*/  SHF.R.S32.HI R3, RZ, 0x1f, R0 ;  /* 0x0000001fff037819 */ /* 0x000fe20000011400 */
[----:B---3--:R-:W-:-:S03]  /*00d0*/  VIADD R66, R66, 0xff ;  /* 0x000000ff42427836 */ /* 0x008fc60000000000 */
[----:B------:R-:W-:Y:S02]  /*00e0*/  LEA.HI R3, R3, R0, RZ, 0x4 ;  /* 0x0000000003037211 */ /* 0x000fe400078f20ff */
[----:B--2---:R-:W-:Y:S02]  /*00f0*/  IABS R8, R5 ;  /* 0x0000000500087213 */ /* 0x004fe40000000000 */
[----:B------:R-:W-:Y:S02]  /*0100*/  SHF.R.S32.HI R3, RZ, 0x4, R3 ;  /* 0x00000004ff037819 */ /* 0x000fe40000011403 */
[----:B0-----:R-:W-:-:S03]  /*0110*/  LOP3.LUT R41, R23, 0x7f, RZ, 0xc0, !PT ;  /* 0x0000007f17297812 */ /* 0x001fc600078ec0ff */
[----:B------:R-:W-:-:S05]  /*0120*/  IMAD.SHL.U32 R4, R3, 0x8, RZ ;  /* 0x0000000803047824 */ /* 0x000fca00078e00ff */
[-C--:B------:R-:W-:Y:S02]  /*0130*/  IABS R7, R4.reuse ;  /* 0x0000000400077213 */ /* 0x080fe40000000000 */
[----:B------:R-:W-:Y:S02]  /*0140*/  IABS R10, R4 ;  /* 0x00000004000a7213 */ /* 0x000fe40000000000 */
[----:B------:R-:W0:Y:S08]  /*0150*/  I2F.RP R0, R7 ;  /* 0x0000000700007306 */ /* 0x000e300000209400 */
[----:B0-----:R-:W0:Y:S02]  /*0160*/  MUFU.RCP R0, R0 ;  /* 0x0000000000007308 */ /* 0x001e240000001000 */
[----:B0-----:R-:W-:-:S02]  /*0170*/  VIADD R2, R0, 0xffffffe ;  /* 0x0ffffffe00027836 */ /* 0x001fc40000000000 */
[----:B------:R-:W-:-:S04]  /*0180*/  IMAD.MOV R0, RZ, RZ, -R10 ;  /* 0x000000ffff007224 */ /* 0x000fc800078e0a0a */
[----:B------:R0:W1:Y:S02]  /*0190*/  F2I.FTZ.U32.TRUNC.NTZ R3, R2 ;  /* 0x0000000200037305 */ /* 0x000064000021f000 */
[----:B0-----:R-:W-:Y:S02]  /*01a0*/  IMAD.MOV.U32 R2, RZ, RZ, RZ ;  /* 0x000000ffff027224 */ /* 0x001fe400078e00ff */
[----:B-1----:R-:W-:-:S04]  /*01b0*/  IMAD.MOV R6, RZ, RZ, -R3 ;  /* 0x000000ffff067224 */ /* 0x002fc800078e0a03 */
[----:B------:R-:W-:Y:S02]  /*01c0*/  IMAD R9, R6, R7, RZ ;  /* 0x0000000706097224 */ /* 0x000fe400078e02ff */
[----:B------:R-:W-:Y:S02]  /*01d0*/  IMAD.MOV.U32 R6, RZ, RZ, R8 ;  /* 0x000000ffff067224 */ /* 0x000fe400078e0008 */
[----:B------:R-:W-:-:S06]  /*01e0*/  IMAD.HI.U32 R3, R3, R9, R2 ;  /* 0x0000000903037227 */ /* 0x000fcc00078e0002 */
[----:B------:R-:W-:-:S04]  /*01f0*/  IMAD.HI.U32 R3, R3, R6, RZ ;  /* 0x0000000603037227 */ /* 0x000fc800078e00ff */
[----:B------:R-:W-:-:S05]  /*0200*/  IMAD R0, R3, R0, R6 ;  /* 0x0000000003007224 */ /* 0x000fca00078e0206 */
[----:B------:R-:W-:-:S13]  /*0210*/  ISETP.GT.U32.AND P1, PT, R7, R0, PT ;  /* 0x000000000700720c */ /* 0x000fda0003f24070 */
[----:B------:R-:W-:Y:S02]  /*0220*/  @!P1 IMAD.IADD R0, R0, 0x1, -R7 ;  /* 0x0000000100009824 */ /* 0x000fe400078e0a07 */
[----:B------:R-:W-:Y:S01]  /*0230*/  @!P1 VIADD R3, R3, 0x1 ;  /* 0x0000000103039836 */ /* 0x000fe20000000000 */
[----:B------:R-:W-:Y:S02]  /*0240*/  ISETP.NE.AND P1, PT, R4, RZ, PT ;  /* 0x000000ff0400720c */ /* 0x000fe40003f25270 */
[----:B------:R-:W-:Y:S02]  /*0250*/  ISETP.GE.U32.AND P0, PT, R0, R7, PT ;  /* 0x000000070000720c */ /* 0x000fe40003f06070 */
[----:B------:R-:W-:-:S04]  /*0260*/  LOP3.LUT R0, R5, R4, RZ, 0x3c, !PT ;  /* 0x0000000405007212 */ /* 0x000fc800078e3cff */
[----:B------:R-:W-:Y:S01]  /*0270*/  ISETP.GE.AND P2, PT, R0, RZ, PT ;  /* 0x000000ff0000720c */ /* 0x000fe20003f46270 */
[----:B------:R-:W-:-:S06]  /*0280*/  VIADD R0, R32, 0x7f ;  /* 0x0000007f20007836 */ /* 0x000fcc0000000000 */
[----:B------:R-:W-:-:S04]  /*0290*/  @P0 VIADD R3, R3, 0x1 ;  /* 0x0000000103030836 */ /* 0x000fc80000000000 */
[----:B------:R-:W-:Y:S01]  /*02a0*/  IMAD.MOV.U32 R2, RZ, RZ, R3 ;  /* 0x000000ffff027224 */ /* 0x000fe200078e0003 */
[----:B------:R-:W-:-:S03]  /*02b0*/  SHF.R.S32.HI R3, RZ, 0x1f, R0 ;  /* 0x0000001fff037819 */ /* 0x000fc60000011400 */
[----:B------:R-:W-:Y:S01]  /*02c0*/  @!P2 IMAD.MOV R2, RZ, RZ, -R2 ;  /* 0x000000ffff02a224 */ /* 0x000fe200078e0a02 */
[----:B------:R-:W-:Y:S02]  /*02d0*/  @!P1 LOP3.LUT R2, RZ, R4, RZ, 0x33, !PT ;  /* 0x00000004ff029212 */ /* 0x000fe400078e33ff */
[----:B------:R-:W-:-:S03]  /*02e0*/  LEA.HI R3, R3, R0, RZ, 0x7 ;  /* 0x0000000003037211 */ /* 0x000fc600078f38ff */
[----:B------:R-:W-:Y:S02]  /*02f0*/  IMAD.SHL.U32 R6, R2, 0x8, RZ ;  /* 0x0000000802067824 */ /* 0x000fe400078e00ff */
[----:B------:R-:W-:-:S03]  /*0300*/  IMAD.MOV R2, RZ, RZ, -R2 ;  /* 0x000000ffff027224 */ /* 0x000fc600078e0a02 */
[----:B------:R-:W-:Y:S01]  /*0310*/  LEA.HI.SX32 R3, R3, -R6, 0x19 ;  /* 0x8000000603037211 */ /* 0x000fe200078fcaff */
[----:B------:R-:W-:-:S03]  /*0320*/  IMAD R8, R4, R2, R5 ;  /* 0x0000000204087224 */ /* 0x000fc600078e0205 */
[----:B------:R-:W-:-:S04]  /*0330*/  VIMNMX R11, R3, 0x8, PT ;  /* 0x00000008030b7848 */ /* 0x000fc80003fe0100 */
[-C--:B------:R-:W-:Y:S02]  /*0340*/  IABS R7, R11.reuse ;  /* 0x0000000b00077213 */ /* 0x080fe40000000000 */
[----:B------:R-:W-:Y:S02]  /*0350*/  IABS R4, R11 ;  /* 0x0000000b00047213 */ /* 0x000fe40000000000 */
[----:B------:R-:W0:Y:S08]  /*0360*/  I2F.RP R0, R7 ;  /* 0x0000000700007306 */ /* 0x000e300000209400 */
[----:B0-----:R-:W0:Y:S02]  /*0370*/  MUFU.RCP R0, R0 ;  /* 0x0000000000007308 */ /* 0x001e240000001000 */
[----:B0-----:R-:W-:-:S02]  /*0380*/  VIADD R3, R0, 0xffffffe ;  /* 0x0ffffffe00037836 */ /* 0x001fc40000000000 */
[----:B------:R-:W-:Y:S02]  /*0390*/  IMAD.MOV R0, RZ, RZ, -R4 ;  /* 0x000000ffff007224 */ /* 0x000fe400078e0a04 */
[----:B------:R-:W0:Y:S02]  /*03a0*/  S2R R4, SR_CgaCtaId ;  /* 0x0000000000047919 */ /* 0x000e240000008800 */
[----:B------:R-:W1:Y:S02]  /*03b0*/  F2I.FTZ.U32.TRUNC.NTZ R3, R3 ;  /* 0x0000000300037305 */ /* 0x000e64000021f000 */
[----:B-1----:R-:W-:-:S04]  /*03c0*/  IMAD.MOV R9, RZ, RZ, -R3 ;  /* 0x000000ffff097224 */ /* 0x002fc800078e0a03 */
[----:B------:R-:W-:Y:S01]  /*03d0*/  IMAD.MOV.U32 R2, RZ, RZ, R9 ;  /* 0x000000ffff027224 */ /* 0x000fe200078e0009 */
[----:B------:R-:W-:-:S03]  /*03e0*/  IABS R9, R8 ;  /* 0x0000000800097213 */ /* 0x000fc60000000000 */
[----:B------:R-:W-:Y:S02]  /*03f0*/  IMAD R5, R2, R7, RZ ;  /* 0x0000000702057224 */ /* 0x000fe400078e02ff */
[----:B------:R-:W-:-:S04]  /*0400*/  IMAD.MOV.U32 R2, RZ, RZ, RZ ;  /* 0x000000ffff027224 */ /* 0x000fc800078e00ff */
[----:B------:R-:W-:Y:S01]  /*0410*/  IMAD.HI.U32 R2, R3, R5, R2 ;  /* 0x0000000503027227 */ /* 0x000fe200078e0002 */
[----:B------:R-:W-:-:S04]  /*0420*/  MOV R3, 0x400 ;  /* 0x0000040000037802 */ /* 0x000fc80000000f00 */
[----:B0-----:R-:W-:Y:S01]  /*0430*/  LEA R251, R4, R3, 0x18 ;  /* 0x0000000304fb7211 */ /* 0x001fe200078ec0ff */
        /* <DEDUP_REMOVED lines=8> */
[----:B------:R-:W-:-:S07]  /*04c0*/  ISETP.GE.AND P2, PT, R0, RZ, PT ;  /* 0x000000ff0000720c */ /* 0x000fce0003f46270 */
[----:B------:R-:W-:Y:S01]  /*04d0*/  @P0 VIADD R2, R2, 0x1 ;  /* 0x0000000102020836 */ /* 0x000fe20000000000 */
[----:B------:R-:W-:-:S05]  /*04e0*/  ISETP.GE.AND P0, PT, R66, 0x100, PT ;  /* 0x000001004200780c */ /* 0x000fca0003f06270 */
[----:B------:R-:W-:Y:S01]  /*04f0*/  @!P2 IMAD.MOV R2, RZ, RZ, -R2 ;  /* 0x000000ffff02a224 */ /* 0x000fe200078e0a02 */
[----:B------:R-:W-:-:S05]  /*0500*/  @!P1 LOP3.LUT R2, RZ, R11, RZ, 0x33, !PT ;  /* 0x0000000bff029212 */ /* 0x000fca00078e33ff */
[----:B------:R-:W-:Y:S02]  /*0510*/  IMAD.MOV R0, RZ, RZ, -R2 ;  /* 0x000000ffff007224 */ /* 0x000fe400078e0a02 */
[----:B------:R-:W-:Y:S02]  /*0520*/  IMAD.SHL.U32 R42, R2, 0x10, RZ ;  /* 0x00000010022a7824 */ /* 0x000fe400078e00ff */
[----:B------:R-:W-:Y:S02]  /*0530*/  IMAD R0, R11, R0, R8 ;  /* 0x000000000b007224 */ /* 0x000fe400078e0208 */
[----:B------:R-:W-:Y:S01]  /*0540*/  VIADD R34, R42, 0x1 ;  /* 0x000000012a227836 */ /* 0x000fe20000000000 */
[----:B------:R0:W-:Y:S01]  /*0550*/  STL [R1+0x870], R42 ;  /* 0x0008702a01007387 */ /* 0x0001e20000100800 */
[----:B------:R-:W-:Y:S02]  /*0560*/  IMAD.IADD R0, R6, 0x1, R0 ;  /* 0x0000000106007824 */ /* 0x000fe400078e0200 */
[----:B------:R-:W-:-:S02]  /*0570*/  VIADD R35, R42, 0x2 ;  /* 0x000000022a237836 */ /* 0x000fc40000000000 */
[----:B------:R-:W-:Y:S02]  /*0580*/  IMAD R17, R0, 0x80, R41 ;  /* 0x0000008000117824 */ /* 0x000fe400078e0229 */
[C---:B------:R-:W-:Y:S02]  /*0590*/  VIADD R36, R42.reuse, 0x3 ;  /* 0x000000032a247836 */ /* 0x040fe40000000000 */
[C---:B------:R-:W-:Y:S01]  /*05a0*/  VIADD R37, R42.reuse, 0x4 ;  /* 0x000000042a257836 */ /* 0x040fe20000000000 */
[----:B------:R0:W-:Y:S01]  /*05b0*/  STL [R1+0x89c], R17 ;  /* 0x00089c1101007387 */ /* 0x0001e20000100800 */
[C---:B------:R-:W-:Y:S02]  /*05c0*/  VIADD R38, R42.reuse, 0x5 ;  /* 0x000000052a267836 */ /* 0x040fe40000000000 */
[C---:B------:R-:W-:Y:S02]  /*05d0*/  VIADD R39, R42.reuse, 0x6 ;  /* 0x000000062a277836 */ /* 0x040fe40000000000 */
[----:B------:R-:W-:-:S02]  /*05e0*/  VIADD R21, R42, 0x7 ;  /* 0x000000072a157836 */ /* 0x000fc40000000000 */
[C---:B------:R-:W-:Y:S02]  /*05f0*/  VIADD R40, R42.reuse, 0x8 ;  /* 0x000000082a287836 */ /* 0x040fe40000000000 */
[C---:B------:R-:W-:Y:S02]  /*0600*/  VIADD R15, R42.reuse, 0x9 ;  /* 0x000000092a0f7836 */ /* 0x040fe40000000000 */
[C---:B------:R-:W-:Y:S02]  /*0610*/  VIADD R10, R42.reuse, 0xa ;  /* 0x0000000a2a0a7836 */ /* 0x040fe40000000000 */
[C---:B------:R-:W-:Y:S02]  /*0620*/  VIADD R11, R42.reuse, 0xb ;  /* 0x0000000b2a0b7836 */ /* 0x040fe40000000000 */
[C---:B------:R-:W-:Y:S02]  /*0630*/  VIADD R12, R42.reuse, 0xc ;  /* 0x0000000c2a0c7836 */ /* 0x040fe40000000000 */
[----:B------:R-:W-:-:S02]  /*0640*/  VIADD R13, R42, 0xd ;  /* 0x0000000d2a0d7836 */ /* 0x000fc40000000000 */
[C---:B------:R-:W-:Y:S02]  /*0650*/  VIADD R14, R42.reuse, 0xe ;  /* 0x0000000e2a0e7836 */ /* 0x040fe40000000000 */
[----:B------:R-:W-:Y:S01]  /*0660*/  VIADD R16, R42, 0xf ;  /* 0x0000000f2a107836 */ /* 0x000fe20000000000 */
[----:B0-----:R-:W-:Y:S06]  /*0670*/  @!P0 BRA `(.L_x_0) ;  /* 0x0000018800e08947 */ /* 0x001fec0003800000 */
[----:B------:R-:W-:Y:S01]  /*0680*/  IABS R7, R32 ;  /* 0x0000002000077213 */ /* 0x000fe20000000000 */
[----:B------:R-:W0:Y:S01]  /*0690*/  LDC R63, c[0x0][0x23c] ;  /* 0x00008f00ff3f7b82 */ /* 0x000e220000000800 */
[----:B------:R-:W-:Y:S01]  /*06a0*/  IABS R29, R33 ;  /* 0x00000021001d7213 */ /* 0x000fe20000000000 */
[----:B------:R-:W-:Y:S01]  /*06b0*/  IMAD.MOV.U32 R110, RZ, RZ, R251 ;  /* 0x000000ffff6e7224 */ /* 0x000fe200078e00fb */
[----:B------:R-:W1:Y:S01]  /*06c0*/  I2F.RP R0, R7 ;  /* 0x0000000700007306 */ /* 0x000e620000209400 */
[----:B------:R-:W-:Y:S01]  /*06d0*/  ISETP.GE.AND P1, PT, R17, RZ, PT ;  /* 0x000000ff1100720c */ /* 0x000fe20003f26270 */
[----:B------:R-:W-:Y:S01]  /*06e0*/  UMOV UR59, 0x40000040 ;  /* 0x40000040003b7882 */ /* 0x000fe20000000000 */
[----:B------:R-:W-:Y:S01]  /*06f0*/  ISETP.NE.AND P2, PT, R32, RZ, PT ;  /* 0x000000ff2000720c */ /* 0x000fe20003f45270 */
[----:B------:R-:W-:Y:S01]  /*0700*/  IMAD.MOV.U32 R229, RZ, RZ, R110 ;  /* 0x000000ffffe57224 */ /* 0x000fe200078e006e */
[----:B------:R-:W-:Y:S01]  /*0710*/  ISETP.GE.AND P4, PT, R16, RZ, PT ;  /* 0x000000ff1000720c */ /* 0x000fe20003f86270 */
[----:B------:R-:W2:Y:S01]  /*0720*/  LDC.64 R26, c[0x0][0x218] ;  /* 0x00008600ff1a7b82 */ /* 0x000ea20000000a00 */
[----:B------:R-:W-:Y:S01]  /*0730*/  ISETP.GE.AND P6, PT, R13, RZ, PT ;  /* 0x000000ff0d00720c */ /* 0x000fe20003fc6270 */
[----:B------:R-:W3:Y:S01]  /*0740*/  I2F.RP R6, R29 ;  /* 0x0000001d00067306 */ /* 0x000ee20000209400 */
[----:B------:R-:W-:-:S02]  /*0750*/  IABS R19, R35 ;  /* 0x0000002300137213 */ /* 0x000fc40000000000 */
[----:B------:R-:W-:Y:S02]  /*0760*/  IABS R20, R34 ;  /* 0x0000002200147213 */ /* 0x000fe40000000000 */
[----:B------:R-:W-:Y:S01]  /*0770*/  IABS R22, R42 ;  /* 0x0000002a00167213 */ /* 0x000fe20000000000 */
[----:B------:R-:W4:Y:S02]  /*0780*/  LDC R210, c[0x0][0x238] ;  /* 0x00008e00ffd27b82 */ /* 0x000f240000000800 */
[----:B-1----:R-:W1:Y:S06]  /*0790*/  MUFU.RCP R0, R0 ;  /* 0x0000000000007308 */ /* 0x002e6c0000001000 */
[----:B------:R-:W5:Y:S02]  /*07a0*/  LDC R218, c[0x0][0x238] ;  /* 0x00008e00ffda7b82 */ /* 0x000f640000000800 */
[----:B---3--:R-:W3:Y:S06]  /*07b0*/  MUFU.RCP R6, R6 ;  /* 0x0000000600067308 */ /* 0x008eec0000001000 */
[----:B------:R-:W0:Y:S01]  /*07c0*/  LDC R222, c[0x0][0x238] ;  /* 0x00008e00ffde7b82 */ /* 0x000e220000000800 */
[----:B-1----:R-:W-:Y:S01]  /*07d0*/  VIADD R2, R0, 0xffffffe ;  /* 0x0ffffffe00027836 */ /* 0x002fe20000000000 */
[----:B------:R-:W-:-:S02]  /*07e0*/  IABS R0, R17 ;  /* 0x0000001100007213 */ /* 0x000fc40000000000 */
[----:B------:R-:W-:Y:S01]  /*07f0*/  IABS R17, R37 ;  /* 0x0000002500117213 */ /* 0x000fe20000000000 */
[----:B------:R1:W2:Y:S01]  /*0800*/  F2I.FTZ.U32.TRUNC.NTZ R3, R2 ;  /* 0x0000000200037305 */ /* 0x0002a2000021f000 */
[----:B----4-:R-:W-:Y:S02]  /*0810*/  IMAD R95, R210, 0x8e, RZ ;  /* 0x0000008ed25f7824 */ /* 0x010fe400078e02ff */
[----:B------:R-:W4:Y:S01]  /*0820*/  LDC R225, c[0x0][0x238] ;  /* 0x00008e00ffe17b82 */ /* 0x000f220000000800 */
[----:B---3--:R-:W-:Y:S01]  /*0830*/  VIADD R4, R6, 0xffffffe ;  /* 0x0ffffffe06047836 */ /* 0x008fe20000000000 */
[----:B------:R-:W-:Y:S02]  /*0840*/  IABS R6, R16 ;  /* 0x0000001000067213 */ /* 0x000fe40000000000 */
[----:B------:R-:W-:Y:S01]  /*0850*/  IABS R16, R38 ;  /* 0x0000002600107213 */ /* 0x000fe20000000000 */
[----:B------:R3:W0:Y:S01]  /*0860*/  F2I.FTZ.U32.TRUNC.NTZ R5, R4 ;  /* 0x0000000400057305 */ /* 0x000622000021f000 */
[----:B-1----:R-:W-:-:S02]  /*0870*/  IMAD.MOV.U32 R2, RZ, RZ, RZ ;  /* 0x000000ffff027224 */ /* 0x002fc400078e00ff */
[----:B------:R-:W1:Y:S01]  /*0880*/  LDC R67, c[0x0][0x238] ;  /* 0x00008e00ff437b82 */ /* 0x000e620000000800 */
[----:B-----5:R-:W-:Y:S02]  /*0890*/  IMAD R98, R218, 0x8a, RZ ;  /* 0x0000008ada627824 */ /* 0x020fe400078e02ff */
[----:B--2---:R-:W-:Y:S02]  /*08a0*/  IMAD.MOV R8, RZ, RZ, -R3 ;  /* 0x000000ffff087224 */ /* 0x004fe400078e0a03 */
[----:B---3--:R-:W-:-:S03]  /*08b0*/  IMAD.MOV.U32 R4, RZ, RZ, RZ ;  /* 0x000000ffff047224 */ /* 0x008fc600078e00ff */
[----:B------:R-:W2:Y:S01]  /*08c0*/  LDC R237, c[0x0][0x238] ;  /* 0x00008e00ffed7b82 */ /* 0x000ea20000000800 */
[----:B------:R-:W-:Y:S01]  /*08d0*/  IMAD R9, R8, R7, RZ ;  /* 0x0000000708097224 */ /* 0x000fe200078e02ff */
[----:B------:R-:W-:Y:S01]  /*08e0*/  IABS R8, R13 ;  /* 0x0000000d00087213 */ /* 0x000fe20000000000 */
[----:B0-----:R-:W-:Y:S02]  /*08f0*/  IMAD R99, R222, 0x86, RZ ;  /* 0x00000086de637824 */ /* 0x001fe400078e02ff */
[----:B------:R-:W-:-:S03]  /*0900*/  IMAD.HI.U32 R3, R3, R9, R2 ;  /* 0x0000000903037227 */ /* 0x000fc600078e0002 */
[----:B------:R-:W0:Y:S01]  /*0910*/  LDC R235, c[0x0][0x238] ;  /* 0x00008e00ffeb7b82 */ /* 0x000e220000000800 */
[----:B------:R-:W-:Y:S02]  /*0920*/  IMAD.MOV R2, RZ, RZ, -R5 ;  /* 0x000000ffff027224 */ /* 0x000fe400078e0a05 */
[----:B------:R-:W-:-:S04]  /*0930*/  IMAD.HI.U32 R3, R3, R0, RZ ;  /* 0x0000000003037227 */ /* 0x000fc800078e00ff */
[----:B------:R-:W-:Y:S01]  /*0940*/  IMAD.MOV R3, RZ, RZ, -R3 ;  /* 0x000000ffff037224 */ /* 0x000fe200078e0a03 */
[----:B------:R-:W3:Y:S01]  /*0950*/  LDC R241, c[0x0][0x238] ;  /* 0x00008e00fff17b82 */ /* 0x000ee20000000800 */
[----:B------:R-:W-:Y:S02]  /*0960*/  IMAD R9, R2, R29, RZ ;  /* 0x0000001d02097224 */ /* 0x000fe400078e02ff */
[----:B------:R-:W-:Y:S02]  /*0970*/  IMAD R0, R7, R3, R0 ;  /* 0x0000000307007224 */ /* 0x000fe400078e0200 */
[----:B------:R-:W-:Y:S01]  /*0980*/  IMAD.HI.U32 R4, R5, R9, R4 ;  /* 0x0000000905047227 */ /* 0x000fe200078e0004 */
[----:B------:R-:W-:Y:S02]  /*0990*/  IABS R9, R12 ;  /* 0x0000000c00097213 */ /* 0x000fe40000000000 */
[----:B------:R-:W-:Y:S01]  /*09a0*/  ISETP.GT.U32.AND P0, PT, R7, R0, PT ;  /* 0x000000000700720c */ /* 0x000fe20003f04070 */
[----:B------:R-:W-:Y:S01]  /*09b0*/  IMAD.MOV.U32 R3, RZ, RZ, R6 ;  /* 0x000000ffff037224 */ /* 0x000fe200078e0006 */
[----:B------:R-:W-:Y:S01]  /*09c0*/  IABS R6, R14 ;  /* 0x0000000e00067213 */ /* 0x000fe20000000000 */
[C---:B------:R-:W-:Y:S01]  /*09d0*/  IMAD.HI.U32 R5, R4.reuse, R8, RZ ;  /* 0x0000000804057227 */ /* 0x040fe200078e00ff */
[----:B------:R-:W5:Y:S03]  /*09e0*/  LDC R243, c[0x0][0x238] ;  /* 0x00008e00fff37b82 */ /* 0x000f660000000800 */
[----:B------:R-:W-:-:S04]  /*09f0*/  IMAD.HI.U32 R2, R4, R3, RZ ;  /* 0x0000000304027227 */ /* 0x000fc800078e00ff */
[----:B------:R-:W-:Y:S01]  /*0a00*/  IMAD.MOV R2, RZ, RZ, -R2 ;  /* 0x000000ffff027224 */ /* 0x000fe200078e0a02 */
[----:B------:R-:W5:Y:S01]  /*0a10*/  LDC R246, c[0x0][0x238] ;  /* 0x00008e00fff67b82 */ /* 0x000f620000000800 */
[----:B------:R-:W-:Y:S02]  /*0a20*/  @!P0 IMAD.IADD R0, R0, 0x1, -R7 ;  /* 0x0000000100008824 */ /* 0x000fe400078e0a07 */
[----:B------:R-:W-:Y:S02]  /*0a30*/  IMAD R2, R29, R2, R3 ;  /* 0x000000021d027224 */ /* 0x000fe400078e0203 */
[----:B------:R-:W-:Y:S01]  /*0a40*/  IMAD.HI.U32 R3, R4, R6, RZ ;  /* 0x0000000604037227 */ /* 0x000fe200078e00ff */
[----:B------:R-:W-:Y:S02]  /*0a50*/  ISETP.GT.U32.AND P0, PT, R7, R0, PT ;  /* 0x000000000700720c */ /* 0x000fe40003f04070 */
[----:B------:R-:W-:Y:S01]  /*0a60*/  ISETP.GT.U32.AND P3, PT, R29, R2, PT ;  /* 0x000000021d00720c */ /* 0x000fe20003f64070 */
[----:B------:R-:W-:Y:S01]  /*0a70*/  IMAD.MOV R3, RZ, RZ, -R3 ;  /* 0x000000ffff037224 */ /* 0x000fe200078e0a03 */
[----:B------:R-:W5:Y:S01]  /*0a80*/  LDC R25, c[0x0][0x234] ;  /* 0x00008d00ff197b82 */ /* 0x000f620000000800 */
[----:B------:R-:W-:-:S02]  /*0a90*/  IMAD.MOV R5, RZ, RZ, -R5 ;  /* 0x000000ffff057224 */ /* 0x000fc400078e0a05 */
[C---:B------:R-:W-:Y:S02]  /*0aa0*/  IMAD R3, R29.reuse, R3, R6 ;  /* 0x000000031d037224 */ /* 0x040fe400078e0206 */
[----:B------:R-:W-:Y:S01]  /*0ab0*/  IMAD R6, R29, R5, R8 ;  /* 0x000000051d067224 */ /* 0x000fe200078e0208 */
[----:B------:R-:W-:Y:S01]  /*0ac0*/  IABS R5, R10 ;  /* 0x0000000a00057213 */ /* 0x000fe20000000000 */
[----:B----4-:R-:W-:Y:S02]  /*0ad0*/  IMAD R100, R225, 0x82, RZ ;  /* 0x00000082e1647824 */ /* 0x010fe400078e02ff */
[----:B------:R-:W-:Y:S01]  /*0ae0*/  @!P0 IMAD.IADD R0, R0, 0x1, -R7 ;  /* 0x0000000100008824 */ /* 0x000fe200078e0a07 */
[----:B------:R-:W-:Y:S01]  /*0af0*/  ISETP.GT.U32.AND P0, PT, R29, R3, PT ;  /* 0x000000031d00720c */ /* 0x000fe20003f04070 */
[--C-:B------:R-:W-:Y:S01]  /*0b00*/  @!P3 IMAD.IADD R2, R2, 0x1, -R29.reuse ;  /* 0x000000010202b824 */ /* 0x100fe200078e0a1d */
[----:B------:R-:W-:Y:S01]  /*0b10*/  ISETP.GE.AND P3, PT, R12, RZ, PT ;  /* 0x000000ff0c00720c */ /* 0x000fe20003f66270 */
[----:B------:R-:W-:Y:S01]  /*0b20*/  @!P1 IMAD.MOV R0, RZ, RZ, -R0 ;  /* 0x000000ffff009224 */ /* 0x000fe200078e0a00 */
[----:B------:R-:W-:Y:S01]  /*0b30*/  @!P2 LOP3.LUT R0, RZ, R32, RZ, 0x33, !PT ;  /* 0x00000020ff00a212 */ /* 0x000fe200078e33ff */
[----:B-1----:R-:W-:Y:S01]  /*0b40*/  IMAD R215, R67, 0x2e, RZ ;  /* 0x0000002e43d77824 */ /* 0x002fe200078e02ff */
[----:B------:R-:W-:Y:S01]  /*0b50*/  ISETP.GT.U32.AND P5, PT, R29, R2, PT ;  /* 0x000000021d00720c */ /* 0x000fe20003fa4070 */
[----:B------:R-:W1:Y:S01]  /*0b60*/  LDC R67, c[0x0][0x238] ;  /* 0x00008e00ff437b82 */ /* 0x000e620000000800 */
[----:B------:R-:W-:Y:S01]  /*0b70*/  ISETP.GE.AND P2, PT, R11, RZ, PT ;  /* 0x000000ff0b00720c */ /* 0x000fe20003f46270 */
[----:B--2---:R-:W-:Y:S01]  /*0b80*/  IMAD R104, R237, 0x7a, RZ ;  /* 0x0000007aed687824 */ /* 0x004fe200078e02ff */
[----:B------:R-:W-:Y:S01]  /*0b90*/  IABS R11, R11 ;  /* 0x0000000b000b7213 */ /* 0x000fe20000000000 */
[----:B0-----:R-:W-:Y:S01]  /*0ba0*/  IMAD R102, R235, 0x7e, RZ ;  /* 0x0000007eeb667824 */ /* 0x001fe200078e02ff */
[----:B------:R-:W-:Y:S01]  /*0bb0*/  IABS R12, R15 ;  /* 0x0000000f000c7213 */ /* 0x000fe20000000000 */
[----:B------:R-:W-:Y:S01]  /*0bc0*/  @!P0 IMAD.IADD R3, R3, 0x1, -R29 ;  /* 0x0000000103038824 */ /* 0x000fe200078e0a1d */
[----:B------:R-:W-:Y:S01]  /*0bd0*/  ISETP.GE.AND P0, PT, R10, RZ, PT ;  /* 0x000000ff0a00720c */ /* 0x000fe20003f06270 */
[----:B------:R-:W-:Y:S01]  /*0be0*/  IMAD.MOV.U32 R10, RZ, RZ, R11 ;  /* 0x000000ffff0a7224 */ /* 0x000fe200078e000b */
[----:B------:R-:W-:Y:S01]  /*0bf0*/  ISETP.GE.AND P1, PT, R14, RZ, PT ;  /* 0x000000ff0e00720c */ /* 0x000fe20003f26270 */
[----:B------:R-:W-:Y:S01]  /*0c00*/  IMAD.MOV.U32 R11, RZ, RZ, R5 ;  /* 0x000000ffff0b7224 */ /* 0x000fe200078e0005 */
[----:B------:R-:W-:Y:S01]  /*0c10*/  IABS R14, R40 ;  /* 0x00000028000e7213 */ /* 0x000fe20000000000 */
[----:B------:R-:W-:Y:S01]  /*0c20*/  @!P5 IMAD.IADD R2, R2, 0x1, -R29 ;  /* 0x000000010202d824 */ /* 0x000fe200078e0a1d */
[----:B------:R-:W-:Y:S01]  /*0c30*/  ISETP.GT.U32.AND P5, PT, R29, R6, PT ;  /* 0x000000061d00720c */ /* 0x000fe20003fa4070 */
[----:B------:R-:W-:-:S04]  /*0c40*/  IMAD.HI.U32 R7, R4, R10, RZ ;  /* 0x0000000a04077227 */ /* 0x000fc800078e00ff */
[----:B------:R-:W-:Y:S02]  /*0c50*/  IMAD.MOV.U32 R5, RZ, RZ, R2 ;  /* 0x000000ffff057224 */ /* 0x000fe400078e0002 */
[----:B------:R-:W-:-:S04]  /*0c60*/  IMAD.HI.U32 R2, R4, R9, RZ ;  /* 0x0000000904027227 */ /* 0x000fc800078e00ff */
[----:B------:R-:W-:Y:S01]  /*0c70*/  @!P4 IMAD.MOV R5, RZ, RZ, -R5 ;  /* 0x000000ffff05c224 */ /* 0x000fe200078e0a05 */
[C---:B------:R-:W-:Y:S01]  /*0c80*/  ISETP.GT.U32.AND P4, PT, R29.reuse, R3, PT ;  /* 0x000000031d00720c */ /* 0x040fe20003f84070 */
[----:B------:R-:W-:Y:S02]  /*0c90*/  IMAD.MOV R2, RZ, RZ, -R2 ;  /* 0x000000ffff027224 */ /* 0x000fe400078e0a02 */
[----:B------:R-:W-:Y:S02]  /*0ca0*/  @!P5 IMAD.IADD R6, R6, 0x1, -R29 ;  /* 0x000000010606d824 */ /* 0x000fe400078e0a1d */
[C---:B------:R-:W-:Y:S02]  /*0cb0*/  IMAD R2, R29.reuse, R2, R9 ;  /* 0x000000021d027224 */ /* 0x040fe400078e0209 */
[----:B------:R-:W-:Y:S01]  /*0cc0*/  IMAD.MOV R7, RZ, RZ, -R7 ;  /* 0x000000ffff077224 */ /* 0x000fe200078e0a07 */
[----:B------:R-:W-:Y:S01]  /*0cd0*/  ISETP.GT.U32.AND P5, PT, R29, R6, PT ;  /* 0x000000061d00720c */ /* 0x000fe20003fa4070 */
[----:B------:R-:W-:-:S04]  /*0ce0*/  IMAD.HI.U32 R8, R4, R11, RZ ;  /* 0x0000000b04087227 */ /* 0x000fc800078e00ff */
[----:B------:R-:W-:Y:S01]  /*0cf0*/  @!P4 IMAD.IADD R3, R3, 0x1, -R29 ;  /* 0x000000010303c824 */ /* 0x000fe200078e0a1d */
[C---:B------:R-:W-:Y:S01]  /*0d00*/  ISETP.GT.U32.AND P4, PT, R29.reuse, R2, PT ;  /* 0x000000021d00720c */ /* 0x040fe20003f84070 */
[----:B------:R-:W-:Y:S02]  /*0d10*/  IMAD R7, R29, R7, R10 ;  /* 0x000000071d077224 */ /* 0x000fe400078e020a */
[----:B------:R-:W-:Y:S02]  /*0d20*/  IMAD.MOV R8, RZ, RZ, -R8 ;  /* 0x000000ffff087224 */ /* 0x000fe400078e0a08 */
[----:B------:R-:W-:-:S04]  /*0d30*/  IMAD.HI.U32 R9, R4, R12, RZ ;  /* 0x0000000c04097227 */ /* 0x000fc800078e00ff */
[----:B------:R-:W-:Y:S01]  /*0d40*/  @!P5 IMAD.IADD R6, R6, 0x1, -R29 ;  /* 0x000000010606d824 */ /* 0x000fe200078e0a1d */
[C---:B------:R-:W-:Y:S01]  /*0d50*/  ISETP.GT.U32.AND P5, PT, R29.reuse, R7, PT ;  /* 0x000000071d00720c */ /* 0x040fe20003fa4070 */
[C---:B------:R-:W-:Y:S02]  /*0d60*/  IMAD R8, R29.reuse, R8, R11 ;  /* 0x000000081d087224 */ /* 0x040fe400078e020b */
[----:B------:R-:W-:Y:S02]  /*0d70*/  @!P4 IMAD.IADD R2, R2, 0x1, -R29 ;  /* 0x000000010202c824 */ /* 0x000fe400078e0a1d */
[----:B------:R-:W-:Y:S02]  /*0d80*/  IMAD.MOV.U32 R11, RZ, RZ, R6 ;  /* 0x000000ffff0b7224 */ /* 0x000fe400078e0006 */
[----:B------:R-:W-:Y:S01]  /*0d90*/  IMAD.MOV R13, RZ, RZ, -R9 ;  /* 0x000000ffff0d7224 */ /* 0x000fe200078e0a09 */
[C---:B------:R-:W-:Y:S01]  /*0da0*/  ISETP.GT.U32.AND P4, PT, R29.reuse, R2, PT ;  /* 0x000000021d00720c */ /* 0x040fe20003f84070 */
[----:B------:R-:W-:Y:S01]  /*0db0*/  @!P6 IMAD.MOV R11, RZ, RZ, -R11 ;  /* 0x000000ffff0be224 */ /* 0x000fe200078e0a0b */
[----:B------:R-:W-:Y:S01]  /*0dc0*/  ISETP.GT.U32.AND P6, PT, R29, R8, PT ;  /* 0x000000081d00720c */ /* 0x000fe20003fc4070 */
[----:B------:R-:W-:-:S02]  /*0dd0*/  IMAD.MOV.U32 R9, RZ, RZ, R3 ;  /* 0x000000ffff097224 */ /* 0x000fc400078e0003 */
[----:B------:R-:W-:Y:S02]  /*0de0*/  @!P5 IMAD.IADD R7, R7, 0x1, -R29 ;  /* 0x000000010707d824 */ /* 0x000fe400078e0a1d */
[C---:B------:R-:W-:Y:S02]  /*0df0*/  IMAD R3, R29.reuse, R13, R12 ;  /* 0x0000000d1d037224 */ /* 0x040fe400078e020c */
[----:B------:R-:W-:Y:S01]  /*0e00*/  IMAD.HI.U32 R10, R4, R14, RZ ;  /* 0x0000000e040a7227 */ /* 0x000fe200078e00ff */
[----:B------:R-:W-:-:S03]  /*0e10*/  ISETP.GT.U32.AND P5, PT, R29, R7, PT ;  /* 0x000000071d00720c */ /* 0x000fc60003fa4070 */
[----:B------:R-:W-:Y:S01]  /*0e20*/  @!P4 IMAD.IADD R2, R2, 0x1, -R29 ;  /* 0x000000010202c824 */ /* 0x000fe200078e0a1d */
[----:B------:R-:W-:Y:S01]  /*0e30*/  ISETP.GT.U32.AND P4, PT, R29, R3, PT ;  /* 0x000000031d00720c */ /* 0x000fe20003f84070 */
[----:B------:R-:W-:Y:S02]  /*0e40*/  IMAD.MOV R10, RZ, RZ, -R10 ;  /* 0x000000ffff0a7224 */ /* 0x000fe400078e0a0a */
[----:B------:R-:W-:Y:S01]  /*0e50*/  @!P1 IMAD.MOV R9, RZ, RZ, -R9 ;  /* 0x000000ffff099224 */ /* 0x000fe200078e0a09 */
[----:B------:R-:W-:Y:S01]  /*0e60*/  ISETP.GE.AND P1, PT, R15, RZ, PT ;  /* 0x000000ff0f00720c */ /* 0x000fe20003f26270 */
[----:B------:R-:W-:Y:S01]  /*0e70*/  IMAD R6, R29, R10, R14 ;  /* 0x0000000a1d067224 */ /* 0x000fe200078e020e */
[----:B------:R-:W-:Y:S01]  /*0e80*/  IABS R15, R39 ;  /* 0x00000027000f7213 */ /* 0x000fe20000000000 */
[--C-:B------:R-:W-:Y:S01]  /*0e90*/  @!P6 IMAD.IADD R8, R8, 0x1, -R29.reuse ;  /* 0x000000010808e824 */ /* 0x100fe200078e0a1d */
[----:B------:R-:W-:Y:S01]  /*0ea0*/  IABS R14, R21 ;  /* 0x00000015000e7213 */ /* 0x000fe20000000000 */
[----:B------:R-:W-:Y:S01]  /*0eb0*/  @!P5 IMAD.IADD R7, R7, 0x1, -R29 ;  /* 0x000000010707d824 */ /* 0x000fe200078e0a1d */
[C---:B------:R-:W-:Y:S01]  /*0ec0*/  ISETP.GT.U32.AND P5, PT, R29.reuse, R6, PT ;  /* 0x000000061d00720c */ /* 0x040fe20003fa4070 */
[----:B------:R-:W-:Y:S01]  /*0ed0*/  IMAD.HI.U32 R12, R4, R15, RZ ;  /* 0x0000000f040c7227 */ /* 0x000fe200078e00ff */
[----:B------:R-:W-:-:S03]  /*0ee0*/  ISETP.GT.U32.AND P6, PT, R29, R8, PT ;  /* 0x000000081d00720c */ /* 0x000fc60003fc4070 */
[----:B------:R-:W-:-:S04]  /*0ef0*/  IMAD.HI.U32 R10, R4, R14, RZ ;  /* 0x0000000e040a7227 */ /* 0x000fc800078e00ff */
[----:B------:R-:W-:Y:S02]  /*0f00*/  @!P4 IMAD.IADD R3, R3, 0x1, -R29 ;  /* 0x000000010303c824 */ /* 0x000fe400078e0a1d */
[----:B------:R-:W-:Y:S02]  /*0f10*/  IMAD.MOV R12, RZ, RZ, -R12 ;  /* 0x000000ffff0c7224 */ /* 0x000fe400078e0a0c */
[----:B------:R-:W-:Y:S01]  /*0f20*/  IMAD.MOV R10, RZ, RZ, -R10 ;  /* 0x000000ffff0a7224 */ /* 0x000fe200078e0a0a */
[----:B------:R-:W-:Y:S01]  /*0f30*/  ISETP.GT.U32.AND P4, PT, R29, R3, PT ;  /* 0x000000031d00720c */ /* 0x000fe20003f84070 */
[----:B------:R-:W-:-:S04]  /*0f40*/  IMAD.HI.U32 R13, R4, R16, RZ ;  /* 0x00000010040d7227 */ /* 0x000fc800078e00ff */
[C---:B------:R-:W-:Y:S02]  /*0f50*/  IMAD R12, R29.reuse, R12, R15 ;  /* 0x0000000c1d0c7224 */ /* 0x040fe400078e020f */
[----:B------:R-:W-:Y:S02]  /*0f60*/  IMAD R10, R29, R10, R14 ;  /* 0x0000000a1d0a7224 */ /* 0x000fe400078e020e */
[----:B------:R-:W-:-:S04]  /*0f70*/  IMAD.HI.U32 R14, R4, R17, RZ ;  /* 0x00000011040e7227 */ /* 0x000fc800078e00ff */
[----:B------:R-:W-:Y:S02]  /*0f80*/  IMAD.MOV R13, RZ, RZ, -R13 ;  /* 0x000000ffff0d7224 */ /* 0x000fe400078e0a0d */
[--C-:B------:R-:W-:Y:S01]  /*0f90*/  @!P5 IMAD.IADD R6, R6, 0x1, -R29.reuse ;  /* 0x000000010606d824 */ /* 0x100fe200078e0a1d */
[C---:B------:R-:W-:Y:S01]  /*0fa0*/  ISETP.GT.U32.AND P5, PT, R29.reuse, R12, PT ;  /* 0x0000000c1d00720c */ /* 0x040fe20003fa4070 */
[--C-:B------:R-:W-:Y:S01]  /*0fb0*/  @!P6 IMAD.IADD R8, R8, 0x1, -R29.reuse ;  /* 0x000000010808e824 */ /* 0x100fe200078e0a1d */
[C---:B------:R-:W-:Y:S01]  /*0fc0*/  ISETP.GT.U32.AND P6, PT, R29.reuse, R10, PT ;  /* 0x0000000a1d00720c */ /* 0x040fe20003fc4070 */
[----:B------:R-:W-:Y:S02]  /*0fd0*/  IMAD.MOV R18, RZ, RZ, -R14 ;  /* 0x000000ffff127224 */ /* 0x000fe400078e0a0e */
[----:B------:R-:W-:Y:S02]  /*0fe0*/  IMAD R14, R29, R13, R16 ;  /* 0x0000000d1d0e7224 */ /* 0x000fe400078e0210 */
[----:B------:R-:W-:-:S02]  /*0ff0*/  @!P4 IMAD.IADD R3, R3, 0x1, -R29 ;  /* 0x000000010303c824 */ /* 0x000fc400078e0a1d */
[C---:B------:R-:W-:Y:S01]  /*1000*/  IMAD R16, R29.reuse, R18, R17 ;  /* 0x000000121d107224 */ /* 0x040fe200078e0211 */
[C---:B------:R-:W-:Y:S01]  /*1010*/  ISETP.GT.U32.AND P4, PT, R29.reuse, R14, PT ;  /* 0x0000000e1d00720c */ /* 0x040fe20003f84070 */
[----:B------:R-:W-:Y:S01]  /*1020*/  IMAD.MOV.U32 R13, RZ, RZ, R2 ;  /* 0x000000ffff0d7224 */ /* 0x000fe200078e0002 */
[----:B------:R-:W-:Y:S01]  /*1030*/  IABS R18, R36 ;  /* 0x0000002400127213 */ /* 0x000fe20000000000 */
[--C-:B------:R-:W-:Y:S02]  /*1040*/  @!P5 IMAD.IADD R12, R12, 0x1, -R29.reuse ;  /* 0x000000010c0cd824 */ /* 0x100fe400078e0a1d */
[----:B------:R-:W-:Y:S01]  /*1050*/  @!P6 IMAD.IADD R10, R10, 0x1, -R29 ;  /* 0x000000010a0ae824 */ /* 0x000fe200078e0a1d */
[C---:B------:R-:W-:Y:S01]  /*1060*/  ISETP.GT.U32.AND P6, PT, R29.reuse, R6, PT ;  /* 0x000000061d00720c */ /* 0x040fe20003fc4070 */
[----:B------:R-:W-:Y:S01]  /*1070*/  IMAD.HI.U32 R2, R4, R18, RZ ;  /* 0x0000001204027227 */ /* 0x000fe200078e00ff */
[----:B------:R-:W-:-:S03]  /*1080*/  ISETP.GT.U32.AND P5, PT, R29, R12, PT ;  /* 0x0000000c1d00720c */ /* 0x000fc60003fa4070 */
[----:B------:R-:W-:Y:S02]  /*1090*/  IMAD.MOV R15, RZ, RZ, -R2 ;  /* 0x000000ffff0f7224 */ /* 0x000fe400078e0a02 */
[----:B------:R-:W-:-:S04]  /*10a0*/  IMAD.HI.U32 R2, R4, R19, RZ ;  /* 0x0000001304027227 */ /* 0x000fc800078e00ff */
[----:B------:R-:W-:Y:S02]  /*10b0*/  @!P4 IMAD.IADD R14, R14, 0x1, -R29 ;  /* 0x000000010e0ec824 */ /* 0x000fe400078e0a1d */
[----:B------:R-:W-:Y:S02]  /*10c0*/  IMAD.MOV R2, RZ, RZ, -R2 ;  /* 0x000000ffff027224 */ /* 0x000fe400078e0a02 */
[C---:B------:R-:W-:Y:S01]  /*10d0*/  IMAD R18, R29.reuse, R15, R18 ;  /* 0x0000000f1d127224 */ /* 0x040fe200078e0212 */
[----:B------:R-:W-:Y:S01]  /*10e0*/  ISETP.GT.U32.AND P4, PT, R29, R14, PT ;  /* 0x0000000e1d00720c */ /* 0x000fe20003f84070 */
[----:B------:R-:W-:-:S04]  /*10f0*/  IMAD.HI.U32 R17, R4, R20, RZ ;  /* 0x0000001404117227 */ /* 0x000fc800078e00ff */
[----:B------:R-:W-:Y:S02]  /*1100*/  IMAD.MOV.U32 R15, RZ, RZ, R7 ;  /* 0x000000ffff0f7224 */ /* 0x000fe400078e0007 */
[C---:B------:R-:W-:Y:S02]  /*1110*/  IMAD R7, R29.reuse, R2, R19 ;  /* 0x000000021d077224 */ /* 0x040fe400078e0213 */
[----:B------:R-:W-:Y:S01]  /*1120*/  @!P6 IMAD.IADD R6, R6, 0x1, -R29 ;  /* 0x000000010606e824 */ /* 0x000fe200078e0a1d */
[C---:B------:R-:W-:Y:S01]  /*1130*/  ISETP.GT.U32.AND P6, PT, R29.reuse, R16, PT ;  /* 0x000000101d00720c */ /* 0x040fe20003fc4070 */
[----:B------:R-:W-:Y:S02]  /*1140*/  IMAD.MOV R2, RZ, RZ, -R17 ;  /* 0x000000ffff027224 */ /* 0x000fe400078e0a11 */
[----:B------:R-:W-:Y:S01]  /*1150*/  @!P5 IMAD.IADD R12, R12, 0x1, -R29 ;  /* 0x000000010c0cd824 */ /* 0x000fe200078e0a1d */
[C---:B------:R-:W-:Y:S01]  /*1160*/  ISETP.GT.U32.AND P5, PT, R29.reuse, R7, PT ;  /* 0x000000071d00720c */ /* 0x040fe20003fa4070 */
[----:B------:R-:W-:-:S02]  /*1170*/  IMAD R20, R29, R2, R20 ;  /* 0x000000021d147224 */ /* 0x000fc400078e0214 */
[----:B------:R-:W-:Y:S01]  /*1180*/  @!P3 IMAD.MOV R13, RZ, RZ, -R13 ;  /* 0x000000ffff0db224 */ /* 0x000fe200078e0a0d */
[C---:B------:R-:W-:Y:S01]  /*1190*/  ISETP.GT.U32.AND P3, PT, R29.reuse, R10, PT ;  /* 0x0000000a1d00720c */ /* 0x040fe20003f64070 */
[----:B------:R-:W-:Y:S01]  /*11a0*/  @!P4 IMAD.IADD R14, R14, 0x1, -R29 ;  /* 0x000000010e0ec824 */ /* 0x000fe200078e0a1d */
[----:B------:R-:W-:Y:S01]  /*11b0*/  ISETP.GT.U32.AND P4, PT, R29, R20, PT ;  /* 0x000000141d00720c */ /* 0x000fe20003f84070 */
[----:B------:R-:W-:-:S04]  /*11c0*/  IMAD.HI.U32 R4, R4, R22, RZ ;  /* 0x0000001604047227 */ /* 0x000fc800078e00ff */
[--C-:B------:R-:W-:Y:S01]  /*11d0*/  @!P6 IMAD.IADD R16, R16, 0x1, -R29.reuse ;  /* 0x000000011010e824 */ /* 0x100fe200078e0a1d */
[----:B------:R-:W-:Y:S01]  /*11e0*/  ISETP.GE.AND P6, PT, R21, RZ, PT ;  /* 0x000000ff1500720c */ /* 0x000fe20003fc6270 */
[--C-:B------:R-:W-:Y:S02]  /*11f0*/  @!P5 IMAD.IADD R7, R7, 0x1, -R29.reuse ;  /* 0x000000010707d824 */ /* 0x100fe400078e0a1d */
[----:B------:R-:W-:Y:S02]  /*1200*/  IMAD.MOV R4, RZ, RZ, -R4 ;  /* 0x000000ffff047224 */ /* 0x000fe400078e0a04 */
[--C-:B------:R-:W-:Y:S01]  /*1210*/  @!P3 IMAD.IADD R10, R10, 0x1, -R29.reuse ;  /* 0x000000010a0ab824 */ /* 0x100fe200078e0a1d */
[C---:B------:R-:W-:Y:S01]  /*1220*/  ISETP.GT.U32.AND P3, PT, R29.reuse, R18, PT ;  /* 0x000000121d00720c */ /* 0x040fe20003f64070 */
[----:B------:R-:W-:Y:S01]  /*1230*/  @!P4 IMAD.IADD R20, R20, 0x1, -R29 ;  /* 0x000000011414c824 */ /* 0x000fe200078e0a1d */
[C---:B------:R-:W-:Y:S01]  /*1240*/  ISETP.GT.U32.AND P5, PT, R29.reuse, R7, PT ;  /* 0x000000071d00720c */ /* 0x040fe20003fa4070 */
[----:B------:R-:W-:Y:S01]  /*1250*/  IMAD R22, R29, R4, R22 ;  /* 0x000000041d167224 */ /* 0x000fe200078e0216 */
[----:B------:R-:W-:Y:S01]  /*1260*/  ISETP.GE.AND P4, PT, R35, RZ, PT ;  /* 0x000000ff2300720c */ /* 0x000fe20003f86270 */
[----:B------:R-:W-:-:S02]  /*1270*/  VIADD R4, R251, 0x10000 ;  /* 0x00010000fb047836 */ /* 0x000fc40000000000 */
[----:B------:R-:W-:Y:S01]  /*1280*/  @!P6 IMAD.MOV R10, RZ, RZ, -R10 ;  /* 0x000000ffff0ae224 */ /* 0x000fe200078e0a0a */
[----:B------:R-:W-:Y:S01]  /*1290*/  ISETP.GT.U32.AND P6, PT, R29, R20, PT ;  /* 0x000000141d00720c */ /* 0x000fe20003fc4070 */
[----:B------:R-:W-:Y:S01]  /*12a0*/  IMAD.MOV.U32 R17, RZ, RZ, R8 ;  /* 0x000000ffff117224 */ /* 0x000fe200078e0008 */
[----:B------:R-:W-:Y:S01]  /*12b0*/  SHF.R.U32.HI R4, RZ, 0x4, R4 ;  /* 0x00000004ff047819 */ /* 0x000fe20000011604 */
[----:B------:R-:W-:Y:S01]  /*12c0*/  IMAD.MOV.U32 R19, RZ, RZ, R3 ;  /* 0x000000ffff137224 */ /* 0x000fe200078e0003 */
[----:B------:R-:W-:Y:S01]  /*12d0*/  LOP3.LUT R3, R23, 0x40, RZ, 0xc0, !PT ;  /* 0x0000004017037812 */ /* 0x000fe200078ec0ff */
[--C-:B------:R-:W-:Y:S01]  /*12e0*/  @!P3 IMAD.IADD R18, R18, 0x1, -R29.reuse ;  /* 0x000000011212b824 */ /* 0x100fe200078e0a1d */
[----:B------:R-:W-:Y:S01]  /*12f0*/  ISETP.GT.U32.AND P3, PT, R29, R16, PT ;  /* 0x000000101d00720c */ /* 0x000fe20003f64070 */
[----:B------:R-:W-:Y:S01]  /*1300*/  @!P5 IMAD.IADD R7, R7, 0x1, -R29 ;  /* 0x000000010707d824 */ /* 0x000fe200078e0a1d */
[----:B------:R-:W-:Y:S01]  /*1310*/  ISETP.GT.U32.AND P5, PT, R29, R22, PT ;  /* 0x000000161d00720c */ /* 0x000fe20003fa4070 */
[----:B------:R-:W-:Y:S01]  /*1320*/  @!P0 IMAD.MOV R17, RZ, RZ, -R17 ;  /* 0x000000ffff118224 */ /* 0x000fe200078e0a11 */
[----:B------:R-:W-:Y:S01]  /*1330*/  SGXT.U32 R4, R4, 0xe ;  /* 0x0000000e0404781a */ /* 0x000fe20000000000 */
[----:B------:R-:W-:Y:S01]  /*1340*/  IMAD.SHL.U32 R2, R23, 0x2, RZ ;  /* 0x0000000217027824 */ /* 0x000fe200078e00ff */
[----:B------:R-:W-:Y:S01]  /*1350*/  ISETP.GT.U32.AND P0, PT, R29, R18, PT ;  /* 0x000000121d00720c */ /* 0x000fe20003f04070 */
[----:B------:R-:W-:Y:S01]  /*1360*/  @!P6 IMAD.IADD R20, R20, 0x1, -R29 ;  /* 0x000000011414e824 */ /* 0x000fe200078e0a1d */
[----:B------:R-:W-:Y:S01]  /*1370*/  IADD3 R28, P6, R4, 0x2, RZ ;  /* 0x00000002041c7810 */ /* 0x000fe20007fde0ff */
[----:B------:R-:W-:Y:S01]  /*1380*/  IMAD.MOV.U32 R8, RZ, RZ, RZ ;  /* 0x000000ffff087224 */ /* 0x000fe200078e00ff */
[----:B------:R-:W-:Y:S01]  /*1390*/  SHF.R.U32.HI R23, RZ, 0x4, R251 ;  /* 0x00000004ff177819 */ /* 0x000fe200000116fb */
[----:B------:R-:W-:Y:S01]  /*13a0*/  @!P1 IMAD.MOV R19, RZ, RZ, -R19 ;  /* 0x000000ffff139224 */ /* 0x000fe200078e0a13 */
[----:B------:R-:W-:Y:S01]  /*13b0*/  R2UR UR6, R28 ;  /* 0x000000001c0672ca */ /* 0x000fe200000e0000 */
[--C-:B------:R-:W-:Y:S01]  /*13c0*/  @!P3 IMAD.IADD R16, R16, 0x1, -R29.reuse ;  /* 0x000000011010b824 */ /* 0x100fe200078e0a1d */
[----:B------:R-:W0:Y:S01]  /*13d0*/  LDC R28, c[0x0][0x240] ;  /* 0x00009000ff1c7b82 */ /* 0x000e220000000800 */
[--C-:B------:R-:W-:Y:S01]  /*13e0*/  @!P5 IMAD.IADD R22, R22, 0x1, -R29.reuse ;  /* 0x000000011616d824 */ /* 0x100fe200078e0a1d */
[----:B------:R-:W-:Y:S01]  /*13f0*/  ISETP.GE.AND P1, PT, R39, RZ, PT ;  /* 0x000000ff2700720c */ /* 0x000fe20003f26270 */
[----:B------:R-:W-:Y:S01]  /*1400*/  IMAD.MOV.U32 R21, RZ, RZ, R6 ;  /* 0x000000ffff157224 */ /* 0x000fe200078e0006 */
[----:B------:R-:W-:Y:S01]  /*1410*/  ISETP.GE.AND P3, PT, R37, RZ, PT ;  /* 0x000000ff2500720c */ /* 0x000fe20003f66270 */
[----:B------:R-:W-:Y:S01]  /*1420*/  @!P0 IMAD.IADD R18, R18, 0x1, -R29 ;  /* 0x0000000112128824 */ /* 0x000fe200078e0a1d */
[----:B------:R-:W-:Y:S01]  /*1430*/  SGXT.U32 R43, R23, 0xe ;  /* 0x0000000e172b781a */ /* 0x000fe20000000000 */
[----:B------:R-:W-:Y:S01]  /*1440*/  IMAD.MOV.U32 R6, RZ, RZ, RZ ;  /* 0x000000ffff067224 */ /* 0x000fe200078e00ff */
[----:B------:R-:W-:Y:S01]  /*1450*/  IADD3.X R8, R8, 0x40000040, RZ, P6, !PT ;  /* 0x4000004008087810 */ /* 0x000fe200037fe4ff */
[----:B------:R-:W-:Y:S01]  /*1460*/  @!P2 IMAD.MOV R15, RZ, RZ, -R15 ;  /* 0x000000ffff0fa224 */ /* 0x000fe200078e0a0f */
[----:B------:R-:W-:Y:S01]  /*1470*/  ISETP.GE.AND P0, PT, R36, RZ, PT ;  /* 0x000000ff2400720c */ /* 0x000fe20003f06270 */
[----:B-1----:R-:W-:Y:S01]  /*1480*/  IMAD R223, R67, 0x88, RZ ;  /* 0x0000008843df7824 */ /* 0x002fe200078e02ff */
[----:B------:R-:W-:Y:S01]  /*1490*/  ISETP.GT.U32.AND P6, PT, R29, R22, PT ;  /* 0x000000161d00720c */ /* 0x000fe20003fc4070 */
[----:B------:R-:W1:Y:S01]  /*14a0*/  LDC R67, c[0x0][0x238] ;  /* 0x00008e00ff437b82 */ /* 0x000e620000000800 */
[----:B------:R-:W-:Y:S01]  /*14b0*/  IADD3 R24, P5, R43, 0x80, RZ ;  /* 0x000000802b187810 */ /* 0x000fe20007fbe0ff */
[----:B------:R-:W-:Y:S01]  /*14c0*/  @!P1 IMAD.MOV R12, RZ, RZ, -R12 ;  /* 0x000000ffff0c9224 */ /* 0x000fe200078e0a0c */
[----:B------:R-:W-:Y:S01]  /*14d0*/  ISETP.GE.AND P2, PT, R40, RZ, PT ;  /* 0x000000ff2800720c */ /* 0x000fe20003f46270 */
[----:B------:R-:W-:Y:S01]  /*14e0*/  @!P3 IMAD.MOV R16, RZ, RZ, -R16 ;  /* 0x000000ffff10b224 */ /* 0x000fe200078e0a10 */
[----:B------:R-:W-:Y:S01]  /*14f0*/  LOP3.LUT R2, R2, 0x7e, RZ, 0xc0, !PT ;  /* 0x0000007e02027812 */ /* 0x000fe200078ec0ff */
[----:B---3--:R-:W-:Y:S01]  /*1500*/  IMAD R106, R241, 0x76, RZ ;  /* 0x00000076f16a7824 */ /* 0x008fe200078e02ff */
[----:B------:R-:W-:Y:S01]  /*1510*/  LOP3.LUT R40, R41, 0x80, RZ, 0xfc, !PT ;  /* 0x0000008029287812 */ /* 0x000fe200078efcff */
[----:B-----5:R-:W-:Y:S01]  /*1520*/  IMAD R108, R243, 0x72, RZ ;  /* 0x00000072f36c7824 */ /* 0x020fe200078e02ff */
[----:B------:R-:W-:Y:S01]  /*1530*/  IADD3.X R6, R6, 0x40000040, RZ, P5, !PT ;  /* 0x4000004006067810 */ /* 0x000fe20002ffe4ff */
[C-C-:B------:R-:W-:Y:S01]  /*1540*/  IMAD R74, R3.reuse, 0x200, R2.reuse ;  /* 0x00000200034a7824 */ /* 0x140fe200078e0202 */
[----:B------:R-:W-:Y:S01]  /*1550*/  R2UR UR7, R8 ;  /* 0x00000000080772ca */ /* 0x000fe200000e0000 */
[----:B------:R-:W-:Y:S01]  /*1560*/  IMAD R214, R3, 0x20, R2 ;  /* 0x0000002003d67824 */ /* 0x000fe200078e0202 */
[----:B------:R-:W-:Y:S01]  /*1570*/  R2UR UR5, R6 ;  /* 0x00000000060572ca */ /* 0x000fe200000e0000 */
[-C--:B------:R-:W-:Y:S01]  /*1580*/  IMAD R3, R40, R63.reuse, RZ ;  /* 0x0000003f28037224 */ /* 0x080fe200078e02ff */
[----:B------:R-:W-:Y:S01]  /*1590*/  ISETP.NE.AND P1, PT, R33, RZ, PT ;  /* 0x000000ff2100720c */ /* 0x000fe20003f25270 */
[----:B------:R-:W-:Y:S01]  /*15a0*/  IMAD R8, R41, R63, RZ ;  /* 0x0000003f29087224 */ /* 0x000fe200078e02ff */
[----:B------:R-:W-:Y:S01]  /*15b0*/  LOP3.LUT R6, RZ, R33, RZ, 0x33, !PT ;  /* 0x00000021ff067212 */ /* 0x000fe200078e33ff */
[----:B------:R-:W-:Y:S01]  /*15c0*/  @!P6 IMAD.IADD R22, R22, 0x1, -R29 ;  /* 0x000000011616e824 */ /* 0x000fe200078e0a1d */
[----:B------:R-:W-:Y:S01]  /*15d0*/  SHF.R.S32.HI R23, RZ, 0x1f, R66 ;  /* 0x0000001fff177819 */ /* 0x000fe20000011442 */
[----:B------:R-:W-:Y:S01]  /*15e0*/  @!P0 IMAD.MOV R18, RZ, RZ, -R18 ;  /* 0x000000ffff128224 */ /* 0x000fe200078e0a12 */
[----:B------:R-:W-:Y:S01]  /*15f0*/  LEA R2, P6, R3, R26, 0x1 ;  /* 0x0000001a03027211 */ /* 0x000fe200078c08ff */
[----:B------:R-:W-:Y:S01]  /*1600*/  @!P2 IMAD.MOV R21, RZ, RZ, -R21 ;  /* 0x000000ffff15a224 */ /* 0x000fe200078e0a15 */
[----:B------:R-:W-:Y:S01]  /*1610*/  SEL R16, R6, R16, !P1 ;  /* 0x0000001006107207 */ /* 0x000fe20004800000 */
[----:B------:R-:W-:Y:S01]  /*1620*/  IMAD R110, R246, 0x6e, RZ ;  /* 0x0000006ef66e7824 */ /* 0x000fe200078e02ff */
[----:B------:R-:W-:Y:S01]  /*1630*/  R2UR UR58, R4 ;  /* 0x00000000043a72ca */ /* 0x000fe200000e0000 */
[----:B------:R-:W-:Y:S01]  /*1640*/  IMAD R0, R0, R25, RZ ;  /* 0x0000001900007224 */ /* 0x000fe200078e02ff */
[----:B------:R-:W-:Y:S01]  /*1650*/  LEA R4, P3, R8, R26, 0x1 ;  /* 0x0000001a08047211 */ /* 0x000fe200078608ff */
[----:B0-----:R-:W-:Y:S01]  /*1660*/  IMAD R39, R16, R28, RZ ;  /* 0x0000001c10277224 */ /* 0x001fe200078e02ff */
[----:B------:R-:W-:Y:S01]  /*1670*/  LEA.HI R66, R23, R66, RZ, 0x8 ;  /* 0x0000004217427211 */ /* 0x000fe200078f40ff */
[----:B------:R-:W-:Y:S01]  /*1680*/  IMAD.MOV.U32 R23, RZ, RZ, R7 ;  /* 0x000000ffff177224 */ /* 0x000fe200078e0007 */
[C---:B------:R-:W-:Y:S01]  /*1690*/  SEL R18, R6.reuse, R18, !P1 ;  /* 0x0000001206127207 */ /* 0x040fe20004800000 */
[----:B------:R-:W-:Y:S01]  /*16a0*/  IMAD.SHL.U32 R63, R63, 0x100, RZ ;  /* 0x000001003f3f7824 */ /* 0x000fe200078e00ff */
[----:B------:R-:W-:Y:S01]  /*16b0*/  LEA.HI.X.SX32 R3, R3, R27, 0x1, P6 ;  /* 0x0000001b03037211 */ /* 0x000fe200030f0eff */
[----:B------:R-:W-:Y:S01]  /*16c0*/  @!P4 IMAD.MOV R23, RZ, RZ, -R23 ;  /* 0x000000ffff17c224 */ /* 0x000fe200078e0a17 */
[----:B------:R-:W-:Y:S01]  /*16d0*/  SEL R7, R6, R5, !P1 ;  /* 0x0000000506077207 */ /* 0x000fe20004800000 */
[-C--:B------:R-:W-:Y:S01]  /*16e0*/  IMAD R69, R18, R28.reuse, RZ ;  /* 0x0000001c12457224 */ /* 0x080fe200078e02ff */
[----:B------:R-:W-:Y:S01]  /*16f0*/  LEA.HI.X.SX32 R5, R8, R27, 0x1, P3 ;  /* 0x0000001b08057211 */ /* 0x000fe200018f0eff */
[C---:B------:R-:W-:Y:S01]  /*1700*/  IMAD.WIDE R36, R39.reuse, 0x2, R2 ;  /* 0x0000000227247825 */ /* 0x040fe200078e0202 */
[----:B------:R-:W-:Y:S01]  /*1710*/  ISETP.GE.AND P2, PT, R38, RZ, PT ;  /* 0x000000ff2600720c */ /* 0x000fe20003f46270 */
[----:B------:R-:W-:Y:S01]  /*1720*/  UIADD3.64 UR22, UR6, 0x84, URZ ;  /* 0x0000008406167897 */ /* 0x000fe2000fffe03f */
[----:B------:R-:W-:Y:S01]  /*1730*/  SEL R23, R6, R23, !P1 ;  /* 0x0000001706177207 */ /* 0x000fe20004800000 */
[----:B------:R-:W-:Y:S01]  /*1740*/  IMAD.WIDE R38, R39, 0x2, R4 ;  /* 0x0000000227267825 */ /* 0x000fe200078e0204 */
[----:B------:R-:W-:Y:S01]  /*1750*/  STL [R1+0x24], R36 ;  /* 0x0000242401007387 */ /* 0x000fe20000100800 */
[----:B------:R-:W-:Y:S01]  /*1760*/  ISETP.GE.AND P5, PT, R34, RZ, PT ;  /* 0x000000ff2200720c */ /* 0x000fe20003fa6270 */
[----:B------:R-:W-:Y:S01]  /*1770*/  UIADD3.64 UR26, UR6, 0xfe, URZ ;  /* 0x000000fe061a7897 */ /* 0x000fe2000fffe03f */
[C---:B------:R-:W-:Y:S01]  /*1780*/  IMAD.WIDE R64, R69.reuse, 0x2, R2 ;  /* 0x0000000245407825 */ /* 0x040fe200078e0202 */
[----:B------:R-:W-:Y:S01]  /*1790*/  STL [R1+0x20], R37 ;  /* 0x0000202501007387 */ /* 0x000fe20000100800 */
[C---:B------:R-:W-:Y:S01]  /*17a0*/  SEL R9, R6.reuse, R9, !P1 ;  /* 0x0000000906097207 */ /* 0x040fe20004800000 */
[----:B------:R-:W-:Y:S01]  /*17b0*/  UIADD3.64 UR30, UR6, 0x100, URZ ;  /* 0x00000100061e7897 */ /* 0x000fe2000fffe03f */
[----:B------:R-:W-:Y:S01]  /*17c0*/  IMAD.WIDE R68, R69, 0x2, R4 ;  /* 0x0000000245447825 */ /* 0x000fe200078e0204 */
[----:B------:R-:W-:Y:S01]  /*17d0*/  STL [R1+0x2c], R38 ;  /* 0x00002c2601007387 */ /* 0x000fe20000100800 */
[----:B------:R-:W-:Y:S01]  /*17e0*/  SEL R11, R6, R11, !P1 ;  /* 0x0000000b060b7207 */ /* 0x000fe20004800000 */
[----:B------:R-:W-:Y:S01]  /*17f0*/  UIADD3.64 UR34, UR6, 0x102, URZ ;  /* 0x0000010206227897 */ /* 0x000fe2000fffe03f */
[----:B------:R-:W-:Y:S01]  /*1800*/  IMAD R73, R23, R28, RZ ;  /* 0x0000001c17497224 */ /* 0x000fe200078e02ff */
[----:B------:R-:W-:Y:S01]  /*1810*/  STL [R1+0x28], R39 ;  /* 0x0000282701007387 */ /* 0x000fe20000100800 */
[----:B------:R-:W-:Y:S01]  /*1820*/  @!P2 IMAD.MOV R14, RZ, RZ, -R14 ;  /* 0x000000ffff0ea224 */ /* 0x000fe200078e0a0e */
[----:B------:R-:W-:Y:S01]  /*1830*/  ISETP.GE.AND P2, PT, R42, RZ, PT ;  /* 0x000000ff2a00720c */ /* 0x000fe20003f46270 */
[C---:B------:R-:W-:Y:S01]  /*1840*/  IMAD.WIDE R70, R73.reuse, 0x2, R2 ;  /* 0x0000000249467825 */ /* 0x040fe200078e0202 */
[----:B------:R-:W-:Y:S01]  /*1850*/  STL [R1+0x34], R64 ;  /* 0x0000344001007387 */ /* 0x000fe20000100800 */
[C---:B------:R-:W-:Y:S01]  /*1860*/  SEL R13, R6.reuse, R13, !P1 ;  /* 0x0000000d060d7207 */ /* 0x040fe20004800000 */
[----:B------:R-:W-:Y:S01]  /*1870*/  UIADD3.64 UR38, UR6, 0x104, URZ ;  /* 0x0000010406267897 */ /* 0x000fe2000fffe03f */
[----:B------:R-:W-:Y:S01]  /*1880*/  @!P5 IMAD.MOV R20, RZ, RZ, -R20 ;  /* 0x000000ffff14d224 */ /* 0x000fe200078e0a14 */
[----:B------:R0:W-:Y:S01]  /*1890*/  STL [R1+0x30], R65 ;  /* 0x0000304101007387 */ /* 0x0001e20000100800 */
[C---:B------:R-:W-:Y:S01]  /*18a0*/  SEL R15, R6.reuse, R15, !P1 ;  /* 0x0000000f060f7207 */ /* 0x040fe20004800000 */
[----:B------:R-:W-:Y:S01]  /*18b0*/  IMAD.WIDE R72, R73, 0x2, R4 ;  /* 0x0000000249487825 */ /* 0x000fe200078e0204 */
[C---:B------:R-:W-:Y:S01]  /*18c0*/  SEL R17, R6.reuse, R17, !P1 ;  /* 0x0000001106117207 */ /* 0x040fe20004800000 */
[----:B------:R-:W-:Y:S01]  /*18d0*/  STL [R1+0x3c], R68 ;  /* 0x00003c4401007387 */ /* 0x000fe20000100800 */
[C---:B------:R-:W-:Y:S01]  /*18e0*/  SEL R20, R6.reuse, R20, !P1 ;  /* 0x0000001406147207 */ /* 0x040fe20004800000 */
[-C--:B------:R-:W-:Y:S01]  /*18f0*/  IMAD R13, R13, R28.reuse, RZ ;  /* 0x0000001c0d0d7224 */ /* 0x080fe200078e02ff */
[C---:B------:R-:W-:Y:S01]  /*1900*/  SEL R19, R6.reuse, R19, !P1 ;  /* 0x0000001306137207 */ /* 0x040fe20004800000 */
[----:B------:R2:W-:Y:S01]  /*1910*/  STL [R1+0x38], R69 ;  /* 0x0000384501007387 */ /* 0x0005e20000100800 */
[----:B------:R-:W-:Y:S01]  /*1920*/  @!P2 IMAD.MOV R22, RZ, RZ, -R22 ;  /* 0x000000ffff16a224 */ /* 0x000fe200078e0a16 */
[----:B------:R-:W-:Y:S01]  /*1930*/  SEL R21, R6, R21, !P1 ;  /* 0x0000001506157207 */ /* 0x000fe20004800000 */
[----:B------:R-:W-:Y:S01]  /*1940*/  IMAD R79, R20, R28, RZ ;  /* 0x0000001c144f7224 */ /* 0x000fe200078e02ff */
[----:B------:R3:W-:Y:S01]  /*1950*/  STL [R1+0x44], R70 ;  /* 0x0000444601007387 */ /* 0x0007e20000100800 */
[C---:B------:R-:W-:Y:S01]  /*1960*/  SEL R10, R6.reuse, R10, !P1 ;  /* 0x0000000a060a7207 */ /* 0x040fe20004800000 */
[----:B0-----:R-:W0:Y:S01]  /*1970*/  LDC R65, c[0x0][0x238] ;  /* 0x00008e00ff417b82 */ /* 0x001e220000000800 */
[C---:B------:R-:W-:Y:S01]  /*1980*/  SEL R12, R6.reuse, R12, !P1 ;  /* 0x0000000c060c7207 */ /* 0x040fe20004800000 */
[C---:B------:R-:W-:Y:S01]  /*1990*/  IMAD.WIDE R76, R79.reuse, 0x2, R2 ;  /* 0x000000024f4c7825 */ /* 0x040fe200078e0202 */
[C---:B------:R-:W-:Y:S01]  /*19a0*/  SEL R14, R6.reuse, R14, !P1 ;  /* 0x0000000e060e7207 */ /* 0x040fe20004800000 */
[----:B------:R4:W-:Y:S01]  /*19b0*/  STL [R1+0x40], R71 ;  /* 0x0000404701007387 */ /* 0x0009e20000100800 */
[----:B------:R-:W-:Y:S01]  /*19c0*/  SEL R6, R6, R22, !P1 ;  /* 0x0000001606067207 */ /* 0x000fe20004800000 */
[----:B------:R-:W-:Y:S01]  /*19d0*/  IMAD.WIDE R78, R79, 0x2, R4 ;  /* 0x000000024f4e7825 */ /* 0x000fe200078e0204 */
[----:B------:R-:W-:Y:S01]  /*19e0*/  SHF.R.S32.HI R66, RZ, 0x8, R66 ;  /* 0x00000008ff427819 */ /* 0x000fe20000011442 */
[----:B--2---:R-:W2:Y:S01]  /*19f0*/  LDC R69, c[0x0][0x238] ;  /* 0x00008e00ff457b82 */ /* 0x004ea20000000800 */
[----:B------:R5:W-:Y:S01]  /*1a00*/  STL [R1+0x4c], R72 ;  /* 0x00004c4801007387 */ /* 0x000be20000100800 */
[----:B---3--:R-:W-:Y:S01]  /*1a10*/  IMAD.MOV.U32 R70, RZ, RZ, R229 ;  /* 0x000000ffff467224 */ /* 0x008fe200078e00e5 */
[----:B------:R-:W-:Y:S01]  /*1a20*/  R2UR UR4, R24 ;  /* 0x00000000180472ca */ /* 0x000fe200000e0000 */
[----:B-1----:R-:W-:Y:S01]  /*1a30*/  IMAD R229, R67, 0x78, RZ ;  /* 0x0000007843e57824 */ /* 0x002fe200078e02ff */
[----:B------:R1:W-:Y:S01]  /*1a40*/  STL [R1+0x48], R73 ;  /* 0x0000484901007387 */ /* 0x0003e20000100800 */
[----:B------:R-:W-:Y:S01]  /*1a50*/  IMAD R85, R6, R28, RZ ;  /* 0x0000001c06557224 */ /* 0x000fe200078e02ff */
[----:B----4-:R-:W-:Y:S01]  /*1a60*/  LOP3.LUT R71, R74, 0x40, RZ, 0x3c, !PT ;  /* 0x000000404a477812 */ /* 0x010fe200078e3cff */
[----:B------:R-:W3:Y:S01]  /*1a70*/  LDC R68, c[0x0][0x238] ;  /* 0x00008e00ff447b82 */ /* 0x000ee20000000800 */
[----:B------:R4:W-:Y:S01]  /*1a80*/  STL [R1+0x54], R76 ;  /* 0x0000544c01007387 */ /* 0x0009e20000100800 */
[C---:B------:R-:W-:Y:S01]  /*1a90*/  IMAD.WIDE R80, R85.reuse, 0x2, R2 ;  /* 0x0000000255507825 */ /* 0x040fe200078e0202 */
[----:B------:R-:W-:Y:S01]  /*1aa0*/  LOP3.LUT R75, R214, 0x10, RZ, 0x3c, !PT ;  /* 0x00000010d64b7812 */ /* 0x000fe200078e3cff */
[----:B------:R-:W-:Y:S01]  /*1ab0*/  UIADD3.64 UR42, UR6, 0x17e, URZ ;  /* 0x0000017e062a7897 */ /* 0x000fe2000fffe03f */
[----:B------:R4:W-:Y:S01]  /*1ac0*/  STL [R1+0x50], R77 ;  /* 0x0000504d01007387 */ /* 0x0009e20000100800 */
[----:B------:R-:W-:Y:S01]  /*1ad0*/  IMAD.WIDE R84, R85, 0x2, R4 ;  /* 0x0000000255547825 */ /* 0x000fe200078e0204 */
[C---:B-----5:R-:W-:Y:S01]  /*1ae0*/  LOP3.LUT R72, R74.reuse, 0x50, RZ, 0x3c, !PT ;  /* 0x000000504a487812 */ /* 0x060fe200078e3cff */
[----:B------:R-:W5:Y:S01]  /*1af0*/  LDC R67, c[0x0][0x238] ;  /* 0x00008e00ff437b82 */ /* 0x000f620000000800 */
[----:B------:R-:W-:Y:S01]  /*1b00*/  STL [R1+0x5c], R78 ;  /* 0x00005c4e01007387 */ /* 0x000fe20000100800 */
[----:B-1----:R-:W-:Y:S01]  /*1b10*/  LOP3.LUT R73, R74, 0x60, RZ, 0x3c, !PT ;  /* 0x000000604a497812 */ /* 0x002fe200078e3cff */
[C---:B0-----:R-:W-:Y:S01]  /*1b20*/  IMAD R203, R65.reuse, 0x1fe, RZ ;  /* 0x000001fe41cb7824 */ /* 0x041fe200078e02ff */
[----:B------:R-:W-:Y:S01]  /*1b30*/  LOP3.LUT R97, R214, 0x50, RZ, 0x3c, !PT ;  /* 0x00000050d6617812 */ /* 0x000fe200078e3cff */
[----:B------:R0:W-:Y:S01]  /*1b40*/  STL [R1+0x58], R79 ;  /* 0x0000584f01007387 */ /* 0x0001e20000100800 */
[C---:B----4-:R-:W-:Y:S01]  /*1b50*/  LOP3.LUT R76, R74.reuse, 0x20, RZ, 0x3c, !PT ;  /* 0x000000204a4c7812 */ /* 0x050fe200078e3cff */
[----:B------:R-:W-:Y:S01]  /*1b60*/  IMAD R202, R65, 0x1fa, RZ ;  /* 0x000001fa41ca7824 */ /* 0x000fe200078e02ff */
[----:B------:R-:W-:Y:S01]  /*1b70*/  LOP3.LUT R77, R74, 0x10, RZ, 0x3c, !PT ;  /* 0x000000104a4d7812 */ /* 0x000fe200078e3cff */
[----:B--2---:R-:W-:Y:S01]  /*1b80*/  IMAD R114, R69, 0x66, RZ ;  /* 0x0000006645727824 */ /* 0x004fe200078e02ff */
[----:B------:R-:W-:Y:S01]  /*1b90*/  STL [R1+0x64], R80 ;  /* 0x0000645001007387 */ /* 0x000fe20000100800 */
[----:B------:R-:W1:Y:S01]  /*1ba0*/  LDC R69, c[0x0][0x238] ;  /* 0x00008e00ff457b82 */ /* 0x000e620000000800 */
[----:B------:R-:W-:Y:S01]  /*1bb0*/  LOP3.LUT R96, R214, 0x60, RZ, 0x3c, !PT ;  /* 0x00000060d6607812 */ /* 0x000fe200078e3cff */
[----:B------:R-:W-:Y:S01]  /*1bc0*/  IMAD R199, R65, 0x1f6, RZ ;  /* 0x000001f641c77824 */ /* 0x000fe200078e02ff */
[----:B------:R2:W-:Y:S01]  /*1bd0*/  STL [R1+0x60], R81 ;  /* 0x0000605101007387 */ /* 0x0005e20000100800 */
[----:B0-----:R-:W-:Y:S01]  /*1be0*/  IMAD.MOV.U32 R79, RZ, RZ, R70 ;  /* 0x000000ffff4f7224 */ /* 0x001fe200078e0046 */
[----:B------:R-:W-:Y:S01]  /*1bf0*/  LOP3.LUT R70, R74, 0x30, RZ, 0x3c, !PT ;  /* 0x000000304a467812 */ /* 0x000fe200078e3cff */
[----:B---3--:R-:W-:Y:S01]  /*1c00*/  IMAD R112, R68, 0x6a, RZ ;  /* 0x0000006a44707824 */ /* 0x008fe200078e02ff */
[----:B------:R-:W-:Y:S01]  /*1c10*/  STL [R1+0x6c], R84 ;  /* 0x00006c5401007387 */ /* 0x000fe20000100800 */
[----:B------:R-:W0:Y:S01]  /*1c20*/  LDC R68, c[0x0][0x238] ;  /* 0x00008e00ff447b82 */ /* 0x000e220000000800 */
[C---:B------:R-:W-:Y:S01]  /*1c30*/  LOP3.LUT R78, R214.reuse, 0x20, RZ, 0x3c, !PT ;  /* 0x00000020d64e7812 */ /* 0x040fe200078e3cff */
[C---:B------:R-:W-:Y:S01]  /*1c40*/  IMAD.IADD R70, R79.reuse, 0x1, R70 ;  /* 0x000000014f467824 */ /* 0x040fe200078e0246 */
[----:B------:R-:W-:Y:S01]  /*1c50*/  STL [R1+0x68], R85 ;  /* 0x0000685501007387 */ /* 0x000fe20000100800 */
[----:B------:R-:W-:Y:S01]  /*1c60*/  IMAD.IADD R71, R79, 0x1, R71 ;  /* 0x000000014f477824 */ /* 0x000fe200078e0247 */
[C---:B--2---:R-:W-:Y:S01]  /*1c70*/  LOP3.LUT R81, R214.reuse, 0x30, RZ, 0x3c, !PT ;  /* 0x00000030d6517812 */ /* 0x044fe200078e3cff */
[----:B-----5:R-:W-:Y:S01]  /*1c80*/  IMAD R235, R67, 0x68, RZ ;  /* 0x0000006843eb7824 */ /* 0x020fe200078e02ff */
[----:B------:R2:W-:Y:S01]  /*1c90*/  STL [R1+0x898], R66 ;  /* 0x0008984201007387 */ /* 0x0005e20000100800 */
[----:B------:R-:W3:Y:S01]  /*1ca0*/  LDC R67, c[0x0][0x238] ;  /* 0x00008e00ff437b82 */ /* 0x000ee20000000800 */
[C---:B------:R-:W-:Y:S01]  /*1cb0*/  IMAD.IADD R72, R79.reuse, 0x1, R72 ;  /* 0x000000014f487824 */ /* 0x040fe200078e0248 */
[----:B------:R-:W-:Y:S01]  /*1cc0*/  LOP3.LUT R80, R214, 0x40, RZ, 0x3c, !PT ;  /* 0x00000040d6507812 */ /* 0x000fe200078e3cff */
[C---:B------:R-:W-:Y:S01]  /*1cd0*/  IMAD.IADD R73, R79.reuse, 0x1, R73 ;  /* 0x000000014f497824 */ /* 0x040fe200078e0249 */
[----:B------:R-:W-:Y:S01]  /*1ce0*/  UIADD3.64 UR10, UR4, 0x100, URZ ;  /* 0x00000100040a7897 */ /* 0x000fe2000fffe03f */
[----:B------:R-:W-:Y:S01]  /*1cf0*/  IMAD.IADD R75, R79, 0x1, R75 ;  /* 0x000000014f4b7824 */ /* 0x000fe200078e024b */
[----:B------:R-:W-:Y:S01]  /*1d00*/  SHF.R.S32.HI R62, RZ, 0x1f, R63 ;  /* 0x0000001fff3e7819 */ /* 0x000fe2000001143f */
[----:B------:R-:W-:Y:S01]  /*1d10*/  IMAD R198, R65, 0x1f2, RZ ;  /* 0x000001f241c67824 */ /* 0x000fe200078e02ff */
[----:B------:R-:W4:Y:S01]  /*1d20*/  LDC.64 R24, c[0x0][0x210] ;  /* 0x00008400ff187b82 */ /* 0x000f220000000a00 */
[----:B-1----:R-:W-:Y:S01]  /*1d30*/  IMAD R118, R69, 0x5e, RZ ;  /* 0x0000005e45767824 */ /* 0x002fe200078e02ff */
[----:B------:R-:W-:Y:S01]  /*1d40*/  UIADD3.64 UR10, UR4, 0x780, URZ ;  /* 0x00000780040a7897 */ /* 0x000fe2000fffe03f */
[----:B--2---:R-:W-:Y:S01]  /*1d50*/  IMAD.IADD R66, R79, 0x1, R74 ;  /* 0x000000014f427824 */ /* 0x004fe200078e024a */
[----:B------:R-:W-:Y:S01]  /*1d60*/  LOP3.LUT R74, R74, 0x70, RZ, 0x3c, !PT ;  /* 0x000000704a4a7812 */ /* 0x000fe200078e3cff */
[C---:B------:R-:W-:Y:S01]  /*1d70*/  IMAD R197, R65.reuse, 0x1ee, RZ ;  /* 0x000001ee41c57824 */ /* 0x040fe200078e02ff */
[----:B------:R-:W-:Y:S01]  /*1d80*/  UIADD3.64 UR14, UR4, 0x800, URZ ;  /* 0x00000800040e7897 */ /* 0x000fe2000fffe03f */
[----:B------:R-:W-:Y:S01]  /*1d90*/  IMAD R196, R65, 0x1ea, RZ ;  /* 0x000001ea41c47824 */ /* 0x000fe200078e02ff */
[----:B------:R-:W1:Y:S01]  /*1da0*/  LDC R69, c[0x0][0x238] ;  /* 0x00008e00ff457b82 */ /* 0x000e620000000800 */
[----:B0-----:R-:W-:Y:S01]  /*1db0*/  IMAD R116, R68, 0x62, RZ ;  /* 0x0000006244747824 */ /* 0x001fe200078e02ff */
[----:B------:R-:W-:Y:S01]  /*1dc0*/  UIADD3.64 UR10, UR4, 0x880, URZ ;  /* 0x00000880040a7897 */ /* 0x000fe2000fffe03f */
[----:B------:R-:W-:Y:S01]  /*1dd0*/  IMAD.IADD R74, R79, 0x1, R74 ;  /* 0x000000014f4a7824 */ /* 0x000fe200078e024a */
[----:B------:R-:W-:Y:S01]  /*1de0*/  UIADD3.64 UR14, UR4, 0x900, URZ ;  /* 0x00000900040e7897 */ /* 0x000fe2000fffe03f */
[C---:B------:R-:W-:Y:S01]  /*1df0*/  IMAD R195, R65.reuse, 0x1e6, RZ ;  /* 0x000001e641c37824 */ /* 0x040fe200078e02ff */
[----:B------:R-:W-:Y:S01]  /*1e00*/  UIADD3.64 UR10, UR4, 0x980, URZ ;  /* 0x00000980040a7897 */ /* 0x000fe2000fffe03f */
[----:B------:R-:W-:Y:S01]  /*1e10*/  IMAD R194, R65, 0xff, RZ ;  /* 0x000000ff41c27824 */ /* 0x000fe200078e02ff */
[----:B------:R-:W0:Y:S01]  /*1e20*/  LDC R68, c[0x0][0x238] ;  /* 0x00008e00ff447b82 */ /* 0x000e220000000800 */
[----:B---3--:R-:W-:Y:S01]  /*1e30*/  IMAD R241, R67, 0x2c, RZ ;  /* 0x0000002c43f17824 */ /* 0x008fe200078e02ff */
[----:B------:R-:W-:Y:S01]  /*1e40*/  UIADD3.64 UR14, UR4, 0xa00, URZ ;  /* 0x00000a00040e7897 */ /* 0x000fe2000fffe03f */
[C---:B------:R-:W-:Y:S01]  /*1e50*/  IMAD R193, R65.reuse, 0x1e2, RZ ;  /* 0x000001e241c17824 */ /* 0x040fe200078e02ff */
[----:B------:R-:W-:Y:S01]  /*1e60*/  UIADD3.64 UR10, UR4, 0xa80, URZ ;  /* 0x00000a80040a7897 */ /* 0x000fe2000fffe03f */
[----:B------:R-:W-:Y:S01]  /*1e70*/  IMAD R192, R65, 0xfd, RZ ;  /* 0x000000fd41c07824 */ /* 0x000fe200078e02ff */
[----:B------:R-:W-:Y:S01]  /*1e80*/  SHF.L.U64.HI R62, R63, 0x1, R62 ;  /* 0x000000013f3e7819 */ /* 0x000fe2000001023e */
[C---:B------:R-:W-:Y:S01]  /*1e90*/  IMAD R191, R65.reuse, 0x1de, RZ ;  /* 0x000001de41bf7824 */ /* 0x040fe200078e02ff */
[----:B------:R-:W2:Y:S01]  /*1ea0*/  LDC R67, c[0x0][0x238] ;  /* 0x00008e00ff437b82 */ /* 0x000ea20000000800 */
[C---:B----4-:R-:W-:Y:S01]  /*1eb0*/  LEA R83, P0, R0.reuse, R24, 0x1 ;  /* 0x0000001800537211 */ /* 0x050fe200078008ff */
[C---:B------:R-:W-:Y:S01]  /*1ec0*/  IMAD R190, R65.reuse, 0xfb, RZ ;  /* 0x000000fb41be7824 */ /* 0x040fe200078e02ff */
[----:B------:R-:W-:Y:S01]  /*1ed0*/  UIADD3.64 UR14, UR4, 0xb00, URZ ;  /* 0x00000b00040e7897 */ /* 0x000fe2000fffe03f */
[C---:B------:R-:W-:Y:S01]  /*1ee0*/  IMAD R189, R65.reuse, 0x1da, RZ ;  /* 0x000001da41bd7824 */ /* 0x040fe200078e02ff */
[----:B------:R-:W-:Y:S01]  /*1ef0*/  LEA.HI.X.SX32 R82, R0, R25, 0x1, P0 ;  /* 0x0000001900527211 */ /* 0x000fe200000f0eff */
[----:B------:R-:W-:Y:S01]  /*1f00*/  IMAD R188, R65, 0xf9, RZ ;  /* 0x000000f941bc7824 */ /* 0x000fe200078e02ff */
[-C--:B------:R-:W-:Y:S01]  /*1f10*/  IADD3 R199, P6, R199, R83.reuse, RZ ;  /* 0x00000053c7c77210 */ /* 0x080fe20007fde0ff */
[----:B-1----:R-:W-:Y:S01]  /*1f20*/  IMAD R122, R69, 0x56, RZ ;  /* 0x00000056457a7824 */ /* 0x002fe200078e02ff */
[----:B------:R-:W-:Y:S01]  /*1f30*/  IADD3 R196, P1, R196, R83, RZ ;  /* 0x00000053c4c47210 */ /* 0x000fe20007f3e0ff */
[----:B------:R-:W1:Y:S01]  /*1f40*/  LDC R69, c[0x0][0x238] ;  /* 0x00008e00ff457b82 */ /* 0x000e620000000800 */
[-C--:B------:R-:W-:Y:S01]  /*1f50*/  LEA.HI.X.SX32 R190, R190, R82.reuse, 0x1, P6 ;  /* 0x00000052bebe7211 */ /* 0x080fe200030f0eff */
[C---:B------:R-:W-:Y:S01]  /*1f60*/  IMAD R187, R65.reuse, 0x1d6, RZ ;  /* 0x000001d641bb7824 */ /* 0x040fe200078e02ff */
[----:B------:R-:W-:Y:S01]  /*1f70*/  UIADD3.64 UR10, UR4, 0xb80, URZ ;  /* 0x00000b80040a7897 */ /* 0x000fe2000fffe03f */
[C---:B------:R-:W-:Y:S01]  /*1f80*/  IMAD R186, R65.reuse, 0xf7, RZ ;  /* 0x000000f741ba7824 */ /* 0x040fe200078e02ff */
[----:B------:R-:W-:Y:S01]  /*1f90*/  UIADD3.64 UR14, UR4, 0xc00, URZ ;  /* 0x00000c00040e7897 */ /* 0x000fe2000fffe03f */
[----:B0-----:R-:W-:Y:S01]  /*1fa0*/  IMAD R120, R68, 0x5a, RZ ;  /* 0x0000005a44787824 */ /* 0x001fe200078e02ff */
[----:B------:R-:W-:Y:S01]  /*1fb0*/  UIADD3.64 UR10, UR4, 0xc80, URZ ;  /* 0x00000c80040a7897 */ /* 0x000fe2000fffe03f */
[----:B------:R-:W0:Y:S01]  /*1fc0*/  LDC R68, c[0x0][0x238] ;  /* 0x00008e00ff447b82 */ /* 0x000e220000000800 */
[C---:B------:R-:W-:Y:S01]  /*1fd0*/  IMAD R185, R65.reuse, 0x1d2, RZ ;  /* 0x000001d241b97824 */ /* 0x040fe200078e02ff */
[----:B------:R-:W-:Y:S01]  /*1fe0*/  UIADD3.64 UR18, UR4, 0xd00, URZ ;  /* 0x00000d0004127897 */ /* 0x000fe2000fffe03f */
[C---:B------:R-:W-:Y:S01]  /*1ff0*/  IMAD R184, R65.reuse, 0xf5, RZ ;  /* 0x000000f541b87824 */ /* 0x040fe200078e02ff */
[----:B------:R-:W-:Y:S01]  /*2000*/  UIADD3.64 UR10, UR4, 0xd80, URZ ;  /* 0x00000d80040a7897 */ /* 0x000fe2000fffe03f */
[----:B------:R-:W-:Y:S01]  /*2010*/  IMAD R183, R65, 0x1ce, RZ ;  /* 0x000001ce41b77824 */ /* 0x000fe200078e02ff */
[----:B------:R-:W-:Y:S01]  /*2020*/  UIADD3.64 UR14, UR4, 0xe00, URZ ;  /* 0x00000e00040e7897 */ /* 0x000fe2000fffe03f */
[----:B--2---:R-:W-:Y:S01]  /*2030*/  IMAD R245, R67, 0x48, RZ ;  /* 0x0000004843f57824 */ /* 0x004fe200078e02ff */
[----:B------:R-:W-:Y:S01]  /*2040*/  LEA.HI.X.SX32 R184, R184, R82, 0x1, P1 ;  /* 0x00000052b8b87211 */ /* 0x000fe200008f0eff */
[----:B------:R-:W-:Y:S01]  /*2050*/  IMAD.IADD R67, R79, 0x1, R214 ;  /* 0x000000014f437824 */ /* 0x000fe200078e02d6 */
[----:B------:R-:W-:Y:S01]  /*2060*/  LOP3.LUT R214, R214, 0x70, RZ, 0x3c, !PT ;  /* 0x00000070d6d67812 */ /* 0x000fe200078e3cff */
[C---:B------:R-:W-:Y:S01]  /*2070*/  IMAD R182, R65.reuse, 0xf3, RZ ;  /* 0x000000f341b67824 */ /* 0x040fe200078e02ff */
[----:B------:R-:W-:Y:S01]  /*2080*/  UIADD3.64 UR18, UR4, 0xe80, URZ ;  /* 0x00000e8004127897 */ /* 0x000fe2000fffe03f */
[C---:B------:R-:W-:Y:S01]  /*2090*/  IMAD R181, R65.reuse, 0x1ca, RZ ;  /* 0x000001ca41b57824 */ /* 0x040fe200078e02ff */
[----:B------:R-:W-:Y:S01]  /*20a0*/  UIADD3.64 UR8, UR4, 0x80, URZ ;  /* 0x0000008004087897 */ /* 0x000fe2000fffe03f */
[----:B------:R-:W-:Y:S01]  /*20b0*/  IMAD R180, R65, 0xf1, RZ ;  /* 0x000000f141b47824 */ /* 0x000fe200078e02ff */
[----:B------:R-:W-:Y:S01]  /*20c0*/  UIADD3.64 UR10, UR4, 0xf00, URZ ;  /* 0x00000f00040a7897 */ /* 0x000fe2000fffe03f */
[----:B-1----:R-:W-:Y:S01]  /*20d0*/  IMAD R126, R69, 0x4e, RZ ;  /* 0x0000004e457e7824 */ /* 0x002fe200078e02ff */
[----:B------:R-:W-:Y:S01]  /*20e0*/  UIADD3.64 UR14, UR6, 0x2, URZ ;  /* 0x00000002060e7897 */ /* 0x000fe2000fffe03f */
[----:B------:R-:W1:Y:S01]  /*20f0*/  LDC R69, c[0x0][0x238] ;  /* 0x00008e00ff457b82 */ /* 0x000e620000000800 */
[C---:B------:R-:W-:Y:S01]  /*2100*/  IMAD R179, R65.reuse, 0x1c6, RZ ;  /* 0x000001c641b37824 */ /* 0x040fe200078e02ff */
[----:B------:R-:W-:Y:S01]  /*2110*/  UIADD3.64 UR18, UR6, 0x4, URZ ;  /* 0x0000000406127897 */ /* 0x000fe2000fffe03f */
[C---:B------:R-:W-:Y:S01]  /*2120*/  IMAD R178, R65.reuse, 0xef, RZ ;  /* 0x000000ef41b27824 */ /* 0x040fe200078e02ff */
[----:B------:R-:W-:Y:S01]  /*2130*/  UIADD3.64 UR8, UR4, 0x180, URZ ;  /* 0x0000018004087897 */ /* 0x000fe2000fffe03f */
[----:B0-----:R-:W-:Y:S01]  /*2140*/  IMAD R124, R68, 0x52, RZ ;  /* 0x00000052447c7824 */ /* 0x001fe200078e02ff */
[----:B------:R-:W-:Y:S01]  /*2150*/  UIADD3.64 UR12, UR4, 0x200, URZ ;  /* 0x00000200040c7897 */ /* 0x000fe2000fffe03f */
[C---:B------:R-:W-:Y:S01]  /*2160*/  IMAD R177, R65.reuse, 0x1c2, RZ ;  /* 0x000001c241b17824 */ /* 0x040fe200078e02ff */
[----:B------:R-:W0:Y:S01]  /*2170*/  LDC R68, c[0x0][0x238] ;  /* 0x00008e00ff447b82 */ /* 0x000e220000000800 */
[C---:B------:R-:W-:Y:S01]  /*2180*/  IMAD R176, R65.reuse, 0xed, RZ ;  /* 0x000000ed41b07824 */ /* 0x040fe200078e02ff */
[----:B------:R-:W-:Y:S01]  /*2190*/  UIADD3.64 UR16, UR4, 0x280, URZ ;  /* 0x0000028004107897 */ /* 0x000fe2000fffe03f */
        /* <DEDUP_REMOVED lines=33> */
[----:B------:R-:W-:-:S02]  /*23b0*/  IMAD R161, R65, 0x1a2, RZ ;  /* 0x000001a241a17824 */ /* 0x000fc400078e02ff */
[C---:B------:R-:W-:Y:S02]  /*23c0*/  IMAD R160, R65.reuse, 0xdd, RZ ;  /* 0x000000dd41a07824 */ /* 0x040fe400078e02ff */
[C---:B------:R-:W-:Y:S02]  /*23d0*/  IMAD R159, R65.reuse, 0x19e, RZ ;  /* 0x0000019e419f7824 */ /* 0x040fe400078e02ff */
[----:B------:R-:W-:Y:S02]  /*23e0*/  IMAD R158, R65, 0xdb, RZ ;  /* 0x000000db419e7824 */ /* 0x000fe400078e02ff */
[----:B-1----:R-:W-:Y:S02]  /*23f0*/  IMAD R130, R69, 0x46, RZ ;  /* 0x0000004645827824 */ /* 0x002fe400078e02ff */
[----:B------:R-:W1:Y:S01]  /*2400*/  LDC R69, c[0x0][0x238] ;  /* 0x00008e00ff457b82 */ /* 0x000e620000000800 */
[C---:B------:R-:W-:Y:S02]  /*2410*/  IMAD R157, R65.reuse, 0x19a, RZ ;  /* 0x0000019a419d7824 */ /* 0x040fe400078e02ff */
[----:B------:R-:W-:-:S02]  /*2420*/  IMAD R156, R65, 0xd9, RZ ;  /* 0x000000d9419c7824 */ /* 0x000fc400078e02ff */
[----:B0-----:R-:W-:Y:S02]  /*2430*/  IMAD R131, R68, 0x84, RZ ;  /* 0x0000008444837824 */ /* 0x001fe400078e02ff */
[C---:B------:R-:W-:Y:S01]  /*2440*/  IMAD R155, R65.reuse, 0x196, RZ ;  /* 0x00000196419b7824 */ /* 0x040fe200078e02ff */
[----:B------:R-:W0:Y:S01]  /*2450*/  LDC R68, c[0x0][0x238] ;  /* 0x00008e00ff447b82 */ /* 0x000e220000000800 */
[C---:B------:R-:W-:Y:S02]  /*2460*/  IMAD R154, R65.reuse, 0xd7, RZ ;  /* 0x000000d7419a7824 */ /* 0x040fe400078e02ff */
[C---:B------:R-:W-:Y:S02]  /*2470*/  IMAD R153, R65.reuse, 0x192, RZ ;  /* 0x0000019241997824 */ /* 0x040fe400078e02ff */
[C---:B------:R-:W-:Y:S02]  /*2480*/  IMAD R152, R65.reuse, 0xd5, RZ ;  /* 0x000000d541987824 */ /* 0x040fe400078e02ff */
[----:B------:R-:W-:-:S02]  /*2490*/  IMAD R151, R65, 0x18e, RZ ;  /* 0x0000018e41977824 */ /* 0x000fc400078e02ff */
[C---:B------:R-:W-:Y:S02]  /*24a0*/  IMAD R150, R65.reuse, 0xd3, RZ ;  /* 0x000000d341967824 */ /* 0x040fe400078e02ff */
[C---:B------:R-:W-:Y:S02]  /*24b0*/  IMAD R149, R65.reuse, 0x18a, RZ ;  /* 0x0000018a41957824 */ /* 0x040fe400078e02ff */
[C---:B------:R-:W-:Y:S02]  /*24c0*/  IMAD R148, R65.reuse, 0xd1, RZ ;  /* 0x000000d141947824 */ /* 0x040fe400078e02ff */
[----:B------:R-:W-:Y:S02]  /*24d0*/  IMAD R147, R65, 0x186, RZ ;  /* 0x0000018641937824 */ /* 0x000fe400078e02ff */
[----:B-1----:R-:W-:Y:S02]  /*24e0*/  IMAD R132, R69, 0x42, RZ ;  /* 0x0000004245847824 */ /* 0x002fe400078e02ff */
[----:B------:R-:W1:Y:S01]  /*24f0*/  LDC R69, c[0x0][0x238] ;  /* 0x00008e00ff457b82 */ /* 0x000e620000000800 */
[----:B------:R-:W-:-:S02]  /*2500*/  IMAD R146, R65, 0xcf, RZ ;  /* 0x000000cf41927824 */ /* 0x000fc400078e02ff */
[C---:B------:R-:W-:Y:S02]  /*2510*/  IMAD R145, R65.reuse, 0x182, RZ ;  /* 0x0000018241917824 */ /* 0x040fe400078e02ff */
[----:B0-----:R-:W-:Y:S02]  /*2520*/  IMAD R135, R68, 0x3e, RZ ;  /* 0x0000003e44877824 */ /* 0x001fe400078e02ff */
[C---:B------:R-:W-:Y:S01]  /*2530*/  IMAD R144, R65.reuse, 0xcd, RZ ;  /* 0x000000cd41907824 */ /* 0x040fe200078e02ff */
[----:B------:R-:W0:Y:S01]  /*2540*/  LDC R68, c[0x0][0x238] ;  /* 0x00008e00ff447b82 */ /* 0x000e220000000800 */
[C---:B------:R-:W-:Y:S02]  /*2550*/  IMAD R143, R65.reuse, 0x17e, RZ ;  /* 0x0000017e418f7824 */ /* 0x040fe400078e02ff */
[C---:B------:R-:W-:Y:S02]  /*2560*/  IMAD R142, R65.reuse, 0xcb, RZ ;  /* 0x000000cb418e7824 */ /* 0x040fe400078e02ff */
[----:B------:R-:W-:-:S02]  /*2570*/  IMAD R141, R65, 0x17a, RZ ;  /* 0x0000017a418d7824 */ /* 0x000fc400078e02ff */
[C---:B------:R-:W-:Y:S02]  /*2580*/  IMAD R140, R65.reuse, 0xc9, RZ ;  /* 0x000000c9418c7824 */ /* 0x040fe400078e02ff */
[C---:B------:R-:W-:Y:S02]  /*2590*/  IMAD R139, R65.reuse, 0x176, RZ ;  /* 0x00000176418b7824 */ /* 0x040fe400078e02ff */
[C---:B------:R-:W-:Y:S02]  /*25a0*/  IMAD R200, R65.reuse, 0xc7, RZ ;  /* 0x000000c741c87824 */ /* 0x040fe400078e02ff */
[C---:B------:R-:W-:Y:S02]  /*25b0*/  IMAD R205, R65.reuse, 0x172, RZ ;  /* 0x0000017241cd7824 */ /* 0x040fe400078e02ff */
[----:B------:R-:W-:Y:S02]  /*25c0*/  IMAD R207, R65, 0xc5, RZ ;  /* 0x000000c541cf7824 */ /* 0x000fe400078e02ff */
[----:B-1----:R-:W-:-:S02]  /*25d0*/  IMAD R134, R69, 0x7c, RZ ;  /* 0x0000007c45867824 */ /* 0x002fc400078e02ff */
[----:B------:R-:W1:Y:S01]  /*25e0*/  LDC R69, c[0x0][0x238] ;  /* 0x00008e00ff457b82 */ /* 0x000e620000000800 */
[C---:B------:R-:W-:Y:S02]  /*25f0*/  IMAD R211, R65.reuse, 0x16e, RZ ;  /* 0x0000016e41d37824 */ /* 0x040fe400078e02ff */
[C---:B------:R-:W-:Y:S02]  /*2600*/  IMAD R216, R65.reuse, 0xc3, RZ ;  /* 0x000000c341d87824 */ /* 0x040fe400078e02ff */
[----:B0-----:R-:W-:Y:S02]  /*2610*/  IMAD R138, R68, 0x3a, RZ ;  /* 0x0000003a448a7824 */ /* 0x001fe400078e02ff */
[C---:B------:R-:W-:Y:S01]  /*2620*/  IMAD R226, R65.reuse, 0x16a, RZ ;  /* 0x0000016a41e27824 */ /* 0x040fe200078e02ff */
[----:B------:R-:W0:Y:S01]  /*2630*/  LDC R68, c[0x0][0x238] ;  /* 0x00008e00ff447b82 */ /* 0x000e220000000800 */
[C---:B------:R-:W-:Y:S02]  /*2640*/  IMAD R227, R65.reuse, 0xc1, RZ ;  /* 0x000000c141e37824 */ /* 0x040fe400078e02ff */
[----:B------:R-:W-:-:S02]  /*2650*/  IMAD R231, R65, 0x166, RZ ;  /* 0x0000016641e77824 */ /* 0x000fc400078e02ff */
[C---:B------:R-:W-:Y:S02]  /*2660*/  IMAD R233, R65.reuse, 0xbf, RZ ;  /* 0x000000bf41e97824 */ /* 0x040fe400078e02ff */
[C---:B------:R-:W-:Y:S02]  /*2670*/  IMAD R238, R65.reuse, 0x162, RZ ;  /* 0x0000016241ee7824 */ /* 0x040fe400078e02ff */
[C---:B------:R-:W-:Y:S02]  /*2680*/  IMAD R244, R65.reuse, 0xbd, RZ ;  /* 0x000000bd41f47824 */ /* 0x040fe400078e02ff */
[C---:B------:R-:W-:Y:S02]  /*2690*/  IMAD R247, R65.reuse, 0x15e, RZ ;  /* 0x0000015e41f77824 */ /* 0x040fe400078e02ff */
[C---:B------:R-:W-:Y:S02]  /*26a0*/  IMAD R249, R65.reuse, 0xbb, RZ ;  /* 0x000000bb41f97824 */ /* 0x040fe400078e02ff */
[----:B------:R-:W-:-:S02]  /*26b0*/  IMAD R252, R65, 0x15a, RZ ;  /* 0x0000015a41fc7824 */ /* 0x000fc400078e02ff */
[----:B-1----:R-:W-:Y:S02]  /*26c0*/  IMAD R137, R69, 0x74, RZ ;  /* 0x0000007445897824 */ /* 0x002fe400078e02ff */
[----:B------:R-:W1:Y:S01]  /*26d0*/  LDC R69, c[0x0][0x238] ;  /* 0x00008e00ff457b82 */ /* 0x000e620000000800 */
[C---:B------:R-:W-:Y:S02]  /*26e0*/  IMAD R88, R65.reuse, 0xfe, RZ ;  /* 0x000000fe41587824 */ /* 0x040fe400078e02ff */
[C---:B------:R-:W-:Y:S02]  /*26f0*/  IMAD R84, R65.reuse, 0xfa, RZ ;  /* 0x000000fa41547824 */ /* 0x040fe400078e02ff */
[----:B0-----:R-:W-:Y:S02]  /*2700*/  IMAD R206, R68, 0x36, RZ ;  /* 0x0000003644ce7824 */ /* 0x001fe400078e02ff */
[----:B------:R-:W-:Y:S01]  /*2710*/  IMAD R36, R65, 0xf6, RZ ;  /* 0x000000f641247824 */ /* 0x000fe200078e02ff */
[----:B------:R-:W0:Y:S01]  /*2720*/  LDC R68, c[0x0][0x238] ;  /* 0x00008e00ff447b82 */ /* 0x000e220000000800 */
[----:B------:R-:W-:-:S02]  /*2730*/  IMAD R33, R12, R28, RZ ;  /* 0x0000001c0c217224 */ /* 0x000fc400078e02ff */
[-C--:B------:R-:W-:Y:S02]  /*2740*/  IMAD R7, R7, R28.reuse, RZ ;  /* 0x0000001c07077224 */ /* 0x080fe400078e02ff */
[-C--:B------:R-:W-:Y:S02]  /*2750*/  IMAD R9, R9, R28.reuse, RZ ;  /* 0x0000001c09097224 */ /* 0x080fe400078e02ff */
[-C--:B------:R-:W-:Y:S02]  /*2760*/  IMAD R11, R11, R28.reuse, RZ ;  /* 0x0000001c0b0b7224 */ /* 0x080fe400078e02ff */
[-C--:B------:R-:W-:Y:S02]  /*2770*/  IMAD R49, R15, R28.reuse, RZ ;  /* 0x0000001c0f317224 */ /* 0x080fe400078e02ff */
[-C--:B------:R-:W-:Y:S02]  /*2780*/  IMAD R25, R17, R28.reuse, RZ ;  /* 0x0000001c11197224 */ /* 0x080fe400078e02ff */
[----:B------:R-:W-:-:S02]  /*2790*/  IMAD R27, R19, R28, RZ ;  /* 0x0000001c131b7224 */ /* 0x000fc400078e02ff */
[-C--:B------:R-:W-:Y:S02]  /*27a0*/  IMAD R29, R21, R28.reuse, RZ ;  /* 0x0000001c151d7224 */ /* 0x080fe400078e02ff */
[----:B-1----:R-:W-:Y:S02]  /*27b0*/  IMAD R204, R69, 0x6c, RZ ;  /* 0x0000006c45cc7824 */ /* 0x002fe400078e02ff */
[----:B------:R-:W1:Y:S01]  /*27c0*/  LDC R69, c[0x0][0x238] ;  /* 0x00008e00ff457b82 */ /* 0x000e620000000800 */
[-C--:B------:R-:W-:Y:S02]  /*27d0*/  IMAD R31, R10, R28.reuse, RZ ;  /* 0x0000001c0a1f7224 */ /* 0x080fe400078e02ff */
[----:B------:R-:W-:Y:S02]  /*27e0*/  IMAD R35, R14, R28, RZ ;  /* 0x0000001c0e237224 */ /* 0x000fe400078e02ff */
[----:B0-----:R-:W-:Y:S02]  /*27f0*/  IMAD R210, R68, 0x32, RZ ;  /* 0x0000003244d27824 */ /* 0x001fe400078e02ff */
[--C-:B------:R-:W-:Y:S01]  /*2800*/  IMAD.WIDE R42, R13, 0x2, R2.reuse ;  /* 0x000000020d2a7825 */ /* 0x100fe200078e0202 */
[----:B------:R-:W0:Y:S03]  /*2810*/  LDC R68, c[0x0][0x238] ;  /* 0x00008e00ff447b82 */ /* 0x000e260000000800 */
[----:B------:R-:W-:-:S04]  /*2820*/  IMAD.WIDE R58, R33, 0x2, R2 ;  /* 0x00000002213a7825 */ /* 0x000fc800078e0202 */
[----:B------:R-:W-:-:S04]  /*2830*/  IMAD.WIDE R32, R33, 0x2, R4 ;  /* 0x0000000221207825 */ /* 0x000fc800078e0204 */
[----:B------:R-:W-:-:S04]  /*2840*/  IMAD.WIDE R14, R7, 0x2, R2 ;  /* 0x00000002070e7825 */ /* 0x000fc800078e0202 */
[----:B------:R-:W-:-:S04]  /*2850*/  IMAD.WIDE R18, R9, 0x2, R2 ;  /* 0x0000000209127825 */ /* 0x000fc800078e0202 */
[----:B-1----:R-:W-:Y:S02]  /*2860*/  IMAD R209, R69, 0x64, RZ ;  /* 0x0000006445d17824 */ /* 0x002fe400078e02ff */
[----:B------:R-:W1:Y:S01]  /*2870*/  LDC R69, c[0x0][0x238] ;  /* 0x00008e00ff457b82 */ /* 0x000e620000000800 */
[----:B------:R-:W-:-:S04]  /*2880*/  IMAD.WIDE R22, R11, 0x2, R2 ;  /* 0x000000020b167825 */ /* 0x000fc800078e0202 */
        /* <DEDUP_REMOVED lines=11> */
[----:B------:R-:W-:Y:S01]  /*2940*/  IMAD.MOV.U32 R3, RZ, RZ, R43 ;  /* 0x000000ffff037224 */ /* 0x000fe200078e002b */
[----:B------:R-:W0:Y:S01]  /*2950*/  LDC R68, c[0x0][0x238] ;  /* 0x00008e00ff447b82 */ /* 0x000e220000000800 */
[----:B------:R-:W-:Y:S02]  /*2960*/  IMAD.MOV.U32 R43, RZ, RZ, R59 ;  /* 0x000000ffff2b7224 */ /* 0x000fe400078e003b */
[----:B------:R-:W-:Y:S02]  /*2970*/  IMAD.MOV.U32 R59, RZ, RZ, R32 ;  /* 0x000000ffff3b7224 */ /* 0x000fe400078e0020 */
[----:B------:R-:W-:Y:S02]  /*2980*/  IMAD R32, R65, 0xf2, RZ ;  /* 0x000000f241207824 */ /* 0x000fe400078e02ff */
[----:B------:R-:W-:-:S04]  /*2990*/  IMAD.WIDE R28, R29, 0x2, R4 ;  /* 0x000000021d1c7825 */ /* 0x000fc800078e0204 */
[----:B------:R-:W-:Y:S02]  /*29a0*/  IMAD.MOV.U32 R8, RZ, RZ, R19 ;  /* 0x000000ffff087224 */ /* 0x000fe400078e0013 */
[----:B------:R-:W-:Y:S02]  /*29b0*/  IMAD.MOV.U32 R19, RZ, RZ, R55 ;  /* 0x000000ffff137224 */ /* 0x000fe400078e0037 */
[----:B------:R-:W-:Y:S02]  /*29c0*/  IMAD.MOV.U32 R55, RZ, RZ, R28 ;  /* 0x000000ffff377224 */ /* 0x000fe400078e001c */
[----:B-1----:R-:W-:Y:S02]  /*29d0*/  IMAD R219, R69, 0x2a, RZ ;  /* 0x0000002a45db7824 */ /* 0x002fe400078e02ff */
[----:B------:R-:W1:Y:S01]  /*29e0*/  LDC R69, c[0x0][0x238] ;  /* 0x00008e00ff457b82 */ /* 0x000e620000000800 */
[----:B------:R-:W-:Y:S02]  /*29f0*/  IMAD R28, R65, 0xee, RZ ;  /* 0x000000ee411c7824 */ /* 0x000fe400078e02ff */
[----:B------:R-:W-:-:S04]  /*2a00*/  IMAD.WIDE R24, R25, 0x2, R4 ;  /* 0x0000000219187825 */ /* 0x000fc800078e0204 */
[----:B0-----:R-:W-:Y:S02]  /*2a10*/  IMAD R224, R68, 0x44, RZ ;  /* 0x0000004444e07824 */ /* 0x001fe400078e02ff */
[----:B------:R-:W0:Y:S01]  /*2a20*/  LDC R68, c[0x0][0x238] ;  /* 0x00008e00ff447b82 */ /* 0x000e220000000800 */
[----:B------:R-:W-:-:S04]  /*2a30*/  IMAD.WIDE R40, R11, 0x2, R4 ;  /* 0x000000020b287825 */ /* 0x000fc800078e0204 */
[----:B------:R-:W-:Y:S02]  /*2a40*/  IMAD.MOV.U32 R11, RZ, RZ, R51 ;  /* 0x000000ffff0b7224 */ /* 0x000fe400078e0033 */
[----:B------:R-:W-:Y:S02]  /*2a50*/  IMAD.MOV.U32 R51, RZ, RZ, R24 ;  /* 0x000000ffff337224 */ /* 0x000fe400078e0018 */
[C---:B------:R-:W-:Y:S02]  /*2a60*/  IMAD R24, R65.reuse, 0xea, RZ ;  /* 0x000000ea41187824 */ /* 0x040fe400078e02ff */
[----:B------:R-:W-:Y:S02]  /*2a70*/  IMAD R2, R65, 0xe6, RZ ;  /* 0x000000e641027824 */ /* 0x000fe400078e02ff */
[----:B------:R-:W-:-:S04]  /*2a80*/  IMAD.WIDE R44, R13, 0x2, R4 ;  /* 0x000000020d2c7825 */ /* 0x000fc800078e0204 */
[----:B-1----:R-:W-:Y:S02]  /*2a90*/  IMAD R222, R69, 0x26, RZ ;  /* 0x0000002645de7824 */ /* 0x002fe400078e02ff */
[----:B------:R-:W1:Y:S01]  /*2aa0*/  LDC R69, c[0x0][0x238] ;  /* 0x00008e00ff457b82 */ /* 0x000e620000000800 */
[----:B------:R-:W-:Y:S02]  /*2ab0*/  IMAD.MOV.U32 R13, RZ, RZ, R25 ;  /* 0x000000ffff0d7224 */ /* 0x000fe400078e0019 */
[----:B------:R-:W-:Y:S02]  /*2ac0*/  IMAD R25, R65, 0xe2, RZ ;  /* 0x000000e241197824 */ /* 0x000fe400078e02ff */
        /* <DEDUP_REMOVED lines=16> */
[----:B------:R-:W-:-:S02]  /*2bd0*/  IMAD.MOV.U32 R6, RZ, RZ, R17 ;  /* 0x000000ffff067224 */ /* 0x000fc400078e0011 */
[----:B------:R-:W-:Y:S02]  /*2be0*/  IMAD.MOV.U32 R17, RZ, RZ, R27 ;  /* 0x000000ffff117224 */ /* 0x000fe400078e001b */
[----:B------:R-:W-:Y:S02]  /*2bf0*/  IMAD R27, R65, 0xda, RZ ;  /* 0x000000da411b7824 */ /* 0x000fe400078e02ff */
[----:B------:R-:W-:Y:S02]  /*2c00*/  IMAD.MOV.U32 R10, RZ, RZ, R21 ;  /* 0x000000ffff0a7224 */ /* 0x000fe400078e0015 */
[----:B------:R-:W-:Y:S02]  /*2c10*/  IMAD.MOV.U32 R21, RZ, RZ, R29 ;  /* 0x000000ffff157224 */ /* 0x000fe400078e001d */
[----:B-1----:R-:W-:Y:S02]  /*2c20*/  IMAD R232, R69, 0x1e, RZ ;  /* 0x0000001e45e87824 */ /* 0x002fe400078e02ff */
[----:B------:R-:W1:Y:S01]  /*2c30*/  LDC R69, c[0x0][0x238] ;  /* 0x00008e00ff457b82 */ /* 0x000e620000000800 */
[----:B------:R-:W-:-:S02]  /*2c40*/  IMAD R29, R65, 0xd6, RZ ;  /* 0x000000d6411d7824 */ /* 0x000fc400078e02ff */
[----:B------:R-:W-:Y:S02]  /*2c50*/  IMAD.MOV.U32 R12, RZ, RZ, R23 ;  /* 0x000000ffff0c7224 */ /* 0x000fe400078e0017 */
[----:B0-----:R-:W-:Y:S02]  /*2c60*/  IMAD R242, R68, 0x16, RZ ;  /* 0x0000001644f27824 */ /* 0x001fe400078e02ff */
[----:B------:R-:W-:Y:S01]  /*2c70*/  IMAD.MOV.U32 R23, RZ, RZ, R57 ;  /* 0x000000ffff177224 */ /* 0x000fe200078e0039 */
[----:B------:R-:W0:Y:S01]  /*2c80*/  LDC R68, c[0x0][0x238] ;  /* 0x00008e00ff447b82 */ /* 0x000e220000000800 */
[----:B------:R-:W-:Y:S02]  /*2c90*/  IMAD.MOV.U32 R57, RZ, RZ, R30 ;  /* 0x000000ffff397224 */ /* 0x000fe400078e001e */
[----:B------:R-:W-:Y:S02]  /*2ca0*/  IMAD R30, R65, 0xd2, RZ ;  /* 0x000000d2411e7824 */ /* 0x000fe400078e02ff */
[----:B------:R-:W-:-:S02]  /*2cb0*/  IMAD.MOV.U32 R0, RZ, RZ, R41 ;  /* 0x000000ffff007224 */ /* 0x000fc400078e0029 */
[----:B------:R-:W-:Y:S02]  /*2cc0*/  IMAD.MOV.U32 R41, RZ, RZ, R31 ;  /* 0x000000ffff297224 */ /* 0x000fe400078e001f */
[C---:B------:R-:W-:Y:S02]  /*2cd0*/  IMAD R31, R65.reuse, 0xce, RZ ;  /* 0x000000ce411f7824 */ /* 0x040fe400078e02ff */
[----:B------:R-:W-:Y:S02]  /*2ce0*/  IMAD.MOV.U32 R5, RZ, RZ, R45 ;  /* 0x000000ffff057224 */ /* 0x000fe400078e002d */
[----:B------:R-:W-:Y:S02]  /*2cf0*/  IMAD.MOV.U32 R45, RZ, RZ, R33 ;  /* 0x000000ffff2d7224 */ /* 0x000fe400078e0021 */
[----:B------:R-:W-:Y:S02]  /*2d00*/  IMAD R33, R65, 0xca, RZ ;  /* 0x000000ca41217824 */ /* 0x000fe400078e02ff */
[----:B-1----:R-:W-:-:S02]  /*2d10*/  IMAD R237, R69, 0x1a, RZ ;  /* 0x0000001a45ed7824 */ /* 0x002fc400078e02ff */
[----:B------:R-:W1:Y:S01]  /*2d20*/  LDC R69, c[0x0][0x238] ;  /* 0x00008e00ff457b82 */ /* 0x000e620000000800 */
[----:B------:R-:W-:Y:S02]  /*2d30*/  IMAD.MOV.U32 R7, RZ, RZ, R47 ;  /* 0x000000ffff077224 */ /* 0x000fe400078e002f */
[----:B------:R-:W-:Y:S02]  /*2d40*/  IMAD.MOV.U32 R47, RZ, RZ, R61 ;  /* 0x000000ffff2f7224 */ /* 0x000fe400078e003d */
[----:B0-----:R-:W-:Y:S02]  /*2d50*/  IMAD R246, R68, 0x24, RZ ;  /* 0x0000002444f67824 */ /* 0x001fe400078e02ff */
[----:B------:R-:W-:Y:S02]  /*2d60*/  IMAD.IADD R68, R79, 0x1, R77 ;  /* 0x000000014f447824 */ /* 0x000fe400078e024d */
[----:B------:R-:W-:Y:S02]  /*2d70*/  IMAD.MOV.U32 R77, RZ, RZ, R79 ;  /* 0x000000ffff4d7224 */ /* 0x000fe400078e004f */
[----:B------:R-:W-:-:S02]  /*2d80*/  IMAD.MOV.U32 R61, RZ, RZ, R34 ;  /* 0x000000ffff3d7224 */ /* 0x000fc400078e0022 */
[C---:B------:R-:W-:Y:S02]  /*2d90*/  IMAD R34, R65.reuse, 0xc6, RZ ;  /* 0x000000c641227824 */ /* 0x040fe400078e02ff */
[----:B------:R-:W-:Y:S02]  /*2da0*/  IMAD.MOV.U32 R9, RZ, RZ, R49 ;  /* 0x000000ffff097224 */ /* 0x000fe400078e0031 */
[----:B------:R-:W-:Y:S02]  /*2db0*/  IMAD.MOV.U32 R49, RZ, RZ, R35 ;  /* 0x000000ffff317224 */ /* 0x000fe400078e0023 */
[C---:B------:R-:W-:Y:S02]  /*2dc0*/  IMAD R35, R65.reuse, 0xc2, RZ ;  /* 0x000000c241237824 */ /* 0x040fe400078e02ff */
[C---:B------:R-:W-:Y:S02]  /*2dd0*/  IMAD R37, R65.reuse, 0xbe, RZ ;  /* 0x000000be41257824 */ /* 0x040fe400078e02ff */
[----:B------:R-:W-:-:S02]  /*2de0*/  IMAD R38, R65, 0xba, RZ ;  /* 0x000000ba41267824 */ /* 0x000fc400078e02ff */
[----:B-1----:R-:W-:Y:S02]  /*2df0*/  IMAD R240, R69, 0x58, RZ ;  /* 0x0000005845f07824 */ /* 0x002fe400078e02ff */
[----:B------:R-:W0:Y:S01]  /*2e00*/  LDC R69, c[0x0][0x238] ;  /* 0x00008e00ff457b82 */ /* 0x000e220000000800 */
[C---:B------:R-:W-:Y:S02]  /*2e10*/  IMAD R39, R65.reuse, 0xb6, RZ ;  /* 0x000000b641277824 */ /* 0x040fe400078e02ff */
[C---:B------:R-:W-:Y:S02]  /*2e20*/  IMAD R85, R65.reuse, 0xb2, RZ ;  /* 0x000000b241557824 */ /* 0x040fe400078e02ff */
[C---:B------:R-:W-:Y:S02]  /*2e30*/  IMAD R86, R65.reuse, 0xae, RZ ;  /* 0x000000ae41567824 */ /* 0x040fe400078e02ff */
        /* <DEDUP_REMOVED lines=8> */
[----:B------:R-:W-:Y:S02]  /*2ec0*/  IMAD R103, R65, 0xf4, RZ ;  /* 0x000000f441677824 */ /* 0x000fe400078e02ff */
[----:B0-----:R-:W-:Y:S02]  /*2ed0*/  IMAD R243, R69, 0x90, RZ ;  /* 0x0000009045f37824 */ /* 0x001fe400078e02ff */
        /* <DEDUP_REMOVED lines=11> */
[C---:B------:R-:W-:Y:S02]  /*2f90*/  IMAD R125, R65.reuse, 0x9c, RZ ;  /* 0x0000009c417d7824 */ /* 0x040fe400078e02ff */
[----:B------:R-:W-:Y:S02]  /*2fa0*/  IMAD R127, R65, 0x94, RZ ;  /* 0x00000094417f7824 */ /* 0x000fe400078e02ff */
[----:B0-----:R-:W-:Y:S02]  /*2fb0*/  IMAD R248, R69, 0x12, RZ ;  /* 0x0000001245f87824 */ /* 0x001fe400078e02ff */
[----:B------:R-:W-:Y:S02]  /*2fc0*/  IMAD.IADD R69, R79, 0x1, R76 ;  /* 0x000000014f457824 */ /* 0x000fe400078e024c */
[----:B------:R-:W-:Y:S02]  /*2fd0*/  IMAD.MOV.U32 R79, RZ, RZ, R77 ;  /* 0x000000ffff4f7224 */ /* 0x000fe400078e004d */
[----:B------:R-:W-:-:S02]  /*2fe0*/  IMAD.IADD R76, R77, 0x1, R78 ;  /* 0x000000014d4c7824 */ /* 0x000fc400078e024e */
[----:B------:R-:W-:Y:S02]  /*2ff0*/  IMAD.IADD R77, R79, 0x1, R81 ;  /* 0x000000014f4d7824 */ /* 0x000fe400078e0251 */
[----:B------:R-:W-:Y:S02]  /*3000*/  IMAD.MOV.U32 R81, RZ, RZ, R79 ;  /* 0x000000ffff517224 */ /* 0x000fe400078e004f */
[C---:B------:R-:W-:Y:S02]  /*3010*/  IMAD R133, R65.reuse, 0xf8, RZ ;  /* 0x000000f841857824 */ /* 0x040fe400078e02ff */
[----:B------:R-:W-:Y:S02]  /*3020*/  IMAD.MOV.U32 R79, RZ, RZ, R81 ;  /* 0x000000ffff4f7224 */ /* 0x000fe400078e0051 */
[----:B------:R-:W-:Y:S02]  /*3030*/  IMAD R136, R65, 0xe8, RZ ;  /* 0x000000e841887824 */ /* 0x000fe400078e02ff */
[----:B------:R-:W-:-:S02]  /*3040*/  IMAD.MOV.U32 R81, RZ, RZ, R79 ;  /* 0x000000ffff517224 */ /* 0x000fc400078e004f */
[----:B------:R-:W-:Y:S02]  /*3050*/  IMAD.IADD R78, R79, 0x1, R80 ;  /* 0x000000014f4e7824 */ /* 0x000fe400078e0250 */
[----:B------:R-:W-:Y:S02]  /*3060*/  IMAD.IADD R79, R81, 0x1, R97 ;  /* 0x00000001514f7824 */ /* 0x000fe400078e0261 */
[----:B------:R-:W-:Y:S02]  /*3070*/  IMAD.MOV.U32 R97, RZ, RZ, R81 ;  /* 0x000000ffff617224 */ /* 0x000fe400078e0051 */
[----:B------:R-:W-:Y:S02]  /*3080*/  IMAD R201, R65, 0xd8, RZ ;  /* 0x000000d841c97824 */ /* 0x000fe400078e02ff */
[----:B------:R-:W-:Y:S01]  /*3090*/  IMAD.MOV.U32 R81, RZ, RZ, R97 ;  /* 0x000000ffff517224 */ /* 0x000fe200078e0061 */
[-C--:B------:R-:W-:Y:S01]  /*30a0*/  IADD3 R97, P3, R203, R83.reuse, RZ ;  /* 0x00000053cb617210 */ /* 0x080fe20007f7e0ff */
[----:B------:R-:W-:Y:S01]  /*30b0*/  IMAD R208, R65, 0xc8, RZ ;  /* 0x000000c841d07824 */ /* 0x000fe200078e02ff */
[----:B------:R-:W0:Y:S01]  /*30c0*/  LDC R203, c[0x0][0x238] ;  /* 0x00008e00ffcb7b82 */ /* 0x000e220000000800 */
[C---:B------:R-:W-:Y:S01]  /*30d0*/  IMAD.IADD R80, R81.reuse, 0x1, R96 ;  /* 0x0000000151507824 */ /* 0x040fe200078e0260 */
[----:B------:R-:W-:Y:S01]  /*30e0*/  IADD3 R96, P4, R202, R83, RZ ;  /* 0x00000053ca607210 */ /* 0x000fe20007f9e0ff */
[----:B------:R1:W-:Y:S01]  /*30f0*/  STL [R1+0x74], R97 ;  /* 0x0000746101007387 */ /* 0x0003e20000100800 */
[----:B------:R-:W-:-:S02]  /*3100*/  IMAD.IADD R81, R81, 0x1, R214 ;  /* 0x0000000151517824 */ /* 0x000fc400078e02d6 */
[C---:B------:R-:W-:Y:S01]  /*3110*/  IMAD R212, R65.reuse, 0xb8, RZ ;  /* 0x000000b841d47824 */ /* 0x040fe200078e02ff */
[----:B------:R2:W-:Y:S01]  /*3120*/  STL [R1+0x84], R96 ;  /* 0x0000846001007387 */ /* 0x0005e20000100800 */
[----:B------:R-:W3:Y:S01]  /*3130*/  LDC R202, c[0x0][0x238] ;  /* 0x00008e00ffca7b82 */ /* 0x000ee20000000800 */
[C---:B------:R-:W-:Y:S02]  /*3140*/  IMAD R217, R65.reuse, 0xa8, RZ ;  /* 0x000000a841d97824 */ /* 0x040fe400078e02ff */
[----:B------:R-:W-:Y:S01]  /*3150*/  STL [R1+0x94], R199 ;  /* 0x000094c701007387 */ /* 0x000fe20000100800 */
[C---:B------:R-:W-:Y:S01]  /*3160*/  IMAD R220, R65.reuse, 0x98, RZ ;  /* 0x0000009841dc7824 */ /* 0x040fe200078e02ff */
[-C--:B-1----:R-:W-:Y:S01]  /*3170*/  IADD3 R97, P0, R198, R83.reuse, RZ ;  /* 0x00000053c6617210 */ /* 0x082fe20007f1e0ff */
[----:B------:R-:W-:Y:S02]  /*3180*/  IMAD R228, R65, 0xf0, RZ ;  /* 0x000000f041e47824 */ /* 0x000fe400078e02ff */
[----:B------:R-:W1:Y:S01]  /*3190*/  LDC R214, c[0x0][0x238] ;  /* 0x00008e00ffd67b82 */ /* 0x000e620000000800 */
[----:B--2---:R-:W-:Y:S01]  /*31a0*/  IADD3 R96, P5, R197, R83, RZ ;  /* 0x00000053c5607210 */ /* 0x004fe20007fbe0ff */
[----:B------:R2:W-:Y:S01]  /*31b0*/  STL [R1+0xa4], R97 ;  /* 0x0000a46101007387 */ /* 0x0005e20000100800 */
[----:B------:R-:W-:-:S02]  /*31c0*/  IMAD R234, R65, 0xd0, RZ ;  /* 0x000000d041ea7824 */ /* 0x000fc400078e02ff */
[C---:B------:R-:W-:Y:S01]  /*31d0*/  IMAD R239, R65.reuse, 0xb0, RZ ;  /* 0x000000b041ef7824 */ /* 0x040fe200078e02ff */
[----:B------:R4:W-:Y:S01]  /*31e0*/  STL [R1+0xb4], R96 ;  /* 0x0000b46001007387 */ /* 0x0009e20000100800 */
[----:B------:R-:W-:Y:S02]  /*31f0*/  IMAD R250, R65, 0xe0, RZ ;  /* 0x000000e041fa7824 */ /* 0x000fe400078e02ff */
[----:B0-----:R-:W-:Y:S01]  /*3200*/  IMAD R203, R203, 0xb7, RZ ;  /* 0x000000b7cbcb7824 */ /* 0x001fe200078e02ff */
[----:B------:R-:W-:Y:S01]  /*3210*/  STL [R1+0xc4], R196 ;  /* 0x0000c4c401007387 */ /* 0x000fe20000100800 */
[----:B------:R-:W-:Y:S01]  /*3220*/  IMAD R251, R65, 0xa0, RZ ;  /* 0x000000a041fb7824 */ /* 0x000fe200078e02ff */
[-C--:B--2---:R-:W-:Y:S01]  /*3230*/  IADD3 R97, P2, R195, R83.reuse, RZ ;  /* 0x00000053c3617210 */ /* 0x084fe20007f5e0ff */
[----:B------:R-:W-:Y:S02]  /*3240*/  IMAD.SHL.U32 R65, R65, 0x100, RZ ;  /* 0x0000010041417824 */ /* 0x000fe400078e00ff */
[----:B------:R-:W-:Y:S01]  /*3250*/  IMAD.SHL.U32 R63, R63, 0x2, RZ ;  /* 0x000000023f3f7824 */ /* 0x000fe200078e00ff */
[----:B----4-:R-:W-:Y:S01]  /*3260*/  LEA.HI.X.SX32 R96, R194, R82, 0x1, P3 ;  /* 0x00000052c2607211 */ /* 0x010fe200018f0eff */
[----:B------:R0:W-:Y:S01]  /*3270*/  STL [R1+0xd4], R97 ;  /* 0x0000d46101007387 */ /* 0x0001e20000100800 */
[----:B------:R-:W-:Y:S01]  /*3280*/  IADD3 R193, P3, R193, R83, RZ ;  /* 0x00000053c1c17210 */ /* 0x000fe20007f7e0ff */
[----:B---3--:R-:W-:Y:S01]  /*3290*/  IMAD R202, R202, 0x156, RZ ;  /* 0x00000156caca7824 */ /* 0x008fe200078e02ff */
[----:B------:R-:W-:Y:S01]  /*32a0*/  SHF.R.S32.HI R64, RZ, 0x1f, R65 ;  /* 0x0000001fff407819 */ /* 0x000fe20000011441 */
[----:B------:R2:W-:Y:S01]  /*32b0*/  STL [R1+0x70], R96 ;  /* 0x0000706001007387 */ /* 0x0005e20000100800 */
[----:B-1----:R-:W-:-:S03]  /*32c0*/  IMAD R214, R214, 0x152, RZ ;  /* 0x00000152d6d67824 */ /* 0x002fc600078e02ff */
[----:B------:R-:W-:Y:S01]  /*32d0*/  STL [R1+0xe4], R193 ;  /* 0x0000e4c101007387 */ /* 0x000fe20000100800 */
[C---:B------:R-:W-:Y:S01]  /*32e0*/  SHF.L.U64.HI R64, R65.reuse, 0x1, R64 ;  /* 0x0000000141407819 */ /* 0x040fe20000010240 */
[----:B------:R-:W-:Y:S01]  /*32f0*/  IMAD.SHL.U32 R65, R65, 0x2, RZ ;  /* 0x0000000241417824 */ /* 0x000fe200078e00ff */
[----:B0-----:R-:W-:Y:S02]  /*3300*/  LEA.HI.X.SX32 R97, R192, R82, 0x1, P4 ;  /* 0x00000052c0617211 */ /* 0x001fe400020f0eff */
[----:B--2---:R-:W-:-:S03]  /*3310*/  IADD3 R96, P4, R191, R83, RZ ;  /* 0x00000053bf607210 */ /* 0x004fc60007f9e0ff */
[----:B------:R0:W-:Y:S01]  /*3320*/  STL [R1+0x80], R97 ;  /* 0x0000806101007387 */ /* 0x0001e20000100800 */
[----:B------:R-:W-:-:S03]  /*3330*/  LEA.HI.X.SX32 R178, R178, R82, 0x1, P4 ;  /* 0x00000052b2b27211 */ /* 0x000fc600020f0eff */
[----:B------:R1:W-:Y:S04]  /*3340*/  STL [R1+0xf4], R96 ;  /* 0x0000f46001007387 */ /* 0x0003e80000100800 */
[----:B------:R-:W-:Y:S01]  /*3350*/  STL [R1+0x90], R190 ;  /* 0x000090be01007387 */ /* 0x000fe20000100800 */
[----:B0-----:R-:W-:Y:S02]  /*3360*/  IADD3 R97, P6, R189, R83, RZ ;  /* 0x00000053bd617210 */ /* 0x001fe40007fde0ff */
[----:B-1----:R-:W-:-:S03]  /*3370*/  LEA.HI.X.SX32 R96, R188, R82, 0x1, P0 ;  /* 0x00000052bc607211 */ /* 0x002fc600000f0eff */
[----:B------:R0:W-:Y:S01]  /*3380*/  STL [R1+0x104], R97 ;  /* 0x0001046101007387 */ /* 0x0001e20000100800 */
[----:B------:R-:W-:-:S03]  /*3390*/  IADD3 R187, P0, R187, R83, RZ ;  /* 0x00000053bbbb7210 */ /* 0x000fc60007f1e0ff */
[----:B------:R1:W-:Y:S04]  /*33a0*/  STL [R1+0xa0], R96 ;  /* 0x0000a06001007387 */ /* 0x0003e80000100800 */
[----:B------:R-:W-:Y:S01]  /*33b0*/  STL [R1+0x114], R187 ;  /* 0x000114bb01007387 */ /* 0x000fe20000100800 */
[----:B0-----:R-:W-:Y:S02]  /*33c0*/  LEA.HI.X.SX32 R97, R186, R82, 0x1, P5 ;  /* 0x00000052ba617211 */ /* 0x001fe400028f0eff */
[----:B-1----:R-:W-:-:S03]  /*33d0*/  IADD3 R96, P5, R185, R83, RZ ;  /* 0x00000053b9607210 */ /* 0x002fc60007fbe0ff */
        /* <DEDUP_REMOVED lines=72> */
[----:B------:R0:W-:Y:S04]  /*3860*/  STL [R1+0x1d0], R97 ;  /* 0x0001d06101007387 */ /* 0x0001e80000100800 */
        /* <DEDUP_REMOVED lines=18> */
[----:B------:R2:W-:Y:S01]  /*3990*/  STL [R1+0x294], R139 ;  /* 0x0002948b01007387 */ /* 0x0005e20000100800 */
[----:B0-----:R-:W-:Y:S02]  /*39a0*/  LEA.HI.X.SX32 R97, R200, R82, 0x1, P3 ;  /* 0x00000052c8617211 */ /* 0x001fe400018f0eff */
[----:B-1----:R-:W-:-:S03]  /*39b0*/  IADD3 R96, P3, R205, R83, RZ ;  /* 0x00000053cd607210 */ /* 0x002fc60007f7e0ff */
[----:B------:R0:W-:Y:S01]  /*39c0*/  STL [R1+0x230], R97 ;  /* 0x0002306101007387 */ /* 0x0001e20000100800 */
[----:B--2---:R-:W-:-:S03]  /*39d0*/  LEA.HI.X.SX32 R139, R207, R82, 0x1, P4 ;  /* 0x00000052cf8b7211 */ /* 0x004fc600020f0eff */
[----:B------:R1:W-:Y:S04]  /*39e0*/  STL [R1+0x2a4], R96 ;  /* 0x0002a46001007387 */ /* 0x0003e80000100800 */
[----:B------:R2:W-:Y:S01]  /*39f0*/  STL [R1+0x240], R139 ;  /* 0x0002408b01007387 */ /* 0x0005e20000100800 */
[----:B0-----:R-:W-:Y:S02]  /*3a00*/  IADD3 R97, P4, R211, R83, RZ ;  /* 0x00000053d3617210 */ /* 0x001fe40007f9e0ff */
[----:B-1----:R-:W-:-:S03]  /*3a10*/  LEA.HI.X.SX32 R96, R216, R82, 0x1, P6 ;  /* 0x00000052d8607211 */ /* 0x002fc600030f0eff */
[----:B------:R0:W-:Y:S01]  /*3a20*/  STL [R1+0x2b4], R97 ;  /* 0x0002b46101007387 */ /* 0x0001e20000100800 */
[----:B--2---:R-:W-:-:S03]  /*3a30*/  IADD3 R139, P6, R226, R83, RZ ;  /* 0x00000053e28b7210 */ /* 0x004fc60007fde0ff */
        /* <DEDUP_REMOVED lines=13> */
[----:B------:R-:W-:Y:S01]  /*3b10*/  STL [R1+0x2f8], R139 ;  /* 0x0002f88b01007387 */ /* 0x000fe20000100800 */
[----:B0-----:R-:W-:Y:S02]  /*3b20*/  LEA.HI.X.SX32 R97, R249, R82, 0x1, P2 ;  /* 0x00000052f9617211 */ /* 0x001fe400010f0eff */
[----:B-1----:R-:W-:-:S03]  /*3b30*/  IADD3 R96, P2, R252, R83, RZ ;  /* 0x00000053fc607210 */ /* 0x002fc60007f5e0ff */
[----:B------:R0:W-:Y:S04]  /*3b40*/  STL [R1+0x290], R97 ;  /* 0x0002906101007387 */ /* 0x0001e80000100800 */
[----:B------:R1:W-:Y:S01]  /*3b50*/  STL [R1+0x308], R96 ;  /* 0x0003086001007387 */ /* 0x0003e20000100800 */
[----:B0-----:R-:W0:Y:S02]  /*3b60*/  LDC R97, c[0x0][0x238] ;  /* 0x00008e00ff617b82 */ /* 0x001e240000000800 */
[----:B0-----:R-:W-:-:S05]  /*3b70*/  IMAD R97, R97, 0xb9, RZ ;  /* 0x000000b961617824 */ /* 0x001fca00078e02ff */
[-C--:B-1----:R-:W-:Y:S02]  /*3b80*/  LEA.HI.X.SX32 R96, R97, R82.reuse, 0x1, P3 ;  /* 0x0000005261607211 */ /* 0x082fe400018f0eff */
[-C--:B------:R-:W-:Y:S02]  /*3b90*/  IADD3 R139, P3, R202, R83.reuse, RZ ;  /* 0x00000053ca8b7210 */ /* 0x080fe40007f7e0ff */
[----:B------:R-:W-:Y:S01]  /*3ba0*/  LEA.HI.X.SX32 R97, R203, R82, 0x1, P4 ;  /* 0x00000052cb617211 */ /* 0x000fe200020f0eff */
[----:B------:R0:W-:Y:S01]  /*3bb0*/  STL [R1+0x2a0], R96 ;  /* 0x0002a06001007387 */ /* 0x0001e20000100800 */
[----:B------:R-:W1:Y:S03]  /*3bc0*/  LDC R202, c[0x0][0x238] ;  /* 0x00008e00ffca7b82 */ /* 0x000e660000000800 */
[----:B------:R-:W-:Y:S04]  /*3bd0*/  STL [R1+0x318], R139 ;  /* 0x0003188b01007387 */ /* 0x000fe80000100800 */
[----:B------:R2:W-:Y:S01]  /*3be0*/  STL [R1+0x2b0], R97 ;  /* 0x0002b06101007387 */ /* 0x0005e20000100800 */
[----:B------:R-:W3:Y:S01]  /*3bf0*/  LDC R203, c[0x0][0x238] ;  /* 0x00008e00ffcb7b82 */ /* 0x000ee20000000800 */
[----:B0-----:R-:W-:-:S05]  /*3c00*/  IADD3 R96, P4, R214, R83, RZ ;  /* 0x00000053d6607210 */ /* 0x001fca0007f9e0ff */
[----:B------:R0:W-:Y:S02]  /*3c10*/  STL [R1+0x328], R96 ;  /* 0x0003286001007387 */ /* 0x0001e40000100800 */
[----:B------:R-:W4:Y:S08]  /*3c20*/  LDC R214, c[0x0][0x238] ;  /* 0x00008e00ffd67b82 */ /* 0x000f300000000800 */
[----:B--2---:R-:W2:Y:S01]  /*3c30*/  LDC R97, c[0x0][0x238] ;  /* 0x00008e00ff617b82 */ /* 0x004ea20000000800 */
[----:B-1----:R-:W-:-:S02]  /*3c40*/  IMAD R202, R202, 0x14e, RZ ;  /* 0x0000014ecaca7824 */ /* 0x002fc400078e02ff */
[----:B---3--:R-:W-:Y:S02]  /*3c50*/  IMAD R203, R203, 0xb3, RZ ;  /* 0x000000b3cbcb7824 */ /* 0x008fe400078e02ff */
[----:B----4-:R-:W-:Y:S02]  /*3c60*/  IMAD R214, R214, 0x14a, RZ ;  /* 0x0000014ad6d67824 */ /* 0x010fe400078e02ff */
[----:B--2---:R-:W-:-:S05]  /*3c70*/  IMAD R97, R97, 0xb5, RZ ;  /* 0x000000b561617824 */ /* 0x004fca00078e02ff */
[-C--:B0-----:R-:W-:Y:S02]  /*3c80*/  LEA.HI.X.SX32 R96, R97, R82.reuse, 0x1, P6 ;  /* 0x0000005261607211 */ /* 0x081fe400030f0eff */
        /* <DEDUP_REMOVED lines=188> */
[----:B----4-:R-:W-:Y:S02]  /*4850*/  IMAD R214, R214, 0x1dc, RZ ;  /* 0x000001dcd6d67824 */ /* 0x010fe400078e02ff */
[----:B--2---:R-:W-:-:S05]  /*4860*/  IMAD R97, R97, 0x85, RZ ;  /* 0x0000008561617824 */ /* 0x004fca00078e02ff */
[-C--:B0-----:R-:W-:Y:S02]  /*4870*/  LEA.HI.X.SX32 R96, R97, R82.reuse, 0x1, P0 ;  /* 0x0000005261607211 */ /* 0x081fe400000f0eff */
[----:B------:R-:W-:Y:S02]  /*4880*/  LEA.HI.X.SX32 R97, R203, R82, 0x1, P5 ;  /* 0x00000052cb617211 */ /* 0x000fe400028f0eff */
[----:B------:R-:W0:Y:S01]  /*4890*/  LDC R203, c[0x0][0x238] ;  /* 0x00008e00ffcb7b82 */ /* 0x000e220000000800 */
[-C--:B---3--:R-:W-:Y:S01]  /*48a0*/  LEA R139, P0, R202, R83.reuse, 0x8 ;  /* 0x00000053ca8b7211 */ /* 0x088fe200078040ff */
[----:B------:R1:W-:Y:S04]  /*48b0*/  STL [R1+0x444], R96 ;  /* 0x0004446001007387 */ /* 0x0003e80000100800 */
[----:B------:R-:W-:Y:S02]  /*48c0*/  STL [R1+0x470], R139 ;  /* 0x0004708b01007387 */ /* 0x000fe40000100800 */
[----:B------:R-:W2:Y:S02]  /*48d0*/  LDC R202, c[0x0][0x238] ;  /* 0x00008e00ffca7b82 */ /* 0x000ea40000000800 */
[----:B------:R3:W-:Y:S01]  /*48e0*/  STL [R1+0x454], R97 ;  /* 0x0004546101007387 */ /* 0x0007e20000100800 */
[----:B-1----:R-:W-:-:S05]  /*48f0*/  IADD3 R96, P5, R214, R83, RZ ;  /* 0x00000053d6607210 */ /* 0x002fca0007fbe0ff */
[----:B------:R-:W1:Y:S01]  /*4900*/  LDC R214, c[0x0][0x238] ;  /* 0x00008e00ffd67b82 */ /* 0x000e620000000800 */
[----:B------:R4:W-:Y:S01]  /*4910*/  STL [R1+0xfc], R96 ;  /* 0x0000fc6001007387 */ /* 0x0009e20000100800 */
[----:B0-----:R-:W-:-:S05]  /*4920*/  IMAD.SHL.U32 R203, R203, 0x80, RZ ;  /* 0x00000080cbcb7824 */ /* 0x001fca00078e00ff */
[----:B---3--:R-:W-:Y:S02]  /*4930*/  LEA.HI.X.SX32 R97, R203, R82, 0x1, P0 ;  /* 0x00000052cb617211 */ /* 0x008fe400000f0eff */
[----:B------:R-:W0:Y:S01]  /*4940*/  LDC R203, c[0x0][0x238] ;  /* 0x00008e00ffcb7b82 */ /* 0x000e220000000800 */
[----:B--2---:R-:W-:-:S05]  /*4950*/  IMAD R202, R202, 0x81, RZ ;  /* 0x00000081caca7824 */ /* 0x004fca00078e02ff */
[-C--:B----4-:R-:W-:Y:S02]  /*4960*/  LEA.HI.X.SX32 R96, R202, R82.reuse, 0x1, P1 ;  /* 0x00000052ca607211 */ /* 0x090fe400008f0eff */
[-C--:B------:R-:W-:Y:S01]  /*4970*/  IADD3 R139, P1, R88, R83.reuse, RZ ;  /* 0x00000053588b7210 */ /* 0x080fe20007f3e0ff */
[----:B-1----:R-:W-:Y:S01]  /*4980*/  IMAD R214, R214, 0x1d4, RZ ;  /* 0x000001d4d6d67824 */ /* 0x002fe200078e02ff */
[----:B------:R-:W-:Y:S01]  /*4990*/  LEA.HI.X.SX32 R88, R88, R82, 0x1, P2 ;  /* 0x0000005258587211 */ /* 0x000fe200010f0eff */
[----:B------:R1:W-:Y:S01]  /*49a0*/  STL [R1+0x464], R96 ;  /* 0x0004646001007387 */ /* 0x0003e20000100800 */
[----:B------:R-:W2:Y:S03]  /*49b0*/  LDC R202, c[0x0][0x238] ;  /* 0x00008e00ffca7b82 */ /* 0x000ea60000000800 */
[----:B------:R-:W-:Y:S04]  /*49c0*/  STL [R1+0x478], R139 ;  /* 0x0004788b01007387 */ /* 0x000fe80000100800 */
[----:B------:R3:W-:Y:S01]  /*49d0*/  STL [R1+0x46c], R97 ;  /* 0x00046c6101007387 */ /* 0x0007e20000100800 */
[----:B-1----:R-:W-:-:S02]  /*49e0*/  IADD3 R96, P0, R214, R83, RZ ;  /* 0x00000053d6607210 */ /* 0x002fc40007f1e0ff */
[----:B------:R-:W1:Y:S01]  /*49f0*/  LDC R214, c[0x0][0x238] ;  /* 0x00008e00ffd67b82 */ /* 0x000e620000000800 */
[----:B0-----:R-:W-:Y:S02]  /*4a00*/  IMAD R203, R203, 0x7f, RZ ;  /* 0x0000007fcbcb7824 */ /* 0x001fe400078e02ff */
[----:B------:R0:W-:Y:S01]  /*4a10*/  STL [R1+0x11c], R96 ;  /* 0x00011c6001007387 */ /* 0x0001e20000100800 */
[----:B---3--:R-:W-:-:S03]  /*4a20*/  IADD3 R97, P2, R84, R83, RZ ;  /* 0x0000005354617210 */ /* 0x008fc60007f5e0ff */
[----:B------:R-:W-:Y:S01]  /*4a30*/  STL [R1+0x78], R88 ;  /* 0x0000785801007387 */ /* 0x000fe20000100800 */
[----:B------:R-:W-:-:S03]  /*4a40*/  LEA.HI.X.SX32 R84, R84, R82, 0x1, P3 ;  /* 0x0000005254547211 */ /* 0x000fc600018f0eff */
[----:B------:R-:W-:Y:S01]  /*4a50*/  STL [R1+0x488], R97 ;  /* 0x0004886101007387 */ /* 0x000fe20000100800 */
[----:B0-----:R-:W-:Y:S01]  /*4a60*/  LEA.HI.X.SX32 R96, R203, R82, 0x1, P1 ;  /* 0x00000052cb607211 */ /* 0x001fe200008f0eff */
[----:B--2---:R-:W-:Y:S01]  /*4a70*/  IMAD R202, R202, 0x1b8, RZ ;  /* 0x000001b8caca7824 */ /* 0x004fe200078e02ff */
[----:B------:R-:W0:Y:S03]  /*4a80*/  LDC R203, c[0x0][0x238] ;  /* 0x00008e00ffcb7b82 */ /* 0x000e260000000800 */
[----:B------:R2:W-:Y:S01]  /*4a90*/  STL [R1+0x474], R96 ;  /* 0x0004746001007387 */ /* 0x0005e20000100800 */
[----:B-1----:R-:W-:Y:S01]  /*4aa0*/  IMAD R214, R214, 0x1cc, RZ ;  /* 0x000001ccd6d67824 */ /* 0x002fe200078e02ff */
[----:B--2---:R-:W-:-:S04]  /*4ab0*/  IADD3 R96, P3, R36, R83, RZ ;  /* 0x0000005324607210 */ /* 0x004fc80007f7e0ff */
[----:B------:R-:W-:Y:S02]  /*4ac0*/  IADD3 R88, P1, R214, R83, RZ ;  /* 0x00000053d6587210 */ /* 0x000fe40007f3e0ff */
[----:B------:R-:W1:Y:S03]  /*4ad0*/  LDC R214, c[0x0][0x238] ;  /* 0x00008e00ffd67b82 */ /* 0x000e660000000800 */
[----:B------:R2:W-:Y:S01]  /*4ae0*/  STL [R1+0x13c], R88 ;  /* 0x00013c5801007387 */ /* 0x0005e20000100800 */
[----:B0-----:R-:W-:-:S03]  /*4af0*/  IMAD R203, R203, 0x7d, RZ ;  /* 0x0000007dcbcb7824 */ /* 0x001fc600078e02ff */
[----:B------:R0:W-:Y:S04]  /*4b00*/  STL [R1+0x98], R84 ;  /* 0x0000985401007387 */ /* 0x0001e80000100800 */
[----:B------:R-:W-:Y:S01]  /*4b10*/  STL [R1+0x498], R96 ;  /* 0x0004986001007387 */ /* 0x000fe20000100800 */
[----:B--2---:R-:W-:Y:S02]  /*4b20*/  LEA.HI.X.SX32 R88, R203, R82, 0x1, P2 ;  /* 0x00000052cb587211 */ /* 0x004fe400010f0eff */
[----:B------:R-:W2:Y:S03]  /*4b30*/  LDC R203, c[0x0][0x238] ;  /* 0x00008e00ffcb7b82 */ /* 0x000ea60000000800 */
[----:B------:R3:W-:Y:S01]  /*4b40*/  STL [R1+0x484], R88 ;  /* 0x0004845801007387 */ /* 0x0007e20000100800 */
[----:B-1----:R-:W-:-:S05]  /*4b50*/  IMAD R214, R214, 0x1c4, RZ ;  /* 0x000001c4d6d67824 */ /* 0x002fca00078e02ff */
[----:B0-----:R-:W-:Y:S02]  /*4b60*/  IADD3 R84, P2, R214, R83, RZ ;  /* 0x00000053d6547210 */ /* 0x001fe40007f5e0ff */
[----:B------:R-:W0:Y:S03]  /*4b70*/  LDC R214, c[0x0][0x238] ;  /* 0x00008e00ffd67b82 */ /* 0x000e260000000800 */
[----:B------:R1:W-:Y:S01]  /*4b80*/  STL [R1+0x15c], R84 ;  /* 0x00015c5401007387 */ /* 0x0003e20000100800 */
[----:B--2---:R-:W-:-:S05]  /*4b90*/  IMAD R203, R203, 0x7b, RZ ;  /* 0x0000007bcbcb7824 */ /* 0x004fca00078e02ff */
[-C--:B---3--:R-:W-:Y:S02]  /*4ba0*/  LEA.HI.X.SX32 R88, R203, R82.reuse, 0x1, P3 ;  /* 0x00000052cb587211 */ /* 0x088fe400018f0eff */
[----:B------:R-:W2:Y:S01]  /*4bb0*/  LDC R203, c[0x0][0x238] ;  /* 0x00008e00ffcb7b82 */ /* 0x000ea20000000800 */
[----:B-1----:R-:W-:Y:S02]  /*4bc0*/  LEA.HI.X.SX32 R84, R36, R82, 0x1, P4 ;  /* 0x0000005224547211 */ /* 0x002fe400020f0eff */
[----:B------:R-:W-:-:S03]  /*4bd0*/  IADD3 R96, P4, R32, R83, RZ ;  /* 0x0000005320607210 */ /* 0x000fc60007f9e0ff */
[----:B------:R1:W-:Y:S01]  /*4be0*/  STL [R1+0xb8], R84 ;  /* 0x0000b85401007387 */ /* 0x0003e20000100800 */
[----:B0-----:R-:W-:-:S03]  /*4bf0*/  IMAD R214, R214, 0x1bc, RZ ;  /* 0x000001bcd6d67824 */ /* 0x001fc600078e02ff */
[----:B------:R-:W-:Y:S04]  /*4c00*/  STL [R1+0x4a8], R96 ;  /* 0x0004a86001007387 */ /* 0x000fe80000100800 */
[----:B------:R0:W-:Y:S01]  /*4c10*/  STL [R1+0x494], R88 ;  /* 0x0004945801007387 */ /* 0x0001e20000100800 */
[----:B-1----:R-:W-:Y:S02]  /*4c20*/  IADD3 R84, P3, R214, R83, RZ ;  /* 0x00000053d6547210 */ /* 0x002fe40007f7e0ff */
[----:B------:R-:W1:Y:S03]  /*4c30*/  LDC R214, c[0x0][0x238] ;  /* 0x00008e00ffd67b82 */ /* 0x000e660000000800 */
[----:B------:R3:W-:Y:S01]  /*4c40*/  STL [R1+0x17c], R84 ;  /* 0x00017c5401007387 */ /* 0x0007e20000100800 */
[----:B--2---:R-:W-:-:S05]  /*4c50*/  IMAD R203, R203, 0x79, RZ ;  /* 0x00000079cbcb7824 */ /* 0x004fca00078e02ff */
[-C--:B0-----:R-:W-:Y:S02]  /*4c60*/  LEA.HI.X.SX32 R88, R203, R82.reuse, 0x1, P4 ;  /* 0x00000052cb587211 */ /* 0x081fe400020f0eff */
[----:B------:R-:W0:Y:S01]  /*4c70*/  LDC R203, c[0x0][0x238] ;  /* 0x00008e00ffcb7b82 */ /* 0x000e220000000800 */
[----:B---3--:R-:W-:Y:S02]  /*4c80*/  LEA.HI.X.SX32 R84, R32, R82, 0x1, P6 ;  /* 0x0000005220547211 */ /* 0x008fe400030f0eff */
[----:B------:R-:W-:-:S03]  /*4c90*/  IADD3 R96, P6, R28, R83, RZ ;  /* 0x000000531c607210 */ /* 0x000fc60007fde0ff */
[----:B------:R2:W-:Y:S04]  /*4ca0*/  STL [R1+0xd8], R84 ;  /* 0x0000d85401007387 */ /* 0x0005e80000100800 */
[----:B------:R-:W-:Y:S01]  /*4cb0*/  STL [R1+0x4b8], R96 ;  /* 0x0004b86001007387 */ /* 0x000fe20000100800 */
[----:B-1----:R-:W-:-:S03]  /*4cc0*/  IMAD R214, R214, 0x1b4, RZ ;  /* 0x000001b4d6d67824 */ /* 0x002fc600078e02ff */
[----:B------:R1:W-:Y:S02]  /*4cd0*/  STL [R1+0x4a4], R88 ;  /* 0x0004a45801007387 */ /* 0x0003e40000100800 */
[----:B--2---:R-:W-:Y:S02]  /*4ce0*/  IADD3 R84, P4, R214, R83, RZ ;  /* 0x00000053d6547210 */ /* 0x004fe40007f9e0ff */
[----:B------:R-:W2:Y:S03]  /*4cf0*/  LDC R214, c[0x0][0x238] ;  /* 0x00008e00ffd67b82 */ /* 0x000ea60000000800 */
[----:B------:R3:W-:Y:S01]  /*4d00*/  STL [R1+0x19c], R84 ;  /* 0x00019c5401007387 */ /* 0x0007e20000100800 */
[----:B0-----:R-:W-:-:S05]  /*4d10*/  IMAD R203, R203, 0x77, RZ ;  /* 0x00000077cbcb7824 */ /* 0x001fca00078e02ff */
[-C--:B-1----:R-:W-:Y:S02]  /*4d20*/  LEA.HI.X.SX32 R88, R203, R82.reuse, 0x1, P6 ;  /* 0x00000052cb587211 */ /* 0x082fe400030f0eff */
[----:B------:R-:W0:Y:S01]  /*4d30*/  LDC R203, c[0x0][0x238] ;  /* 0x00008e00ffcb7b82 */ /* 0x000e220000000800 */
[----:B---3--:R-:W-:Y:S02]  /*4d40*/  LEA.HI.X.SX32 R84, R28, R82, 0x1, P5 ;  /* 0x000000521c547211 */ /* 0x008fe400028f0eff */
[----:B------:R-:W-:-:S03]  /*4d50*/  IADD3 R96, P5, R24, R83, RZ ;  /* 0x0000005318607210 */ /* 0x000fc60007fbe0ff */
[----:B------:R1:W-:Y:S04]  /*4d60*/  STL [R1+0xf8], R84 ;  /* 0x0000f85401007387 */ /* 0x0003e80000100800 */
[----:B------:R-:W-:Y:S01]  /*4d70*/  STL [R1+0x4c8], R96 ;  /* 0x0004c86001007387 */ /* 0x000fe20000100800 */
[----:B--2---:R-:W-:-:S03]  /*4d80*/  IMAD R214, R214, 0x1ac, RZ ;  /* 0x000001acd6d67824 */ /* 0x004fc600078e02ff */
[----:B------:R2:W-:Y:S02]  /*4d90*/  STL [R1+0x4b4], R88 ;  /* 0x0004b45801007387 */ /* 0x0005e40000100800 */
[----:B-1----:R-:W-:Y:S02]  /*4da0*/  IADD3 R84, P6, R214, R83, RZ ;  /* 0x00000053d6547210 */ /* 0x002fe40007fde0ff */
[----:B------:R-:W1:Y:S03]  /*4db0*/  LDC R214, c[0x0][0x238] ;  /* 0x00008e00ffd67b82 */ /* 0x000e660000000800 */
[----:B------:R3:W-:Y:S01]  /*4dc0*/  STL [R1+0x1bc], R84 ;  /* 0x0001bc5401007387 */ /* 0x0007e20000100800 */
[----:B0-----:R-:W-:-:S05]  /*4dd0*/  IMAD R203, R203, 0x75, RZ ;  /* 0x00000075cbcb7824 */ /* 0x001fca00078e02ff */
[-C--:B--2---:R-:W-:Y:S02]  /*4de0*/  LEA.HI.X.SX32 R88, R203, R82.reuse, 0x1, P5 ;  /* 0x00000052cb587211 */ /* 0x084fe400028f0eff */
[----:B------:R-:W0:Y:S01]  /*4df0*/  LDC R203, c[0x0][0x238] ;  /* 0x00008e00ffcb7b82 */ /* 0x000e220000000800 */
[-C--:B---3--:R-:W-:Y:S02]  /*4e00*/  LEA.HI.X.SX32 R84, R24, R82.reuse, 0x1, P0 ;  /* 0x0000005218547211 */ /* 0x088fe400000f0eff */
[C---:B------:R-:W-:Y:S02]  /*4e10*/  IADD3 R96, P0, R2.reuse, R83, RZ ;  /* 0x0000005302607210 */ /* 0x040fe40007f1e0ff */
[----:B------:R-:W-:Y:S01]  /*4e20*/  LEA.HI.X.SX32 R2, R2, R82, 0x1, P1 ;  /* 0x0000005202027211 */ /* 0x000fe200008f0eff */
[----:B------:R2:W-:Y:S04]  /*4e30*/  STL [R1+0x118], R84 ;  /* 0x0001185401007387 */ /* 0x0005e80000100800 */
[----:B------:R-:W-:Y:S01]  /*4e40*/  STL [R1+0x4d8], R96 ;  /* 0x0004d86001007387 */ /* 0x000fe20000100800 */
[----:B-1----:R-:W-:-:S03]  /*4e50*/  IMAD R214, R214, 0x1a4, RZ ;  /* 0x000001a4d6d67824 */ /* 0x002fc600078e02ff */
[----:B------:R1:W-:Y:S02]  /*4e60*/  STL [R1+0x4c4], R88 ;  /* 0x0004c45801007387 */ /* 0x0003e40000100800 */
[----:B--2---:R-:W-:Y:S02]  /*4e70*/  IADD3 R84, P5, R214, R83, RZ ;  /* 0x00000053d6547210 */ /* 0x004fe40007fbe0ff */
[----:B------:R-:W2:Y:S03]  /*4e80*/  LDC R214, c[0x0][0x238] ;  /* 0x00008e00ffd67b82 */ /* 0x000ea60000000800 */
[----:B------:R3:W-:Y:S01]  /*4e90*/  STL [R1+0x1dc], R84 ;  /* 0x0001dc5401007387 */ /* 0x0007e20000100800 */
[----:B0-----:R-:W-:-:S03]  /*4ea0*/  IMAD R203, R203, 0x73, RZ ;  /* 0x00000073cbcb7824 */ /* 0x001fc600078e02ff */
[----:B------:R0:W-:Y:S01]  /*4eb0*/  STL [R1+0x138], R2 ;  /* 0x0001380201007387 */ /* 0x0001e20000100800 */
[----:B-1----:R-:W-:Y:S02]  /*4ec0*/  IADD3 R88, P1, R25, R83, RZ ;  /* 0x0000005319587210 */ /* 0x002fe40007f3e0ff */
[----:B---3--:R-:W-:-:S03]  /*4ed0*/  LEA.HI.X.SX32 R84, R203, R82, 0x1, P0 ;  /* 0x00000052cb547211 */ /* 0x008fc600000f0eff */
[----:B------:R-:W-:Y:S01]  /*4ee0*/  STL [R1+0x4e8], R88 ;  /* 0x0004e85801007387 */ /* 0x000fe20000100800 */
[----:B------:R-:W1:Y:S03]  /*4ef0*/  LDC R203, c[0x0][0x238] ;  /* 0x00008e00ffcb7b82 */ /* 0x000e660000000800 */
[----:B------:R3:W-:Y:S01]  /*4f00*/  STL [R1+0x4d4], R84 ;  /* 0x0004d45401007387 */ /* 0x0007e20000100800 */
[----:B--2---:R-:W-:-:S05]  /*4f10*/  IMAD R214, R214, 0x19c, RZ ;  /* 0x0000019cd6d67824 */ /* 0x004fca00078e02ff */
[----:B0-----:R-:W-:Y:S02]  /*4f20*/  IADD3 R2, P0, R214, R83, RZ ;  /* 0x00000053d6027210 */ /* 0x001fe40007f1e0ff */
[----:B------:R-:W0:Y:S03]  /*4f30*/  LDC R214, c[0x0][0x238] ;  /* 0x00008e00ffd67b82 */ /* 0x000e260000000800 */
[----:B------:R2:W-:Y:S01]  /*4f40*/  STL [R1+0x1fc], R2 ;  /* 0x0001fc0201007387 */ /* 0x0005e20000100800 */
[----:B-1----:R-:W-:-:S05]  /*4f50*/  IMAD R203, R203, 0x71, RZ ;  /* 0x00000071cbcb7824 */ /* 0x002fca00078e02ff */
[-C--:B---3--:R-:W-:Y:S02]  /*4f60*/  LEA.HI.X.SX32 R84, R203, R82.reuse, 0x1, P1 ;  /* 0x00000052cb547211 */ /* 0x088fe400008f0eff */
[----:B------:R-:W1:Y:S01]  /*4f70*/  LDC R203, c[0x0][0x238] ;  /* 0x00008e00ffcb7b82 */ /* 0x000e620000000800 */
[----:B--2---:R-:W-:Y:S02]  /*4f80*/  LEA.HI.X.SX32 R2, R25, R82, 0x1, P2 ;  /* 0x0000005219027211 */ /* 0x004fe400010f0eff */
[----:B------:R-:W-:Y:S02]  /*4f90*/  CS2R R24, SRZ ;  /* 0x0000000000187805 */ /* 0x000fe4000001ff00 */
[----:B------:R-:W-:Y:S01]  /*4fa0*/  IADD3 R88, P2, R26, R83, RZ ;  /* 0x000000531a587210 */ /* 0x000fe20007f5e0ff */
[----:B------:R2:W-:Y:S01]  /*4fb0*/  STL [R1+0x158], R2 ;  /* 0x0001580201007387 */ /* 0x0005e20000100800 */
[----:B0-----:R-:W-:-:S03]  /*4fc0*/  IMAD R214, R214, 0x194, RZ ;  /* 0x00000194d6d67824 */ /* 0x001fc600078e02ff */
[----:B------:R-:W-:Y:S04]  /*4fd0*/  STL [R1+0x4f8], R88 ;  /* 0x0004f85801007387 */ /* 0x000fe80000100800 */
[----:B------:R0:W-:Y:S01]  /*4fe0*/  STL [R1+0x4e4], R84 ;  /* 0x0004e45401007387 */ /* 0x0001e20000100800 */
[----:B--2---:R-:W-:Y:S02]  /*4ff0*/  IADD3 R2, P1, R214, R83, RZ ;  /* 0x00000053d6027210 */ /* 0x004fe40007f3e0ff */
[----:B------:R-:W2:Y:S03]  /*5000*/  LDC R214, c[0x0][0x238] ;  /* 0x00008e00ffd67b82 */ /* 0x000ea60000000800 */
[----:B------:R3:W-:Y:S01]  /*5010*/  STL [R1+0x21c], R2 ;  /* 0x00021c0201007387 */ /* 0x0007e20000100800 */
[----:B-1----:R-:W-:-:S05]  /*5020*/  IMAD R203, R203, 0x6f, RZ ;  /* 0x0000006fcbcb7824 */ /* 0x002fca00078e02ff */
[-C--:B0-----:R-:W-:Y:S02]  /*5030*/  LEA.HI.X.SX32 R84, R203, R82.reuse, 0x1, P2 ;  /* 0x00000052cb547211 */ /* 0x081fe400010f0eff */
        /* <DEDUP_REMOVED lines=13> */
[----:B---3--:R-:W-:Y:S02]  /*5110*/  LEA.HI.X.SX32 R2, R27, R82, 0x1, P4 ;  /* 0x000000521b027211 */ /* 0x008fe400020f0eff */
[----:B------:R-:W-:Y:S02]  /*5120*/  CS2R R26, SRZ ;  /* 0x00000000001a7805 */ /* 0x000fe4000001ff00 */
[----:B------:R-:W-:Y:S01]  /*5130*/  IADD3 R88, P4, R29, R83, RZ ;  /* 0x000000531d587210 */ /* 0x000fe20007f9e0ff */
        /* <DEDUP_REMOVED lines=11> */
[----:B------:R-:W-:Y:S02]  /*51f0*/  CS2R R28, SRZ ;  /* 0x00000000001c7805 */ /* 0x000fe4000001ff00 */
[----:B------:R-:W-:Y:S01]  /*5200*/  IADD3 R88, P6, R30, R83, RZ ;  /* 0x000000531e587210 */ /* 0x000fe20007fde0ff */
        /* <DEDUP_REMOVED lines=240> */
[----:B0-----:R-:W-:Y:S01]  /*6110*/  IMAD R203, R203, 0x43, RZ ;  /* 0x00000043cbcb7824 */ /* 0x001fe200078e02ff */
[----:B-1----:R-:W-:-:S04]  /*6120*/  LEA.HI.X.SX32 R84, R99, R82, 0x1, P1 ;  /* 0x0000005263547211 */ /* 0x002fc800008f0eff */
[----:B------:R-:W-:Y:S01]  /*6130*/  LEA.HI.X.SX32 R85, R203, R82, 0x1, P0 ;  /* 0x00000052cb557211 */ /* 0x000fe200000f0eff */
[----:B------:R2:W-:Y:S01]  /*6140*/  STL [R1+0x43c], R84 ;  /* 0x00043c5401007387 */ /* 0x0005e20000100800 */
[----:B------:R-:W0:Y:S01]  /*6150*/  LDC R203, c[0x0][0x238] ;  /* 0x00008e00ffcb7b82 */ /* 0x000e220000000800 */
[----:B---3--:R-:W-:-:S05]  /*6160*/  IADD3 R2, P1, R100, R83, RZ ;  /* 0x0000005364027210 */ /* 0x008fca0007f3e0ff */
[----:B------:R1:W-:Y:S04]  /*6170*/  STL [R1+0x668], R2 ;  /* 0x0006680201007387 */ /* 0x0003e80000100800 */
[----:B------:R-:W-:Y:S01]  /*6180*/  STL [R1+0x654], R85 ;  /* 0x0006545501007387 */ /* 0x000fe20000100800 */
[-C--:B--2---:R-:W-:Y:S02]  /*6190*/  LEA R84, P0, R214, R83.reuse, 0x7 ;  /* 0x00000053d6547211 */ /* 0x084fe400078038ff */
[----:B------:R-:W2:Y:S01]  /*61a0*/  LDC R214, c[0x0][0x238] ;  /* 0x00008e00ffd67b82 */ /* 0x000ea20000000800 */
[----:B-1----:R-:W-:Y:S02]  /*61b0*/  LEA.HI.X.SX32 R2, R100, R82, 0x1, P5 ;  /* 0x0000005264027211 */ /* 0x002fe400028f0eff */
[----:B------:R1:W-:Y:S04]  /*61c0*/  STL [R1+0x670], R84 ;  /* 0x0006705401007387 */ /* 0x0003e80000100800 */
[----:B------:R3:W-:Y:S01]  /*61d0*/  STL [R1+0x45c], R2 ;  /* 0x00045c0201007387 */ /* 0x0007e20000100800 */
[----:B0-----:R-:W-:Y:S01]  /*61e0*/  IMAD R203, R203, 0x41, RZ ;  /* 0x00000041cbcb7824 */ /* 0x001fe200078e02ff */
[----:B-1----:R-:W-:-:S02]  /*61f0*/  IADD3 R84, P5, R202, R83, RZ ;  /* 0x00000053ca547210 */ /* 0x002fc40007fbe0ff */
[----:B------:R-:W0:Y:S02]  /*6200*/  LDC R202, c[0x0][0x238] ;  /* 0x00008e00ffca7b82 */ /* 0x000e240000000800 */
[----:B---3--:R-:W-:Y:S01]  /*6210*/  LEA.HI.X.SX32 R2, R203, R82, 0x1, P1 ;  /* 0x00000052cb027211 */ /* 0x008fe200008f0eff */
[----:B------:R1:W-:Y:S01]  /*6220*/  STL [R1+0x18c], R84 ;  /* 0x00018c5401007387 */ /* 0x0003e20000100800 */
[----:B------:R-:W-:-:S03]  /*6230*/  IADD3 R85, P1, R101, R83, RZ ;  /* 0x0000005365557210 */ /* 0x000fc60007f3e0ff */
[----:B------:R3:W-:Y:S01]  /*6240*/  STL [R1+0x664], R2 ;  /* 0x0006640201007387 */ /* 0x0007e20000100800 */
[----:B--2---:R-:W-:Y:S01]  /*6250*/  IMAD.SHL.U32 R214, R214, 0x40, RZ ;  /* 0x00000040d6d67824 */ /* 0x004fe200078e00ff */
[----:B------:R-:W2:Y:S02]  /*6260*/  LDC R203, c[0x0][0x238] ;  /* 0x00008e00ffcb7b82 */ /* 0x000ea40000000800 */
[----:B------:R-:W-:Y:S02]  /*6270*/  STL [R1+0x480], R85 ;  /* 0x0004805501007387 */ /* 0x000fe40000100800 */
[----:B-1----:R-:W-:-:S04]  /*6280*/  LEA.HI.X.SX32 R84, R214, R82, 0x1, P0 ;  /* 0x00000052d6547211 */ /* 0x002fc800000f0eff */
[----:B------:R-:W1:Y:S01]  /*6290*/  LDC R214, c[0x0][0x238] ;  /* 0x00008e00ffd67b82 */ /* 0x000e620000000800 */
[----:B---3--:R-:W-:Y:S01]  /*62a0*/  IADD3 R2, P0, R102, R83, RZ ;  /* 0x0000005366027210 */ /* 0x008fe20007f1e0ff */
[----:B------:R-:W-:Y:S04]  /*62b0*/  STL [R1+0x66c], R84 ;  /* 0x00066c5401007387 */ /* 0x000fe80000100800 */
[----:B------:R3:W-:Y:S01]  /*62c0*/  STL [R1+0x678], R2 ;  /* 0x0006780201007387 */ /* 0x0007e20000100800 */
[----:B0-----:R-:W-:Y:S02]  /*62d0*/  IMAD R202, R202, 0x170, RZ ;  /* 0x00000170caca7824 */ /* 0x001fe400078e02ff */
[----:B--2---:R-:W-:Y:S01]  /*62e0*/  IMAD R203, R203, 0x1a8, RZ ;  /* 0x000001a8cbcb7824 */ /* 0x004fe200078e02ff */
[----:B---3--:R-:W-:-:S04]  /*62f0*/  LEA.HI.X.SX32 R2, R101, R82, 0x1, P2 ;  /* 0x0000005265027211 */ /* 0x008fc800010f0eff */
[-C--:B------:R-:W-:Y:S01]  /*6300*/  IADD3 R84, P2, R203, R83.reuse, RZ ;  /* 0x00000053cb547210 */ /* 0x080fe20007f5e0ff */
[----:B------:R0:W-:Y:S01]  /*6310*/  STL [R1+0x88], R2 ;  /* 0x0000880201007387 */ /* 0x0001e20000100800 */
[----:B------:R-:W2:Y:S01]  /*6320*/  LDC R203, c[0x0][0x238] ;  /* 0x00008e00ffcb7b82 */ /* 0x000ea20000000800 */
[----:B-1----:R-:W-:Y:S02]  /*6330*/  IMAD R214, R214, 0x3f, RZ ;  /* 0x0000003fd6d67824 */ /* 0x002fe400078e02ff */
[----:B------:R1:W-:Y:S01]  /*6340*/  STL [R1+0x1cc], R84 ;  /* 0x0001cc5401007387 */ /* 0x0003e20000100800 */
[-C--:B0-----:R-:W-:Y:S02]  /*6350*/  LEA.HI.X.SX32 R2, R102, R82.reuse, 0x1, P1 ;  /* 0x0000005266027211 */ /* 0x081fe400008f0eff */
[-C--:B------:R-:W-:Y:S02]  /*6360*/  IADD3 R85, P1, R103, R83.reuse, RZ ;  /* 0x0000005367557210 */ /* 0x080fe40007f3e0ff */
[----:B-1----:R-:W-:Y:S01]  /*6370*/  LEA.HI.X.SX32 R84, R214, R82, 0x1, P0 ;  /* 0x00000052d6547211 */ /* 0x002fe200000f0eff */
[----:B------:R0:W-:Y:S01]  /*6380*/  STL [R1+0x47c], R2 ;  /* 0x00047c0201007387 */ /* 0x0001e20000100800 */
[----:B------:R-:W1:Y:S03]  /*6390*/  LDC R214, c[0x0][0x238] ;  /* 0x00008e00ffd67b82 */ /* 0x000e660000000800 */
[----:B------:R-:W-:Y:S04]  /*63a0*/  STL [R1+0x4a0], R85 ;  /* 0x0004a05501007387 */ /* 0x000fe80000100800 */
[----:B------:R-:W-:Y:S01]  /*63b0*/  STL [R1+0x674], R84 ;  /* 0x0006745401007387 */ /* 0x000fe20000100800 */
[----:B0-----:R-:W-:Y:S01]  /*63c0*/  IADD3 R2, P0, R104, R83, RZ ;  /* 0x0000005368027210 */ /* 0x001fe20007f1e0ff */
[----:B--2---:R-:W-:-:S04]  /*63d0*/  IMAD R203, R203, 0x198, RZ ;  /* 0x00000198cbcb7824 */ /* 0x004fc800078e02ff */
[----:B------:R0:W-:Y:S02]  /*63e0*/  STL [R1+0x688], R2 ;  /* 0x0006880201007387 */ /* 0x0001e40000100800 */
[-C--:B0-----:R-:W-:Y:S01]  /*63f0*/  LEA.HI.X.SX32 R2, R103, R82.reuse, 0x1, P3 ;  /* 0x0000005267027211 */ /* 0x081fe200018f0eff */
[----:B-1----:R-:W-:Y:S01]  /*6400*/  IMAD R214, R214, 0x3d, RZ ;  /* 0x0000003dd6d67824 */ /* 0x002fe200078e02ff */
[----:B------:R-:W-:Y:S02]  /*6410*/  IADD3 R84, P3, R203, R83, RZ ;  /* 0x00000053cb547210 */ /* 0x000fe40007f7e0ff */
[----:B------:R-:W0:Y:S01]  /*6420*/  LDC R203, c[0x0][0x238] ;  /* 0x00008e00ffcb7b82 */ /* 0x000e220000000800 */
[----:B------:R1:W-:Y:S04]  /*6430*/  STL [R1+0xc8], R2 ;  /* 0x0000c80201007387 */ /* 0x0003e80000100800 */
[----:B------:R2:W-:Y:S01]  /*6440*/  STL [R1+0x20c], R84 ;  /* 0x00020c5401007387 */ /* 0x0005e20000100800 */
[----:B-1----:R-:W-:-:S02]  /*6450*/  LEA.HI.X.SX32 R2, R104, R82, 0x1, P1 ;  /* 0x0000005268027211 */ /* 0x002fc400008f0eff */
[----:B------:R-:W-:Y:S02]  /*6460*/  IADD3 R85, P1, R105, R83, RZ ;  /* 0x0000005369557210 */ /* 0x000fe40007f3e0ff */
[----:B--2---:R-:W-:Y:S01]  /*6470*/  LEA.HI.X.SX32 R84, R214, R82, 0x1, P0 ;  /* 0x00000052d6547211 */ /* 0x004fe200000f0eff */
[----:B------:R1:W-:Y:S01]  /*6480*/  STL [R1+0x49c], R2 ;  /* 0x00049c0201007387 */ /* 0x0003e20000100800 */
[----:B------:R-:W2:Y:S03]  /*6490*/  LDC R214, c[0x0][0x238] ;  /* 0x00008e00ffd67b82 */ /* 0x000ea60000000800 */
[----:B------:R-:W-:Y:S01]  /*64a0*/  STL [R1+0x4c0], R85 ;  /* 0x0004c05501007387 */ /* 0x000fe20000100800 */
[----:B0-----:R-:W-:-:S03]  /*64b0*/  IMAD R203, R203, 0x188, RZ ;  /* 0x00000188cbcb7824 */ /* 0x001fc600078e02ff */
[----:B------:R-:W-:Y:S01]  /*64c0*/  STL [R1+0x684], R84 ;  /* 0x0006845401007387 */ /* 0x000fe20000100800 */
[----:B-1----:R-:W-:-:S05]  /*64d0*/  IADD3 R2, P0, R106, R83, RZ ;  /* 0x000000536a027210 */ /* 0x002fca0007f1e0ff */
[----:B------:R0:W-:Y:S02]  /*64e0*/  STL [R1+0x698], R2 ;  /* 0x0006980201007387 */ /* 0x0001e40000100800 */
[-C--:B0-----:R-:W-:Y:S01]  /*64f0*/  LEA.HI.X.SX32 R2, R105, R82.reuse, 0x1, P4 ;  /* 0x0000005269027211 */ /* 0x081fe200020f0eff */
[----:B--2---:R-:W-:Y:S01]  /*6500*/  IMAD R214, R214, 0x3b, RZ ;  /* 0x0000003bd6d67824 */ /* 0x004fe200078e02ff */
        /* <DEDUP_REMOVED lines=21> */
[-C--:B------:R-:W-:Y:S02]  /*6660*/  IADD3 R85, P1, R109, R83.reuse, RZ ;  /* 0x000000536d557210 */ /* 0x080fe40007f3e0ff */
[----:B--2---:R-:W-:Y:S01]  /*6670*/  LEA.HI.X.SX32 R84, R214, R82, 0x1, P0 ;  /* 0x00000052d6547211 */ /* 0x004fe200000f0eff */
[----:B------:R1:W-:Y:S01]  /*6680*/  STL [R1+0x4dc], R2 ;  /* 0x0004dc0201007387 */ /* 0x0003e20000100800 */
[----:B------:R-:W2:Y:S03]  /*6690*/  LDC R214, c[0x0][0x238] ;  /* 0x00008e00ffd67b82 */ /* 0x000ea60000000800 */
[----:B------:R3:W-:Y:S04]  /*66a0*/  STL [R1+0x500], R85 ;  /* 0x0005005501007387 */ /* 0x0007e80000100800 */
[----:B------:R4:W-:Y:S01]  /*66b0*/  STL [R1+0x6a4], R84 ;  /* 0x0006a45401007387 */ /* 0x0009e20000100800 */
[----:B0-----:R-:W-:Y:S01]  /*66c0*/  IMAD R203, R203, 0x168, RZ ;  /* 0x00000168cbcb7824 */ /* 0x001fe200078e02ff */
[----:B-1----:R-:W-:-:S02]  /*66d0*/  IADD3 R2, P0, R110, R83, RZ ;  /* 0x000000536e027210 */ /* 0x002fc40007f1e0ff */
[----:B---3--:R-:W-:-:S03]  /*66e0*/  LEA.HI.X.SX32 R85, R110, R82, 0x1, P1 ;  /* 0x000000526e557211 */ /* 0x008fc600008f0eff */
[----:B------:R0:W-:Y:S01]  /*66f0*/  STL [R1+0x6b8], R2 ;  /* 0x0006b80201007387 */ /* 0x0001e20000100800 */
[----:B----4-:R-:W-:Y:S02]  /*6700*/  IADD3 R84, P1, R111, R83, RZ ;  /* 0x000000536f547210 */ /* 0x010fe40007f3e0ff */
[----:B0-----:R-:W-:Y:S01]  /*6710*/  LEA.HI.X.SX32 R2, R109, R82, 0x1, P5 ;  /* 0x000000526d027211 */ /* 0x001fe200028f0eff */
[----:B--2---:R-:W-:-:S04]  /*6720*/  IMAD R214, R214, 0x37, RZ ;  /* 0x00000037d6d67824 */ /* 0x004fc800078e02ff */
[----:B------:R0:W-:Y:S02]  /*6730*/  STL [R1+0x188], R2 ;  /* 0x0001880201007387 */ /* 0x0001e40000100800 */
[----:B0-----:R-:W-:Y:S02]  /*6740*/  IADD3 R2, P5, R203, R83, RZ ;  /* 0x00000053cb027210 */ /* 0x001fe40007fbe0ff */
[----:B------:R-:W0:Y:S03]  /*6750*/  LDC R203, c[0x0][0x238] ;  /* 0x00008e00ffcb7b82 */ /* 0x000e260000000800 */
[----:B------:R1:W-:Y:S04]  /*6760*/  STL [R1+0x2d0], R2 ;  /* 0x0002d00201007387 */ /* 0x0003e80000100800 */
[----:B------:R2:W-:Y:S04]  /*6770*/  STL [R1+0x4fc], R85 ;  /* 0x0004fc5501007387 */ /* 0x0005e80000100800 */
[----:B------:R3:W-:Y:S01]  /*6780*/  STL [R1+0x520], R84 ;  /* 0x0005205401007387 */ /* 0x0007e20000100800 */
[----:B-1----:R-:W-:-:S02]  /*6790*/  LEA.HI.X.SX32 R2, R214, R82, 0x1, P0 ;  /* 0x00000052d6027211 */ /* 0x002fc400000f0eff */
[----:B------:R-:W1:Y:S01]  /*67a0*/  LDC R214, c[0x0][0x238] ;  /* 0x00008e00ffd67b82 */ /* 0x000e620000000800 */
[CC--:B--2---:R-:W-:Y:S02]  /*67b0*/  LEA.HI.X.SX32 R85, R112.reuse, R82.reuse, 0x1, P1 ;  /* 0x0000005270557211 */ /* 0x0c4fe400008f0eff */
[----:B------:R2:W-:Y:S01]  /*67c0*/  STL [R1+0x6b4], R2 ;  /* 0x0006b40201007387 */ /* 0x0005e20000100800 */
[----:B---3--:R-:W-:Y:S01]  /*67d0*/  LEA.HI.X.SX32 R84, R111, R82, 0x1, P2 ;  /* 0x000000526f547211 */ /* 0x008fe200010f0eff */
[----:B0-----:R-:W-:Y:S01]  /*67e0*/  IMAD R203, R203, 0x158, RZ ;  /* 0x00000158cbcb7824 */ /* 0x001fe200078e02ff */
[----:B--2---:R-:W-:-:S05]  /*67f0*/  IADD3 R2, P0, R112, R83, RZ ;  /* 0x0000005370027210 */ /* 0x004fca0007f1e0ff */
[----:B------:R0:W-:Y:S04]  /*6800*/  STL [R1+0x6c8], R2 ;  /* 0x0006c80201007387 */ /* 0x0001e80000100800 */
[----:B------:R2:W-:Y:S01]  /*6810*/  STL [R1+0x1c8], R84 ;  /* 0x0001c85401007387 */ /* 0x0005e20000100800 */
[----:B-1----:R-:W-:Y:S01]  /*6820*/  IMAD R214, R214, 0x35, RZ ;  /* 0x00000035d6d67824 */ /* 0x002fe200078e02ff */
[-C--:B0-----:R-:W-:Y:S02]  /*6830*/  IADD3 R2, P2, R203, R83.reuse, RZ ;  /* 0x00000053cb027210 */ /* 0x081fe40007f5e0ff */
[----:B------:R-:W0:Y:S01]  /*6840*/  LDC R203, c[0x0][0x238] ;  /* 0x00008e00ffcb7b82 */ /* 0x000e220000000800 */
[----:B--2---:R-:W-:Y:S02]  /*6850*/  IADD3 R84, P1, R113, R83, RZ ;  /* 0x0000005371547210 */ /* 0x004fe40007f3e0ff */
        /* <DEDUP_REMOVED lines=101> */
[----:B--2---:R-:W-:Y:S02]  /*6eb0*/  IADD3 R85, P0, R126, R83, RZ ;  /* 0x000000537e557210 */ /* 0x004fe40007f1e0ff */
[----:B------:R2:W-:Y:S01]  /*6ec0*/  STL [R1+0x724], R2 ;  /* 0x0007240201007387 */ /* 0x0005e20000100800 */
[----:B---3--:R-:W-:-:S03]  /*6ed0*/  LEA.HI.X.SX32 R84, R125, R82, 0x1, P4 ;  /* 0x000000527d547211 */ /* 0x008fc600020f0eff */
[----:B------:R3:W-:Y:S01]  /*6ee0*/  STL [R1+0x738], R85 ;  /* 0x0007385501007387 */ /* 0x0007e20000100800 */
[----:B0-----:R-:W-:-:S03]  /*6ef0*/  IMAD R203, R203, 0x190, RZ ;  /* 0x00000190cbcb7824 */ /* 0x001fc600078e02ff */
[----:B------:R0:W-:Y:S02]  /*6f00*/  STL [R1+0x38c], R84 ;  /* 0x00038c5401007387 */ /* 0x0001e40000100800 */
[----:B--2---:R-:W-:Y:S02]  /*6f10*/  IADD3 R2, P4, R203, R83, RZ ;  /* 0x00000053cb027210 */ /* 0x004fe40007f9e0ff */
[----:B---3--:R-:W-:-:S03]  /*6f20*/  LEA.HI.X.SX32 R85, R126, R82, 0x1, P1 ;  /* 0x000000527e557211 */ /* 0x008fc600008f0eff */
[----:B------:R2:W-:Y:S01]  /*6f30*/  STL [R1+0x22c], R2 ;  /* 0x00022c0201007387 */ /* 0x0005e20000100800 */
[----:B0-----:R-:W-:-:S03]  /*6f40*/  IADD3 R84, P1, R127, R83, RZ ;  /* 0x000000537f547210 */ /* 0x001fc60007f3e0ff */
[----:B------:R0:W-:Y:S01]  /*6f50*/  STL [R1+0x5fc], R85 ;  /* 0x0005fc5501007387 */ /* 0x0001e20000100800 */
[----:B-1----:R-:W-:Y:S02]  /*6f60*/  IMAD R203, R214, 0x27, RZ ;  /* 0x00000027d6cb7824 */ /* 0x002fe400078e02ff */
[----:B------:R-:W1:Y:S01]  /*6f70*/  LDC R214, c[0x0][0x238] ;  /* 0x00008e00ffd67b82 */ /* 0x000e620000000800 */
[----:B------:R3:W-:Y:S02]  /*6f80*/  STL [R1+0x620], R84 ;  /* 0x0006205401007387 */ /* 0x0007e40000100800 */
[----:B--2---:R-:W-:Y:S02]  /*6f90*/  LEA.HI.X.SX32 R2, R203, R82, 0x1, P0 ;  /* 0x00000052cb027211 */ /* 0x004fe400000f0eff */
[----:B0-----:R-:W-:-:S03]  /*6fa0*/  IADD3 R85, P0, R128, R83, RZ ;  /* 0x0000005380557210 */ /* 0x001fc60007f1e0ff */
[----:B------:R-:W-:Y:S01]  /*6fb0*/  STL [R1+0x734], R2 ;  /* 0x0007340201007387 */ /* 0x000fe20000100800 */
[----:B---3--:R-:W-:-:S03]  /*6fc0*/  LEA.HI.X.SX32 R84, R127, R82, 0x1, P6 ;  /* 0x000000527f547211 */ /* 0x008fc600030f0eff */
[----:B------:R0:W-:Y:S04]  /*6fd0*/  STL [R1+0x748], R85 ;  /* 0x0007485501007387 */ /* 0x0001e80000100800 */
[----:B------:R2:W-:Y:S01]  /*6fe0*/  STL [R1+0x3cc], R84 ;  /* 0x0003cc5401007387 */ /* 0x0005e20000100800 */
[----:B0-----:R-:W-:Y:S01]  /*6ff0*/  LEA.HI.X.SX32 R85, R128, R82, 0x1, P1 ;  /* 0x0000005280557211 */ /* 0x001fe200008f0eff */
[----:B-1----:R-:W-:Y:S02]  /*7000*/  IMAD R203, R214, 0x118, RZ ;  /* 0x00000118d6cb7824 */ /* 0x002fe400078e02ff */
[----:B------:R-:W0:Y:S01]  /*7010*/  LDC R214, c[0x0][0x238] ;  /* 0x00008e00ffd67b82 */ /* 0x000e220000000800 */
[-C--:B--2---:R-:W-:Y:S02]  /*7020*/  IADD3 R84, P1, R129, R83.reuse, RZ ;  /* 0x0000005381547210 */ /* 0x084fe40007f3e0ff */
[----:B------:R-:W-:-:S05]  /*7030*/  IADD3 R2, P6, R203, R83, RZ ;  /* 0x00000053cb027210 */ /* 0x000fca0007fde0ff */
[----:B------:R1:W-:Y:S04]  /*7040*/  STL [R1+0x410], R2 ;  /* 0x0004100201007387 */ /* 0x0003e80000100800 */
[----:B------:R2:W-:Y:S04]  /*7050*/  STL [R1+0x61c], R85 ;  /* 0x00061c5501007387 */ /* 0x0005e80000100800 */
[----:B------:R-:W-:Y:S01]  /*7060*/  STL [R1+0x640], R84 ;  /* 0x0006405401007387 */ /* 0x000fe20000100800 */
[----:B0-----:R-:W-:Y:S02]  /*7070*/  IMAD R203, R214, 0x25, RZ ;  /* 0x00000025d6cb7824 */ /* 0x001fe400078e02ff */
[----:B------:R-:W0:Y:S03]  /*7080*/  LDC R214, c[0x0][0x238] ;  /* 0x00008e00ffd67b82 */ /* 0x000e260000000800 */
[----:B-1----:R-:W-:-:S02]  /*7090*/  LEA.HI.X.SX32 R2, R203, R82, 0x1, P0 ;  /* 0x00000052cb027211 */ /* 0x002fc400000f0eff */
[----:B--2---:R-:W-:-:S03]  /*70a0*/  IADD3 R85, P0, R130, R83, RZ ;  /* 0x0000005382557210 */ /* 0x004fc60007f1e0ff */
[----:B------:R1:W-:Y:S04]  /*70b0*/  STL [R1+0x744], R2 ;  /* 0x0007440201007387 */ /* 0x0003e80000100800 */
[----:B------:R-:W-:Y:S01]  /*70c0*/  STL [R1+0x758], R85 ;  /* 0x0007585501007387 */ /* 0x000fe20000100800 */
[----:B-1----:R-:W-:-:S05]  /*70d0*/  LEA.HI.X.SX32 R2, R129, R82, 0x1, P6 ;  /* 0x0000005281027211 */ /* 0x002fca00030f0eff */
[----:B------:R1:W-:Y:S01]  /*70e0*/  STL [R1+0x40c], R2 ;  /* 0x00040c0201007387 */ /* 0x0003e20000100800 */
[----:B0-----:R-:W-:Y:S02]  /*70f0*/  IMAD R203, R214, 0x108, RZ ;  /* 0x00000108d6cb7824 */ /* 0x001fe400078e02ff */
[----:B------:R-:W0:Y:S03]  /*7100*/  LDC R214, c[0x0][0x238] ;  /* 0x00008e00ffd67b82 */ /* 0x000e260000000800 */
[----:B------:R-:W-:Y:S02]  /*7110*/  IADD3 R84, P6, R203, R83, RZ ;  /* 0x00000053cb547210 */ /* 0x000fe40007fde0ff */
[----:B-1----:R-:W-:-:S03]  /*7120*/  LEA.HI.X.SX32 R2, R130, R82, 0x1, P1 ;  /* 0x0000005282027211 */ /* 0x002fc600008f0eff */
[----:B------:R1:W-:Y:S04]  /*7130*/  STL [R1+0x450], R84 ;  /* 0x0004505401007387 */ /* 0x0003e80000100800 */
[----:B------:R2:W-:Y:S01]  /*7140*/  STL [R1+0x63c], R2 ;  /* 0x00063c0201007387 */ /* 0x0005e20000100800 */
[----:B-1----:R-:W-:-:S05]  /*7150*/  IADD3 R84, P1, R131, R83, RZ ;  /* 0x0000005383547210 */ /* 0x002fca0007f3e0ff */
[----:B------:R1:W-:Y:S01]  /*7160*/  STL [R1+0x660], R84 ;  /* 0x0006605401007387 */ /* 0x0003e20000100800 */
[----:B0-----:R-:W-:Y:S02]  /*7170*/  IMAD R203, R214, 0x23, RZ ;  /* 0x00000023d6cb7824 */ /* 0x001fe400078e02ff */
[----:B------:R-:W0:Y:S03]  /*7180*/  LDC R214, c[0x0][0x238] ;  /* 0x00008e00ffd67b82 */ /* 0x000e260000000800 */
[-C--:B--2---:R-:W-:Y:S02]  /*7190*/  LEA.HI.X.SX32 R2, R203, R82.reuse, 0x1, P0 ;  /* 0x00000052cb027211 */ /* 0x084fe400000f0eff */
[-C--:B------:R-:W-:Y:S02]  /*71a0*/  IADD3 R85, P0, R132, R83.reuse, RZ ;  /* 0x0000005384557210 */ /* 0x080fe40007f1e0ff */
[----:B-1----:R-:W-:Y:S01]  /*71b0*/  LEA.HI.X.SX32 R84, R131, R82, 0x1, P6 ;  /* 0x0000005283547211 */ /* 0x002fe200030f0eff */
[----:B------:R-:W1:Y:S01]  /*71c0*/  LDC R203, c[0x0][0x238] ;  /* 0x00008e00ffcb7b82 */ /* 0x000e620000000800 */
[----:B------:R0:W-:Y:S04]  /*71d0*/  STL [R1+0x754], R2 ;  /* 0x0007540201007387 */ /* 0x0001e80000100800 */
[----:B------:R-:W-:Y:S04]  /*71e0*/  STL [R1+0x768], R85 ;  /* 0x0007685501007387 */ /* 0x000fe80000100800 */
[----:B------:R2:W-:Y:S01]  /*71f0*/  STL [R1+0x44c], R84 ;  /* 0x00044c5401007387 */ /* 0x0005e20000100800 */
[----:B0-----:R-:W-:-:S02]  /*7200*/  LEA R2, P6, R214, R83, 0x6 ;  /* 0x00000053d6027211 */ /* 0x001fc400078c30ff */
[----:B------:R-:W0:Y:S03]  /*7210*/  LDC R214, c[0x0][0x238] ;  /* 0x00008e00ffd67b82 */ /* 0x000e260000000800 */
[----:B------:R3:W-:Y:S01]  /*7220*/  STL [R1+0x770], R2 ;  /* 0x0007700201007387 */ /* 0x0007e20000100800 */
[----:B-1----:R-:W-:-:S05]  /*7230*/  IMAD R203, R203, 0x21, RZ ;  /* 0x00000021cbcb7824 */ /* 0x002fca00078e02ff */
[-C--:B--2---:R-:W-:Y:S02]  /*7240*/  LEA.HI.X.SX32 R84, R203, R82.reuse, 0x1, P0 ;  /* 0x00000052cb547211 */ /* 0x084fe400000f0eff */
[----:B---3--:R-:W-:Y:S01]  /*7250*/  LEA.HI.X.SX32 R2, R132, R82, 0x1, P1 ;  /* 0x0000005284027211 */ /* 0x008fe200008f0eff */
[----:B------:R-:W1:Y:S01]  /*7260*/  LDC R203, c[0x0][0x238] ;  /* 0x00008e00ffcb7b82 */ /* 0x000e620000000800 */
[----:B------:R-:W-:-:S03]  /*7270*/  IADD3 R85, P1, R202, R83, RZ ;  /* 0x00000053ca557210 */ /* 0x000fc60007f3e0ff */
[----:B------:R2:W-:Y:S04]  /*7280*/  STL [R1+0x65c], R2 ;  /* 0x00065c0201007387 */ /* 0x0005e80000100800 */
[----:B------:R3:W-:Y:S01]  /*7290*/  STL [R1+0x2ac], R85 ;  /* 0x0002ac5501007387 */ /* 0x0007e20000100800 */
[----:B------:R-:W4:Y:S01]  /*72a0*/  LDC R202, c[0x0][0x238] ;  /* 0x00008e00ffca7b82 */ /* 0x000f220000000800 */
[----:B0-----:R-:W-:Y:S02]  /*72b0*/  IMAD.SHL.U32 R214, R214, 0x20, RZ ;  /* 0x00000020d6d67824 */ /* 0x001fe400078e00ff */
[----:B------:R0:W-:Y:S01]  /*72c0*/  STL [R1+0x764], R84 ;  /* 0x0007645401007387 */ /* 0x0001e20000100800 */
[----:B--2---:R-:W-:Y:S02]  /*72d0*/  IADD3 R2, P0, R133, R83, RZ ;  /* 0x0000005385027210 */ /* 0x004fe40007f1e0ff */
[----:B---3--:R-:W-:-:S03]  /*72e0*/  LEA.HI.X.SX32 R85, R214, R82, 0x1, P6 ;  /* 0x00000052d6557211 */ /* 0x008fc600030f0eff */
[----:B------:R2:W-:Y:S01]  /*72f0*/  STL [R1+0x490], R2 ;  /* 0x0004900201007387 */ /* 0x0005e20000100800 */
[----:B------:R-:W3:Y:S01]  /*7300*/  LDC R214, c[0x0][0x238] ;  /* 0x00008e00ffd67b82 */ /* 0x000ee20000000800 */
[----:B0-----:R-:W-:Y:S02]  /*7310*/  IADD3 R84, P6, R134, R83, RZ ;  /* 0x0000005386547210 */ /* 0x001fe40007fde0ff */
[----:B------:R-:W-:Y:S01]  /*7320*/  STL [R1+0x76c], R85 ;  /* 0x00076c5501007387 */ /* 0x000fe20000100800 */
[----:B-1----:R-:W-:-:S03]  /*7330*/  IMAD R203, R203, 0x150, RZ ;  /* 0x00000150cbcb7824 */ /* 0x002fc600078e02ff */
[----:B------:R0:W-:Y:S01]  /*7340*/  STL [R1+0x680], R84 ;  /* 0x0006805401007387 */ /* 0x0001e20000100800 */
[----:B--2---:R-:W-:Y:S01]  /*7350*/  LEA.HI.X.SX32 R2, R133, R82, 0x1, P5 ;  /* 0x0000005285027211 */ /* 0x004fe200028f0eff */
[----:B----4-:R-:W-:-:S04]  /*7360*/  IMAD R202, R202, 0x140, RZ ;  /* 0x00000140caca7824 */ /* 0x010fc800078e02ff */
[----:B------:R1:W-:Y:S01]  /*7370*/  STL [R1+0xa8], R2 ;  /* 0x0000a80201007387 */ /* 0x0003e20000100800 */
[----:B0-----:R-:W-:-:S05]  /*7380*/  IADD3 R84, P5, R135, R83, RZ ;  /* 0x0000005387547210 */ /* 0x001fca0007fbe0ff */
[----:B------:R0:W-:Y:S01]  /*7390*/  STL [R1+0x778], R84 ;  /* 0x0007785401007387 */ /* 0x0001e20000100800 */
[-C--:B-1----:R-:W-:Y:S01]  /*73a0*/  LEA.HI.X.SX32 R2, R134, R82.reuse, 0x1, P0 ;  /* 0x0000005286027211 */ /* 0x082fe200000f0eff */
[----:B---3--:R-:W-:Y:S01]  /*73b0*/  IMAD R214, R214, 0x1f, RZ ;  /* 0x0000001fd6d67824 */ /* 0x008fe200078e02ff */
[----:B------:R-:W-:Y:S02]  /*73c0*/  IADD3 R85, P0, R203, R83, RZ ;  /* 0x00000053cb557210 */ /* 0x000fe40007f1e0ff */
[----:B------:R-:W1:Y:S01]  /*73d0*/  LDC R203, c[0x0][0x238] ;  /* 0x00008e00ffcb7b82 */ /* 0x000e620000000800 */
[----:B------:R2:W-:Y:S01]  /*73e0*/  STL [R1+0x48c], R2 ;  /* 0x00048c0201007387 */ /* 0x0005e20000100800 */
[----:B0-----:R-:W-:-:S03]  /*73f0*/  LEA.HI.X.SX32 R84, R135, R82, 0x1, P6 ;  /* 0x0000005287547211 */ /* 0x001fc600030f0eff */
[----:B------:R0:W-:Y:S04]  /*7400*/  STL [R1+0x330], R85 ;  /* 0x0003305501007387 */ /* 0x0001e80000100800 */
[----:B------:R3:W-:Y:S01]  /*7410*/  STL [R1+0x67c], R84 ;  /* 0x00067c5401007387 */ /* 0x0007e20000100800 */
[----:B--2---:R-:W-:Y:S02]  /*7420*/  IADD3 R2, P6, R136, R83, RZ ;  /* 0x0000005388027210 */ /* 0x004fe40007fde0ff */
[----:B0-----:R-:W-:-:S03]  /*7430*/  LEA.HI.X.SX32 R85, R214, R82, 0x1, P5 ;  /* 0x00000052d6557211 */ /* 0x001fc600028f0eff */
[----:B------:R0:W-:Y:S01]  /*7440*/  STL [R1+0x4d0], R2 ;  /* 0x0004d00201007387 */ /* 0x0001e20000100800 */
[----:B------:R-:W2:Y:S01]  /*7450*/  LDC R214, c[0x0][0x238] ;  /* 0x00008e00ffd67b82 */ /* 0x000ea20000000800 */
[----:B---3--:R-:W-:Y:S02]  /*7460*/  IADD3 R84, P5, R137, R83, RZ ;  /* 0x0000005389547210 */ /* 0x008fe40007fbe0ff */
[----:B------:R-:W-:Y:S01]  /*7470*/  STL [R1+0x774], R85 ;  /* 0x0007745501007387 */ /* 0x000fe20000100800 */
[----:B-1----:R-:W-:-:S03]  /*7480*/  IMAD R203, R203, 0x130, RZ ;  /* 0x00000130cbcb7824 */ /* 0x002fc600078e02ff */
[----:B------:R1:W-:Y:S01]  /*7490*/  STL [R1+0x6a0], R84 ;  /* 0x0006a05401007387 */ /* 0x0003e20000100800 */
[----:B0-----:R-:W-:-:S05]  /*74a0*/  LEA.HI.X.SX32 R2, R136, R82, 0x1, P2 ;  /* 0x0000005288027211 */ /* 0x001fca00010f0eff */
[----:B------:R0:W-:Y:S01]  /*74b0*/  STL [R1+0x128], R2 ;  /* 0x0001280201007387 */ /* 0x0001e20000100800 */
[----:B-1----:R-:W-:-:S05]  /*74c0*/  IADD3 R84, P2, R138, R83, RZ ;  /* 0x000000538a547210 */ /* 0x002fca0007f5e0ff */
[----:B------:R1:W-:Y:S01]  /*74d0*/  STL [R1+0x788], R84 ;  /* 0x0007885401007387 */ /* 0x0003e20000100800 */
[-C--:B0-----:R-:W-:Y:S01]  /*74e0*/  LEA.HI.X.SX32 R2, R137, R82.reuse, 0x1, P6 ;  /* 0x0000005289027211 */ /* 0x081fe200030f0eff */
[----:B--2---:R-:W-:Y:S01]  /*74f0*/  IMAD R214, R214, 0x1d, RZ ;  /* 0x0000001dd6d67824 */ /* 0x004fe200078e02ff */
[----:B------:R-:W-:Y:S02]  /*7500*/  IADD3 R85, P6, R203, R83, RZ ;  /* 0x00000053cb557210 */ /* 0x000fe40007fde0ff */
[----:B------:R-:W0:Y:S01]  /*7510*/  LDC R203, c[0x0][0x238] ;  /* 0x00008e00ffcb7b82 */ /* 0x000e220000000800 */
[----:B------:R2:W-:Y:S04]  /*7520*/  STL [R1+0x4cc], R2 ;  /* 0x0004cc0201007387 */ /* 0x0005e80000100800 */
[----:B------:R3:W-:Y:S01]  /*7530*/  STL [R1+0x3b0], R85 ;  /* 0x0003b05501007387 */ /* 0x0007e20000100800 */
[----:B-1----:R-:W-:-:S02]  /*7540*/  LEA.HI.X.SX32 R84, R138, R82, 0x1, P5 ;  /* 0x000000528a547211 */ /* 0x002fc400028f0eff */
[----:B--2---:R-:W-:-:S03]  /*7550*/  IADD3 R2, P5, R201, R83, RZ ;  /* 0x00000053c9027210 */ /* 0x004fc60007fbe0ff */
[----:B------:R1:W-:Y:S01]  /*7560*/  STL [R1+0x69c], R84 ;  /* 0x00069c5401007387 */ /* 0x0003e20000100800 */
[----:B---3--:R-:W-:-:S03]  /*7570*/  LEA.HI.X.SX32 R85, R214, R82, 0x1, P2 ;  /* 0x00000052d6557211 */ /* 0x008fc600010f0eff */
[----:B------:R2:W-:Y:S01]  /*7580*/  STL [R1+0x510], R2 ;  /* 0x0005100201007387 */ /* 0x0005e20000100800 */
[----:B------:R-:W3:Y:S03]  /*7590*/  LDC R214, c[0x0][0x238] ;  /* 0x00008e00ffd67b82 */ /* 0x000ee60000000800 */
[----:B------:R-:W-:Y:S01]  /*75a0*/  STL [R1+0x784], R85 ;  /* 0x0007845501007387 */ /* 0x000fe20000100800 */
[----:B-1----:R-:W-:Y:S01]  /*75b0*/  IADD3 R84, P2, R204, R83, RZ ;  /* 0x00000053cc547210 */ /* 0x002fe20007f5e0ff */
[----:B0-----:R-:W-:Y:S01]  /*75c0*/  IMAD R203, R203, 0x1e0, RZ ;  /* 0x000001e0cbcb7824 */ /* 0x001fe200078e02ff */
[----:B--2---:R-:W-:-:S03]  /*75d0*/  LEA.HI.X.SX32 R2, R201, R82, 0x1, P3 ;  /* 0x00000052c9027211 */ /* 0x004fc600018f0eff */
[----:B------:R0:W-:Y:S04]  /*75e0*/  STL [R1+0x6c0], R84 ;  /* 0x0006c05401007387 */ /* 0x0001e80000100800 */
[----:B------:R1:W-:Y:S01]  /*75f0*/  STL [R1+0x1a8], R2 ;  /* 0x0001a80201007387 */ /* 0x0003e20000100800 */
[-C--:B0-----:R-:W-:Y:S02]  /*7600*/  IADD3 R84, P3, R206, R83.reuse, RZ ;  /* 0x00000053ce547210 */ /* 0x081fe40007f7e0ff */
[-C--:B-1----:R-:W-:Y:S01]  /*7610*/  LEA.HI.X.SX32 R2, R204, R82.reuse, 0x1, P5 ;  /* 0x00000052cc027211 */ /* 0x082fe200028f0eff */
[----:B---3--:R-:W-:Y:S01]  /*7620*/  IMAD R214, R214, 0x1b, RZ ;  /* 0x0000001bd6d67824 */ /* 0x008fe200078e02ff */
[----:B------:R-:W-:Y:S01]  /*7630*/  IADD3 R85, P5, R203, R83, RZ ;  /* 0x00000053cb557210 */ /* 0x000fe20007fbe0ff */
[----:B------:R0:W-:Y:S01]  /*7640*/  STL [R1+0x798], R84 ;  /* 0x0007985401007387 */ /* 0x0001e20000100800 */
[----:B------:R-:W1:Y:S03]  /*7650*/  LDC R203, c[0x0][0x238] ;  /* 0x00008e00ffcb7b82 */ /* 0x000e660000000800 */
[----:B------:R2:W-:Y:S04]  /*7660*/  STL [R1+0x50c], R2 ;  /* 0x00050c0201007387 */ /* 0x0005e80000100800 */
[----:B------:R3:W-:Y:S01]  /*7670*/  STL [R1+0xec], R85 ;  /* 0x0000ec5501007387 */ /* 0x0007e20000100800 */
[----:B0-----:R-:W-:-:S02]  /*7680*/  LEA.HI.X.SX32 R84, R206, R82, 0x1, P2 ;  /* 0x00000052ce547211 */ /* 0x001fc400010f0eff */
[----:B--2---:R-:W-:-:S03]  /*7690*/  IADD3 R2, P2, R208, R83, RZ ;  /* 0x00000053d0027210 */ /* 0x004fc60007f5e0ff */
[----:B------:R0:W-:Y:S01]  /*76a0*/  STL [R1+0x6bc], R84 ;  /* 0x0006bc5401007387 */ /* 0x0001e20000100800 */
[----:B---3--:R-:W-:-:S03]  /*76b0*/  LEA.HI.X.SX32 R85, R214, R82, 0x1, P3 ;  /* 0x00000052d6557211 */ /* 0x008fc600018f0eff */
[----:B------:R2:W-:Y:S01]  /*76c0*/  STL [R1+0x550], R2 ;  /* 0x0005500201007387 */ /* 0x0005e20000100800 */
[----:B------:R-:W3:Y:S03]  /*76d0*/  LDC R214, c[0x0][0x238] ;  /* 0x00008e00ffd67b82 */ /* 0x000ee60000000800 */
[----:B------:R-:W-:Y:S01]  /*76e0*/  STL [R1+0x794], R85 ;  /* 0x0007945501007387 */ /* 0x000fe20000100800 */
[----:B0-----:R-:W-:Y:S01]  /*76f0*/  IADD3 R84, P3, R209, R83, RZ ;  /* 0x00000053d1547210 */ /* 0x001fe20007f7e0ff */
[----:B-1----:R-:W-:Y:S01]  /*7700*/  IMAD R203, R203, 0x1a0, RZ ;  /* 0x000001a0cbcb7824 */ /* 0x002fe200078e02ff */
        /* <DEDUP_REMOVED lines=37> */
[----:B------:R4:W-:Y:S01]  /*7960*/  STL [R1+0x7b4], R85 ;  /* 0x0007b45501007387 */ /* 0x0009e20000100800 */
[----:B0-----:R-:W-:Y:S01]  /*7970*/  IADD3 R84, P1, R218, R83, RZ ;  /* 0x00000053da547210 */ /* 0x001fe20007f3e0ff */
[----:B-1----:R-:W-:Y:S01]  /*7980*/  IMAD R203, R203, 0x1c0, RZ ;  /* 0x000001c0cbcb7824 */ /* 0x002fe200078e02ff */
[----:B--2---:R-:W-:-:S03]  /*7990*/  LEA.HI.X.SX32 R2, R217, R82, 0x1, P0 ;  /* 0x00000052d9027211 */ /* 0x004fc600000f0eff */
[----:B------:R0:W-:Y:S01]  /*79a0*/  STL [R1+0x720], R84 ;  /* 0x0007205401007387 */ /* 0x0001e20000100800 */
[----:B----4-:R-:W-:-:S03]  /*79b0*/  LEA.HI.X.SX32 R85, R219, R82, 0x1, P1 ;  /* 0x00000052db557211 */ /* 0x010fc600008f0eff */
[----:B------:R1:W-:Y:S01]  /*79c0*/  STL [R1+0x32c], R2 ;  /* 0x00032c0201007387 */ /* 0x0003e20000100800 */
[----:B0-----:R-:W-:Y:S02]  /*79d0*/  LEA.HI.X.SX32 R84, R218, R82, 0x1, P4 ;  /* 0x00000052da547211 */ /* 0x001fe400020f0eff */
[----:B-1----:R-:W-:Y:S01]  /*79e0*/  IADD3 R2, P0, R219, R83, RZ ;  /* 0x00000053db027210 */ /* 0x002fe20007f1e0ff */
[----:B---3--:R-:W-:-:S04]  /*79f0*/  IMAD R214, R214, 0x15, RZ ;  /* 0x00000015d6d67824 */ /* 0x008fc800078e02ff */
[----:B------:R0:W-:Y:S04]  /*7a00*/  STL [R1+0x7c8], R2 ;  /* 0x0007c80201007387 */ /* 0x0001e80000100800 */
[----:B------:R1:W-:Y:S01]  /*7a10*/  STL [R1+0x5cc], R84 ;  /* 0x0005cc5401007387 */ /* 0x0003e20000100800 */
[-C--:B0-----:R-:W-:Y:S02]  /*7a20*/  IADD3 R2, P4, R203, R83.reuse, RZ ;  /* 0x00000053cb027210 */ /* 0x081fe40007f9e0ff */
[----:B------:R-:W0:Y:S01]  /*7a30*/  LDC R203, c[0x0][0x238] ;  /* 0x00008e00ffcb7b82 */ /* 0x000e220000000800 */
[----:B-1----:R-:W-:Y:S02]  /*7a40*/  IADD3 R84, P1, R220, R83, RZ ;  /* 0x00000053dc547210 */ /* 0x002fe40007f3e0ff */
[----:B------:R1:W-:Y:S04]  /*7a50*/  STL [R1+0x16c], R2 ;  /* 0x00016c0201007387 */ /* 0x0003e80000100800 */
[----:B------:R-:W-:Y:S04]  /*7a60*/  STL [R1+0x71c], R85 ;  /* 0x00071c5501007387 */ /* 0x000fe80000100800 */
[----:B------:R2:W-:Y:S01]  /*7a70*/  STL [R1+0x610], R84 ;  /* 0x0006105401007387 */ /* 0x0005e20000100800 */
[----:B-1----:R-:W-:-:S02]  /*7a80*/  LEA.HI.X.SX32 R2, R214, R82, 0x1, P0 ;  /* 0x00000052d6027211 */ /* 0x002fc400000f0eff */
[----:B------:R-:W1:Y:S03]  /*7a90*/  LDC R214, c[0x0][0x238] ;  /* 0x00008e00ffd67b82 */ /* 0x000e660000000800 */
[----:B------:R3:W-:Y:S01]  /*7aa0*/  STL [R1+0x7c4], R2 ;  /* 0x0007c40201007387 */ /* 0x0007e20000100800 */
[----:B--2---:R-:W-:Y:S01]  /*7ab0*/  IADD3 R84, P0, R221, R83, RZ ;  /* 0x00000053dd547210 */ /* 0x004fe20007f1e0ff */
[----:B0-----:R-:W-:-:S04]  /*7ac0*/  IMAD R203, R203, 0x110, RZ ;  /* 0x00000110cbcb7824 */ /* 0x001fc800078e02ff */
[----:B------:R0:W-:Y:S01]  /*7ad0*/  STL [R1+0x740], R84 ;  /* 0x0007405401007387 */ /* 0x0001e20000100800 */
[----:B---3--:R-:W-:-:S05]  /*7ae0*/  LEA.HI.X.SX32 R2, R220, R82, 0x1, P6 ;  /* 0x00000052dc027211 */ /* 0x008fca00030f0eff */
[----:B------:R2:W-:Y:S01]  /*7af0*/  STL [R1+0x3ac], R2 ;  /* 0x0003ac0201007387 */ /* 0x0005e20000100800 */
[----:B0-----:R-:W-:Y:S01]  /*7b00*/  LEA.HI.X.SX32 R84, R221, R82, 0x1, P1 ;  /* 0x00000052dd547211 */ /* 0x001fe200008f0eff */
[----:B-1----:R-:W-:Y:S01]  /*7b10*/  IMAD R214, R214, 0x13, RZ ;  /* 0x00000013d6d67824 */ /* 0x002fe200078e02ff */
[----:B--2---:R-:W-:-:S05]  /*7b20*/  IADD3 R2, P6, R222, R83, RZ ;  /* 0x00000053de027210 */ /* 0x004fca0007fde0ff */
[----:B------:R0:W-:Y:S04]  /*7b30*/  STL [R1+0x7d8], R2 ;  /* 0x0007d80201007387 */ /* 0x0001e80000100800 */
[----:B------:R1:W-:Y:S01]  /*7b40*/  STL [R1+0x60c], R84 ;  /* 0x00060c5401007387 */ /* 0x0003e20000100800 */
[-C--:B0-----:R-:W-:Y:S02]  /*7b50*/  IADD3 R2, P1, R203, R83.reuse, RZ ;  /* 0x00000053cb027210 */ /* 0x081fe40007f3e0ff */
[----:B------:R-:W0:Y:S01]  /*7b60*/  LDC R203, c[0x0][0x238] ;  /* 0x00008e00ffcb7b82 */ /* 0x000e220000000800 */
[----:B-1----:R-:W-:Y:S02]  /*7b70*/  LEA.HI.X.SX32 R84, R222, R82, 0x1, P0 ;  /* 0x00000052de547211 */ /* 0x002fe400000f0eff */
[----:B------:R1:W-:Y:S01]  /*7b80*/  STL [R1+0x430], R2 ;  /* 0x0004300201007387 */ /* 0x0003e20000100800 */
[----:B------:R-:W-:-:S03]  /*7b90*/  IADD3 R85, P0, R223, R83, RZ ;  /* 0x00000053df557210 */ /* 0x000fc60007f1e0ff */
[----:B------:R2:W-:Y:S04]  /*7ba0*/  STL [R1+0x73c], R84 ;  /* 0x00073c5401007387 */ /* 0x0005e80000100800 */
[----:B------:R-:W-:Y:S01]  /*7bb0*/  STL [R1+0x650], R85 ;  /* 0x0006505501007387 */ /* 0x000fe20000100800 */
[-C--:B-1----:R-:W-:Y:S02]  /*7bc0*/  LEA.HI.X.SX32 R2, R214, R82.reuse, 0x1, P6 ;  /* 0x00000052d6027211 */ /* 0x082fe400030f0eff */
[----:B------:R-:W1:Y:S01]  /*7bd0*/  LDC R214, c[0x0][0x238] ;  /* 0x00008e00ffd67b82 */ /* 0x000e620000000800 */
[----:B--2---:R-:W-:Y:S02]  /*7be0*/  IADD3 R84, P6, R224, R83, RZ ;  /* 0x00000053e0547210 */ /* 0x004fe40007fde0ff */
[----:B------:R2:W-:Y:S04]  /*7bf0*/  STL [R1+0x7d4], R2 ;  /* 0x0007d40201007387 */ /* 0x0005e80000100800 */
[----:B------:R3:W-:Y:S01]  /*7c00*/  STL [R1+0x760], R84 ;  /* 0x0007605401007387 */ /* 0x0007e20000100800 */
[----:B0-----:R-:W-:Y:S01]  /*7c10*/  IMAD R203, R203, 0x11, RZ ;  /* 0x00000011cbcb7824 */ /* 0x001fe200078e02ff */
[----:B--2---:R-:W-:-:S02]  /*7c20*/  LEA.HI.X.SX32 R2, R223, R82, 0x1, P1 ;  /* 0x00000052df027211 */ /* 0x004fc400008f0eff */
[-C--:B------:R-:W-:Y:S02]  /*7c30*/  IADD3 R85, P1, R225, R83.reuse, RZ ;  /* 0x00000053e1557210 */ /* 0x080fe40007f3e0ff */
[----:B---3--:R-:W-:Y:S01]  /*7c40*/  LEA.HI.X.SX32 R84, R224, R82, 0x1, P0 ;  /* 0x00000052e0547211 */ /* 0x008fe200000f0eff */
[----:B------:R1:W-:Y:S04]  /*7c50*/  STL [R1+0x42c], R2 ;  /* 0x00042c0201007387 */ /* 0x0003e80000100800 */
[----:B------:R-:W-:Y:S04]  /*7c60*/  STL [R1+0x7e8], R85 ;  /* 0x0007e85501007387 */ /* 0x000fe80000100800 */
[----:B------:R-:W-:Y:S01]  /*7c70*/  STL [R1+0x64c], R84 ;  /* 0x00064c5401007387 */ /* 0x000fe20000100800 */
[----:B-1----:R-:W-:-:S02]  /*7c80*/  LEA R2, P0, R214, R83, 0x5 ;  /* 0x00000053d6027211 */ /* 0x002fc400078028ff */
[----:B------:R-:W0:Y:S03]  /*7c90*/  LDC R214, c[0x0][0x238] ;  /* 0x00008e00ffd67b82 */ /* 0x000e260000000800 */
[----:B------:R1:W-:Y:S02]  /*7ca0*/  STL [R1+0x7f0], R2 ;  /* 0x0007f00201007387 */ /* 0x0003e40000100800 */
[----:B-1----:R-:W-:Y:S02]  /*7cb0*/  LEA.HI.X.SX32 R2, R225, R82, 0x1, P6 ;  /* 0x00000052e1027211 */ /* 0x002fe400030f0eff */
[----:B------:R-:W-:-:S03]  /*7cc0*/  IADD3 R84, P6, R202, R83, RZ ;  /* 0x00000053ca547210 */ /* 0x000fc60007fde0ff */
[----:B------:R1:W-:Y:S04]  /*7cd0*/  STL [R1+0x75c], R2 ;  /* 0x00075c0201007387 */ /* 0x0003e80000100800 */
[----:B------:R2:W-:Y:S01]  /*7ce0*/  STL [R1+0x370], R84 ;  /* 0x0003705401007387 */ /* 0x0005e20000100800 */
[----:B0-----:R-:W-:Y:S01]  /*7cf0*/  IMAD.SHL.U32 R214, R214, 0x10, RZ ;  /* 0x00000010d6d67824 */ /* 0x001fe200078e00ff */
[-C--:B-1----:R-:W-:Y:S02]  /*7d00*/  LEA.HI.X.SX32 R2, R203, R82.reuse, 0x1, P1 ;  /* 0x00000052cb027211 */ /* 0x082fe400008f0eff */
[----:B------:R-:W0:Y:S01]  /*7d10*/  LDC R203, c[0x0][0x238] ;  /* 0x00008e00ffcb7b82 */ /* 0x000e220000000800 */
[-C--:B------:R-:W-:Y:S02]  /*7d20*/  IADD3 R85, P1, R228, R83.reuse, RZ ;  /* 0x00000053e4557210 */ /* 0x080fe40007f3e0ff */
[----:B--2---:R-:W-:Y:S01]  /*7d30*/  LEA.HI.X.SX32 R84, R214, R82, 0x1, P0 ;  /* 0x00000052d6547211 */ /* 0x004fe200000f0eff */
[----:B------:R1:W-:Y:S04]  /*7d40*/  STL [R1+0x7e4], R2 ;  /* 0x0007e40201007387 */ /* 0x0003e80000100800 */
[----:B------:R-:W2:Y:S01]  /*7d50*/  LDC R214, c[0x0][0x238] ;  /* 0x00008e00ffd67b82 */ /* 0x000ea20000000800 */
[----:B------:R3:W-:Y:S04]  /*7d60*/  STL [R1+0x4b0], R85 ;  /* 0x0004b05501007387 */ /* 0x0007e80000100800 */
[----:B------:R4:W-:Y:S01]  /*7d70*/  STL [R1+0x7ec], R84 ;  /* 0x0007ec5401007387 */ /* 0x0009e20000100800 */
[----:B-1----:R-:W-:-:S02]  /*7d80*/  IADD3 R2, P0, R229, R83, RZ ;  /* 0x00000053e5027210 */ /* 0x002fc40007f1e0ff */
[----:B---3--:R-:W-:-:S03]  /*7d90*/  LEA.HI.X.SX32 R85, R228, R82, 0x1, P5 ;  /* 0x00000052e4557211 */ /* 0x008fc600028f0eff */
[----:B------:R1:W-:Y:S01]  /*7da0*/  STL [R1+0x690], R2 ;  /* 0x0006900201007387 */ /* 0x0003e20000100800 */
[----:B----4-:R-:W-:-:S03]  /*7db0*/  IADD3 R84, P5, R230, R83, RZ ;  /* 0x00000053e6547210 */ /* 0x010fc60007fbe0ff */
[----:B------:R3:W-:Y:S01]  /*7dc0*/  STL [R1+0xe8], R85 ;  /* 0x0000e85501007387 */ /* 0x0007e20000100800 */
[----:B0-----:R-:W-:-:S03]  /*7dd0*/  IMAD R203, R203, 0x180, RZ ;  /* 0x00000180cbcb7824 */ /* 0x001fc600078e02ff */
[----:B------:R0:W-:Y:S01]  /*7de0*/  STL [R1+0x780], R84 ;  /* 0x0007805401007387 */ /* 0x0001e20000100800 */
[-C--:B-1----:R-:W-:Y:S01]  /*7df0*/  LEA.HI.X.SX32 R2, R229, R82.reuse, 0x1, P1 ;  /* 0x00000052e5027211 */ /* 0x082fe200008f0eff */
[----:B--2---:R-:W-:Y:S01]  /*7e00*/  IMAD R214, R214, 0xf, RZ ;  /* 0x0000000fd6d67824 */ /* 0x004fe200078e02ff */
[----:B---3--:R-:W-:-:S03]  /*7e10*/  LEA.HI.X.SX32 R85, R232, R82, 0x1, P5 ;  /* 0x00000052e8557211 */ /* 0x008fc600028f0eff */
[----:B------:R1:W-:Y:S01]  /*7e20*/  STL [R1+0x4ac], R2 ;  /* 0x0004ac0201007387 */ /* 0x0003e20000100800 */
[----:B0-----:R-:W-:Y:S02]  /*7e30*/  LEA.HI.X.SX32 R84, R230, R82, 0x1, P0 ;  /* 0x00000052e6547211 */ /* 0x001fe400000f0eff */
[----:B-1----:R-:W-:-:S05]  /*7e40*/  IADD3 R2, P1, R232, R83, RZ ;  /* 0x00000053e8027210 */ /* 0x002fca0007f3e0ff */
[----:B------:R0:W-:Y:S04]  /*7e50*/  STL [R1+0x7f8], R2 ;  /* 0x0007f80201007387 */ /* 0x0001e80000100800 */
[----:B------:R1:W-:Y:S01]  /*7e60*/  STL [R1+0x68c], R84 ;  /* 0x00068c5401007387 */ /* 0x0003e20000100800 */
[-C--:B0-----:R-:W-:Y:S02]  /*7e70*/  IADD3 R2, P0, R203, R83.reuse, RZ ;  /* 0x00000053cb027210 */ /* 0x081fe40007f1e0ff */
[----:B------:R-:W0:Y:S01]  /*7e80*/  LDC R203, c[0x0][0x238] ;  /* 0x00008e00ffcb7b82 */ /* 0x000e220000000800 */
[----:B-1----:R-:W-:Y:S02]  /*7e90*/  IADD3 R84, P5, R234, R83, RZ ;  /* 0x00000053ea547210 */ /* 0x002fe40007fbe0ff */
        /* <DEDUP_REMOVED lines=10> */
[----:B------:R0:W-:Y:S01]  /*7f40*/  STL [R1+0x1e8], R84 ;  /* 0x0001e85401007387 */ /* 0x0001e20000100800 */
[----:B--2---:R-:W-:Y:S02]  /*7f50*/  IADD3 R2, P2, R236, R83, RZ ;  /* 0x00000053ec027210 */ /* 0x004fe40007f5e0ff */
[----:B---3--:R-:W-:-:S03]  /*7f60*/  LEA.HI.X.SX32 R85, R235, R82, 0x1, P5 ;  /* 0x00000052eb557211 */ /* 0x008fc600028f0eff */
[----:B------:R2:W-:Y:S01]  /*7f70*/  STL [R1+0x7a0], R2 ;  /* 0x0007a00201007387 */ /* 0x0005e20000100800 */
[----:B0-----:R-:W-:-:S03]  /*7f80*/  IADD3 R84, P5, R237, R83, RZ ;  /* 0x00000053ed547210 */ /* 0x001fc60007fbe0ff */
[----:B------:R0:W-:Y:S01]  /*7f90*/  STL [R1+0x52c], R85 ;  /* 0x00052c5501007387 */ /* 0x0001e20000100800 */
[----:B-1----:R-:W-:-:S03]  /*7fa0*/  IMAD R214, R214, 0xd, RZ ;  /* 0x0000000dd6d67824 */ /* 0x002fc600078e02ff */
[----:B------:R1:W-:Y:S01]  /*7fb0*/  STL [R1+0x808], R84 ;  /* 0x0008085401007387 */ /* 0x0003e20000100800 */
[----:B--2---:R-:W-:Y:S02]  /*7fc0*/  LEA.HI.X.SX32 R2, R236, R82, 0x1, P1 ;  /* 0x00000052ec027211 */ /* 0x004fe400008f0eff */
[----:B0-----:R-:W-:-:S03]  /*7fd0*/  IADD3 R85, P1, R239, R83, RZ ;  /* 0x00000053ef557210 */ /* 0x001fc60007f3e0ff */
[----:B------:R0:W-:Y:S01]  /*7fe0*/  STL [R1+0x6cc], R2 ;  /* 0x0006cc0201007387 */ /* 0x0001e20000100800 */
[----:B-1----:R-:W-:-:S03]  /*7ff0*/  LEA.HI.X.SX32 R84, R237, R82, 0x1, P2 ;  /* 0x00000052ed547211 */ /* 0x002fc600010f0eff */
[----:B------:R1:W-:Y:S04]  /*8000*/  STL [R1+0x5b0], R85 ;  /* 0x0005b05501007387 */ /* 0x0003e80000100800 */
[----:B------:R2:W-:Y:S01]  /*8010*/  STL [R1+0x79c], R84 ;  /* 0x00079c5401007387 */ /* 0x0005e20000100800 */
[----:B0-----:R-:W-:Y:S02]  /*8020*/  IADD3 R2, P2, R240, R83, RZ ;  /* 0x00000053f0027210 */ /* 0x001fe40007f5e0ff */
[----:B-1----:R-:W-:-:S03]  /*8030*/  LEA.HI.X.SX32 R85, R214, R82, 0x1, P5 ;  /* 0x00000052d6557211 */ /* 0x002fc600028f0eff */
[----:B------:R0:W-:Y:S01]  /*8040*/  STL [R1+0x710], R2 ;  /* 0x0007100201007387 */ /* 0x0001e20000100800 */
[----:B------:R-:W1:Y:S01]  /*8050*/  LDC R214, c[0x0][0x238] ;  /* 0x00008e00ffd67b82 */ /* 0x000e620000000800 */
[-C--:B--2---:R-:W-:Y:S02]  /*8060*/  IADD3 R84, P5, R241, R83.reuse, RZ ;  /* 0x00000053f1547210 */ /* 0x084fe40007fbe0ff */
[----:B------:R2:W-:Y:S04]  /*8070*/  STL [R1+0x804], R85 ;  /* 0x0008045501007387 */ /* 0x0005e80000100800 */
[----:B------:R3:W-:Y:S01]  /*8080*/  STL [R1+0x7c0], R84 ;  /* 0x0007c05401007387 */ /* 0x0007e20000100800 */
[----:B0-----:R-:W-:Y:S02]  /*8090*/  LEA.HI.X.SX32 R2, R239, R82, 0x1, P3 ;  /* 0x00000052ef027211 */ /* 0x001fe400018f0eff */
[----:B--2---:R-:W-:-:S03]  /*80a0*/  IADD3 R85, P3, R242, R83, RZ ;  /* 0x00000053f2557210 */ /* 0x004fc60007f7e0ff */
[----:B------:R0:W-:Y:S01]  /*80b0*/  STL [R1+0x2ec], R2 ;  /* 0x0002ec0201007387 */ /* 0x0001e20000100800 */
[----:B---3--:R-:W-:-:S03]  /*80c0*/  LEA.HI.X.SX32 R84, R240, R82, 0x1, P1 ;  /* 0x00000052f0547211 */ /* 0x008fc600008f0eff */
[----:B------:R-:W-:Y:S04]  /*80d0*/  STL [R1+0x818], R85 ;  /* 0x0008185501007387 */ /* 0x000fe80000100800 */
[----:B------:R2:W-:Y:S01]  /*80e0*/  STL [R1+0x5ac], R84 ;  /* 0x0005ac5401007387 */ /* 0x0005e20000100800 */
[----:B-1----:R-:W-:Y:S01]  /*80f0*/  IMAD R202, R214, 0x120, RZ ;  /* 0x00000120d6ca7824 */ /* 0x002fe200078e02ff */
[----:B0-----:R-:W-:Y:S01]  /*8100*/  IADD3 R2, P1, R243, R83, RZ ;  /* 0x00000053f3027210 */ /* 0x001fe20007f3e0ff */
[----:B------:R-:W0:Y:S04]  /*8110*/  LDC R214, c[0x0][0x238] ;  /* 0x00008e00ffd67b82 */ /* 0x000e280000000800 */
[----:B------:R1:W-:Y:S01]  /*8120*/  STL [R1+0x630], R2 ;  /* 0x0006300201007387 */ /* 0x0003e20000100800 */
[----:B--2---:R-:W-:-:S05]  /*8130*/  LEA.HI.X.SX32 R84, R241, R82, 0x1, P2 ;  /* 0x00000052f1547211 */ /* 0x004fca00010f0eff */
[----:B------:R2:W-:Y:S01]  /*8140*/  STL [R1+0x70c], R84 ;  /* 0x00070c5401007387 */ /* 0x0005e20000100800 */
[----:B-1----:R-:W-:Y:S02]  /*8150*/  IADD3 R2, P2, R202, R83, RZ ;  /* 0x00000053ca027210 */ /* 0x002fe40007f5e0ff */
[----:B------:R-:W1:Y:S03]  /*8160*/  LDC R202, c[0x0][0x238] ;  /* 0x00008e00ffca7b82 */ /* 0x000e660000000800 */
[----:B------:R0:W-:Y:S01]  /*8170*/  STL [R1+0x3f0], R2 ;  /* 0x0003f00201007387 */ /* 0x0001e20000100800 */
[----:B--2---:R-:W-:-:S05]  /*8180*/  LEA.HI.X.SX32 R84, R242, R82, 0x1, P5 ;  /* 0x00000052f2547211 */ /* 0x004fca00028f0eff */
[----:B------:R2:W-:Y:S01]  /*8190*/  STL [R1+0x7bc], R84 ;  /* 0x0007bc5401007387 */ /* 0x0005e20000100800 */
[-C--:B0-----:R-:W-:Y:S02]  /*81a0*/  LEA R2, P5, R214, R83.reuse, 0x4 ;  /* 0x00000053d6027211 */ /* 0x081fe400078a20ff */
[----:B------:R-:W0:Y:S03]  /*81b0*/  LDC R214, c[0x0][0x238] ;  /* 0x00008e00ffd67b82 */ /* 0x000e260000000800 */
[----:B------:R3:W-:Y:S01]  /*81c0*/  STL [R1+0x830], R2 ;  /* 0x0008300201007387 */ /* 0x0007e20000100800 */
[-C--:B--2---:R-:W-:Y:S02]  /*81d0*/  LEA.HI.X.SX32 R84, R203, R82.reuse, 0x1, P3 ;  /* 0x00000052cb547211 */ /* 0x084fe400018f0eff */
[----:B------:R-:W-:Y:S02]  /*81e0*/  IADD3 R85, P3, R245, R83, RZ ;  /* 0x00000053f5557210 */ /* 0x000fe40007f7e0ff */
[----:B------:R-:W2:Y:S01]  /*81f0*/  LDC R203, c[0x0][0x238] ;  /* 0x00008e00ffcb7b82 */ /* 0x000ea20000000800 */
[----:B-1----:R-:W-:Y:S01]  /*8200*/  IMAD R97, R202, 0x70, RZ ;  /* 0x00000070ca617824 */ /* 0x002fe200078e02ff */
[----:B------:R0:W-:Y:S01]  /*8210*/  STL [R1+0x814], R84 ;  /* 0x0008145401007387 */ /* 0x0001e20000100800 */
[----:B---3--:R-:W-:-:S05]  /*8220*/  LEA.HI.X.SX32 R2, R243, R82, 0x1, P2 ;  /* 0x00000052f3027211 */ /* 0x008fca00010f0eff */
[----:B------:R-:W1:Y:S01]  /*8230*/  LDC R202, c[0x0][0x238] ;  /* 0x00008e00ffca7b82 */ /* 0x000e620000000800 */
[----:B------:R3:W-:Y:S04]  /*8240*/  STL [R1+0x3ec], R2 ;  /* 0x0003ec0201007387 */ /* 0x0007e80000100800 */
[----:B------:R-:W-:Y:S01]  /*8250*/  STL [R1+0x750], R85 ;  /* 0x0007505501007387 */ /* 0x000fe20000100800 */
[-C--:B0-----:R-:W-:Y:S02]  /*8260*/  LEA R84, P2, R214, R83.reuse, 0x3 ;  /* 0x00000053d6547211 */ /* 0x081fe400078418ff */
[----:B------:R-:W0:Y:S01]  /*8270*/  LDC R214, c[0x0][0x238] ;  /* 0x00008e00ffd67b82 */ /* 0x000e220000000800 */
[-C--:B---3--:R-:W-:Y:S02]  /*8280*/  LEA.HI.X.SX32 R2, R245, R82.reuse, 0x1, P1 ;  /* 0x00000052f5027211 */ /* 0x088fe400008f0eff */
[----:B------:R3:W-:Y:S04]  /*8290*/  STL [R1+0x850], R84 ;  /* 0x0008505401007387 */ /* 0x0007e80000100800 */
[----:B------:R4:W-:Y:S01]  /*82a0*/  STL [R1+0x62c], R2 ;  /* 0x00062c0201007387 */ /* 0x0009e20000100800 */
[----:B---3--:R-:W-:Y:S01]  /*82b0*/  IADD3 R84, P1, R246, R83, RZ ;  /* 0x00000053f6547210 */ /* 0x008fe20007f3e0ff */
[----:B-1----:R-:W-:Y:S01]  /*82c0*/  IMAD R202, R202, 0xe, RZ ;  /* 0x0000000ecaca7824 */ /* 0x002fe200078e02ff */
[----:B----4-:R-:W-:-:S03]  /*82d0*/  LEA.HI.X.SX32 R2, R246, R82, 0x1, P3 ;  /* 0x00000052f6027211 */ /* 0x010fc600018f0eff */
[----:B------:R1:W-:Y:S01]  /*82e0*/  STL [R1+0x7e0], R84 ;  /* 0x0007e05401007387 */ /* 0x0003e20000100800 */
[----:B------:R-:W-:-:S03]  /*82f0*/  IADD3 R85, P3, R248, R83, RZ ;  /* 0x00000053f8557210 */ /* 0x000fc60007f7e0ff */
[----:B------:R2:W-:Y:S01]  /*8300*/  STL [R1+0x74c], R2 ;  /* 0x00074c0201007387 */ /* 0x0005e20000100800 */
[----:B0-----:R-:W-:-:S03]  /*8310*/  IMAD R214, R214, 0x9, RZ ;  /* 0x00000009d6d67824 */ /* 0x001fc600078e02ff */
[----:B------:R0:W-:Y:S01]  /*8320*/  STL [R1+0x828], R85 ;  /* 0x0008285501007387 */ /* 0x0001e20000100800 */
[----:B-1----:R-:W-:Y:S02]  /*8330*/  LEA.HI.X.SX32 R84, R248, R82, 0x1, P1 ;  /* 0x00000052f8547211 */ /* 0x002fe400008f0eff */
[----:B--2---:R-:W-:-:S03]  /*8340*/  LEA R2, P1, R203, R83, 0x2 ;  /* 0x00000053cb027211 */ /* 0x004fc600078210ff */
[----:B------:R1:W-:Y:S01]  /*8350*/  STL [R1+0x7dc], R84 ;  /* 0x0007dc5401007387 */ /* 0x0003e20000100800 */
[----:B------:R-:W2:Y:S01]  /*8360*/  LDC R203, c[0x0][0x238] ;  /* 0x00008e00ffcb7b82 */ /* 0x000ea20000000800 */
[----:B0-----:R-:W-:Y:S02]  /*8370*/  LEA.HI.X.SX32 R85, R214, R82, 0x1, P3 ;  /* 0x00000052d6557211 */ /* 0x001fe400018f0eff */
[----:B------:R0:W-:Y:S04]  /*8380*/  STL [R1+0x860], R2 ;  /* 0x0008600201007387 */ /* 0x0001e80000100800 */
[----:B------:R-:W-:Y:S01]  /*8390*/  STL [R1+0x824], R85 ;  /* 0x0008245501007387 */ /* 0x000fe20000100800 */
[----:B------:R-:W3:Y:S01]  /*83a0*/  LDC R214, c[0x0][0x238] ;  /* 0x00008e00ffd67b82 */ /* 0x000ee20000000800 */
[----:B-1----:R-:W-:-:S02]  /*83b0*/  IADD3 R84, P3, R250, R83, RZ ;  /* 0x00000053fa547210 */ /* 0x002fc40007f7e0ff */
[----:B0-----:R-:W-:-:S03]  /*83c0*/  LEA.HI.X.SX32 R2, R250, R82, 0x1, P4 ;  /* 0x00000052fa027211 */ /* 0x001fc600020f0eff */
[----:B------:R-:W-:Y:S04]  /*83d0*/  STL [R1+0x4f0], R84 ;  /* 0x0004f05401007387 */ /* 0x000fe80000100800 */
[----:B------:R0:W-:Y:S01]  /*83e0*/  STL [R1+0x168], R2 ;  /* 0x0001680201007387 */ /* 0x0001e20000100800 */
[----:B--2---:R-:W-:Y:S01]  /*83f0*/  IMAD R203, R203, 0x38, RZ ;  /* 0x00000038cbcb7824 */ /* 0x004fe200078e02ff */
[----:B0-----:R-:W-:Y:S01]  /*8400*/  IADD3 R2, P4, R251, R83, RZ ;  /* 0x00000053fb027210 */ /* 0x001fe20007f9e0ff */
[----:B---3--:R-:W-:-:S04]  /*8410*/  IMAD.SHL.U32 R214, R214, 0x8, RZ ;  /* 0x00000008d6d67824 */ /* 0x008fc800078e00ff */
[----:B------:R0:W-:Y:S01]  /*8420*/  STL [R1+0x5f0], R2 ;  /* 0x0005f00201007387 */ /* 0x0001e20000100800 */
[-C--:B------:R-:W-:Y:S02]  /*8430*/  LEA.HI.X.SX32 R84, R214, R82.reuse, 0x1, P5 ;  /* 0x00000052d6547211 */ /* 0x080fe400028f0eff */
[----:B------:R-:W1:Y:S01]  /*8440*/  LDC R214, c[0x0][0x238] ;  /* 0x00008e00ffd67b82 */ /* 0x000e620000000800 */
[----:B0-----:R-:W-:-:S05]  /*8450*/  LEA.HI.X.SX32 R2, R251, R82, 0x1, P6 ;  /* 0x00000052fb027211 */ /* 0x001fca00030f0eff */
[----:B------:R0:W-:Y:S04]  /*8460*/  STL [R1+0x36c], R2 ;  /* 0x00036c0201007387 */ /* 0x0001e80000100800 */
[----:B------:R2:W-:Y:S01]  /*8470*/  STL [R1+0x82c], R84 ;  /* 0x00082c5401007387 */ /* 0x0005e20000100800 */
[C---:B0-----:R-:W-:Y:S02]  /*8480*/  IADD3 R2, P5, R97.reuse, R83, RZ ;  /* 0x0000005361027210 */ /* 0x041fe40007fbe0ff */
[----:B--2---:R-:W-:-:S03]  /*8490*/  LEA.HI.X.SX32 R84, R97, R82, 0x1, P3 ;  /* 0x0000005261547211 */ /* 0x004fc600018f0eff */
[----:B------:R0:W-:Y:S01]  /*84a0*/  STL [R1+0x6b0], R2 ;  /* 0x0006b00201007387 */ /* 0x0001e20000100800 */
[----:B-1----:R-:W-:Y:S01]  /*84b0*/  IMAD R214, R214, 0x1c, RZ ;  /* 0x0000001cd6d67824 */ /* 0x002fe200078e02ff */
[----:B------:R-:W1:Y:S02]  /*84c0*/  LDC R97, c[0x0][0x238] ;  /* 0x00008e00ff617b82 */ /* 0x000e640000000800 */
[----:B------:R2:W-:Y:S01]  /*84d0*/  STL [R1+0x4ec], R84 ;  /* 0x0004ec5401007387 */ /* 0x0005e20000100800 */
[----:B0-----:R-:W-:-:S04]  /*84e0*/  IADD3 R2, P3, R203, R83, RZ ;  /* 0x00000053cb027210 */ /* 0x001fc80007f7e0ff */
[-C--:B------:R-:W-:Y:S01]  /*84f0*/  LEA.HI.X.SX32 R85, R214, R82.reuse, 0x1, P3 ;  /* 0x00000052d6557211 */ /* 0x080fe200018f0eff */
[----:B------:R0:W-:Y:S01]  /*8500*/  STL [R1+0x790], R2 ;  /* 0x0007900201007387 */ /* 0x0001e20000100800 */
[-C--:B--2---:R-:W-:Y:S02]  /*8510*/  IADD3 R84, P6, R202, R83.reuse, RZ ;  /* 0x00000053ca547210 */ /* 0x084fe40007fde0ff */
[----:B0-----:R-:W-:Y:S01]  /*8520*/  LEA.HI.X.SX32 R2, R203, R82, 0x1, P5 ;  /* 0x00000052cb027211 */ /* 0x001fe200028f0eff */
[----:B-1----:R-:W-:Y:S01]  /*8530*/  IMAD R97, R97, 0x50, RZ ;  /* 0x0000005061617824 */ /* 0x002fe200078e02ff */
[----:B------:R-:W0:Y:S03]  /*8540*/  LDC R203, c[0x0][0x238] ;  /* 0x00008e00ffcb7b82 */ /* 0x000e260000000800 */
[----:B------:R1:W-:Y:S02]  /*8550*/  STL [R1+0x6ac], R2 ;  /* 0x0006ac0201007387 */ /* 0x0003e40000100800 */
[----:B-1----:R-:W-:-:S03]  /*8560*/  IADD3 R2, P5, R214, R83, RZ ;  /* 0x00000053d6027210 */ /* 0x002fc60007fbe0ff */
[----:B------:R-:W1:Y:S02]  /*8570*/  LDC R214, c[0x0][0x238] ;  /* 0x00008e00ffd67b82 */ /* 0x000e640000000800 */
[----:B------:R2:W-:Y:S04]  /*8580*/  STL [R1+0x800], R2 ;  /* 0x0008000201007387 */ /* 0x0005e80000100800 */
[----:B------:R-:W-:Y:S01]  /*8590*/  STL [R1+0x78c], R85 ;  /* 0x00078c5501007387 */ /* 0x000fe20000100800 */
[----:B0-----:R-:W-:-:S03]  /*85a0*/  IMAD R203, R203, 0xc0, RZ ;  /* 0x000000c0cbcb7824 */ /* 0x001fc600078e02ff */
[----:B------:R-:W-:Y:S02]  /*85b0*/  STL [R1+0x838], R84 ;  /* 0x0008385401007387 */ /* 0x000fe40000100800 */
[----:B--2---:R-:W-:-:S05]  /*85c0*/  IADD3 R2, P3, R203, R83, RZ ;  /* 0x00000053cb027210 */ /* 0x004fca0007f7e0ff */
[----:B------:R0:W-:Y:S01]  /*85d0*/  STL [R1+0x570], R2 ;  /* 0x0005700201007387 */ /* 0x0001e20000100800 */
[----:B-1----:R-:W-:Y:S01]  /*85e0*/  IMAD R214, R214, 0x7, RZ ;  /* 0x00000007d6d67824 */ /* 0x002fe200078e02ff */
[-C--:B0-----:R-:W-:Y:S02]  /*85f0*/  LEA.HI.X.SX32 R2, R203, R82.reuse, 0x1, P0 ;  /* 0x00000052cb027211 */ /* 0x081fe400000f0eff */
[----:B------:R-:W0:Y:S02]  /*8600*/  LDC R203, c[0x0][0x238] ;  /* 0x00008e00ffcb7b82 */ /* 0x000e240000000800 */
[-C--:B------:R-:W-:Y:S01]  /*8610*/  LEA.HI.X.SX32 R84, R214, R82.reuse, 0x1, P6 ;  /* 0x00000052d6547211 */ /* 0x080fe200030f0eff */
[----:B------:R1:W-:Y:S05]  /*8620*/  STL [R1+0x268], R2 ;  /* 0x0002680201007387 */ /* 0x0003ea0000100800 */
[----:B------:R-:W2:Y:S01]  /*8630*/  LDC R214, c[0x0][0x238] ;  /* 0x00008e00ffd67b82 */ /* 0x000ea20000000800 */
[----:B-1----:R-:W-:-:S07]  /*8640*/  LEA.HI.X.SX32 R2, R202, R82, 0x1, P5 ;  /* 0x00000052ca027211 */ /* 0x002fce00028f0eff */
[----:B------:R-:W1:Y:S01]  /*8650*/  LDC R202, c[0x0][0x238] ;  /* 0x00008e00ffca7b82 */ /* 0x000e620000000800 */
[----:B------:R3:W-:Y:S04]  /*8660*/  STL [R1+0x7fc], R2 ;  /* 0x0007fc0201007387 */ /* 0x0007e80000100800 */
[----:B------:R4:W-:Y:S01]  /*8670*/  STL [R1+0x834], R84 ;  /* 0x0008345401007387 */ /* 0x0009e20000100800 */
[----:B0-----:R-:W-:Y:S01]  /*8680*/  IMAD R203, R203, 0x28, RZ ;  /* 0x00000028cbcb7824 */ /* 0x001fe200078e02ff */
[C---:B---3--:R-:W-:Y:S02]  /*8690*/  IADD3 R2, P0, R97.reuse, R83, RZ ;  /* 0x0000005361027210 */ /* 0x048fe40007f1e0ff */
[----:B----4-:R-:W-:Y:S01]  /*86a0*/  LEA.HI.X.SX32 R84, R97, R82, 0x1, P4 ;  /* 0x0000005261547211 */ /* 0x010fe200020f0eff */
[----:B--2---:R-:W-:-:S02]  /*86b0*/  IMAD R214, R214, 0x14, RZ ;  /* 0x00000014d6d67824 */ /* 0x004fc400078e02ff */
[----:B------:R0:W-:Y:S04]  /*86c0*/  STL [R1+0x730], R2 ;  /* 0x0007300201007387 */ /* 0x0001e80000100800 */
[----:B------:R2:W-:Y:S01]  /*86d0*/  STL [R1+0x5ec], R84 ;  /* 0x0005ec5401007387 */ /* 0x0005e20000100800 */
[----:B-1----:R-:W-:Y:S01]  /*86e0*/  IMAD R202, R202, 0xa, RZ ;  /* 0x0000000acaca7824 */ /* 0x002fe200078e02ff */
[C---:B0-----:R-:W-:Y:S02]  /*86f0*/  IADD3 R2, P4, R203.reuse, R83, RZ ;  /* 0x00000053cb027210 */ /* 0x041fe40007f9e0ff */
[----:B--2---:R-:W-:-:S03]  /*8700*/  LEA.HI.X.SX32 R84, R203, R82, 0x1, P0 ;  /* 0x00000052cb547211 */ /* 0x004fc600000f0eff */
[----:B------:R0:W-:Y:S01]  /*8710*/  STL [R1+0x7d0], R2 ;  /* 0x0007d00201007387 */ /* 0x0001e20000100800 */
[-C--:B------:R-:W-:Y:S01]  /*8720*/  IADD3 R85, P0, R214, R83.reuse, RZ ;  /* 0x00000053d6557210 */ /* 0x080fe20007f1e0ff */
[----:B------:R-:W1:Y:S02]  /*8730*/  LDC R203, c[0x0][0x238] ;  /* 0x00008e00ffcb7b82 */ /* 0x000e640000000800 */
[----:B------:R2:W-:Y:S04]  /*8740*/  STL [R1+0x72c], R84 ;  /* 0x00072c5401007387 */ /* 0x0005e80000100800 */
[----:B------:R3:W-:Y:S02]  /*8750*/  STL [R1+0x820], R85 ;  /* 0x0008205501007387 */ /* 0x0007e40000100800 */
[----:B0-----:R-:W0:Y:S01]  /*8760*/  LDC R2, c[0x0][0x238] ;  /* 0x00008e00ff027b82 */ /* 0x001e220000000800 */
[----:B--2---:R-:W-:-:S02]  /*8770*/  IADD3 R84, P5, R202, R83, RZ ;  /* 0x00000053ca547210 */ /* 0x004fc40007fbe0ff */
[----:B---3--:R-:W-:-:S03]  /*8780*/  LEA.HI.X.SX32 R85, R214, R82, 0x1, P4 ;  /* 0x00000052d6557211 */ /* 0x008fc600020f0eff */
[----:B------:R2:W-:Y:S02]  /*8790*/  STL [R1+0x848], R84 ;  /* 0x0008485401007387 */ /* 0x0005e40000100800 */
[----:B------:R-:W3:Y:S02]  /*87a0*/  LDC R214, c[0x0][0x238] ;  /* 0x00008e00ffd67b82 */ /* 0x000ee40000000800 */
[----:B------:R4:W-:Y:S01]  /*87b0*/  STL [R1+0x7cc], R85 ;  /* 0x0007cc5501007387 */ /* 0x0009e20000100800 */
[----:B-1----:R-:W-:Y:S01]  /*87c0*/  IMAD R97, R203, 0x5, RZ ;  /* 0x00000005cb617824 */ /* 0x002fe200078e02ff */
[----:B--2---:R-:W-:-:S04]  /*87d0*/  LEA.HI.X.SX32 R84, R202, R82, 0x1, P0 ;  /* 0x00000052ca547211 */ /* 0x004fc800000f0eff */
[----:B------:R-:W1:Y:S01]  /*87e0*/  LDC R202, c[0x0][0x238] ;  /* 0x00008e00ffca7b82 */ /* 0x000e620000000800 */
[-C--:B----4-:R-:W-:Y:S01]  /*87f0*/  LEA.HI.X.SX32 R85, R97, R82.reuse, 0x1, P5 ;  /* 0x0000005261557211 */ /* 0x090fe200028f0eff */
[----:B------:R2:W-:Y:S04]  /*8800*/  STL [R1+0x81c], R84 ;  /* 0x00081c5401007387 */ /* 0x0005e80000100800 */
[----:B------:R4:W-:Y:S01]  /*8810*/  STL [R1+0x844], R85 ;  /* 0x0008445501007387 */ /* 0x0009e20000100800 */
[----:B---3--:R-:W-:Y:S02]  /*8820*/  IMAD.SHL.U32 R203, R214, 0x4, RZ ;  /* 0x00000004d6cb7824 */ /* 0x008fe400078e00ff */
[----:B------:R-:W3:Y:S03]  /*8830*/  LDC R214, c[0x0][0x238] ;  /* 0x00008e00ffd67b82 */ /* 0x000ee60000000800 */
[----:B--2---:R-:W-:-:S05]  /*8840*/  LEA.HI.X.SX32 R84, R203, R82, 0x1, P2 ;  /* 0x00000052cb547211 */ /* 0x004fca00010f0eff */
[----:B------:R2:W-:Y:S01]  /*8850*/  STL [R1+0x84c], R84 ;  /* 0x00084c5401007387 */ /* 0x0005e20000100800 */
[----:B-1----:R-:W-:Y:S02]  /*8860*/  IMAD R97, R202, 0x60, RZ ;  /* 0x00000060ca617824 */ /* 0x002fe400078e02ff */
[----:B------:R-:W1:Y:S03]  /*8870*/  LDC R202, c[0x0][0x238] ;  /* 0x00008e00ffca7b82 */ /* 0x000e660000000800 */
[C---:B----4-:R-:W-:Y:S02]  /*8880*/  LEA.HI.X.SX32 R85, R97.reuse, R82, 0x1, P3 ;  /* 0x0000005261557211 */ /* 0x050fe400018f0eff */
[----:B--2---:R-:W-:-:S05]  /*8890*/  IADD3 R84, P0, R97, R83, RZ ;  /* 0x0000005361547210 */ /* 0x004fca0007f1e0ff */
[----:B------:R2:W-:Y:S01]  /*88a0*/  STL [R1+0x6f0], R84 ;  /* 0x0006f05401007387 */ /* 0x0005e20000100800 */
[----:B---3--:R-:W-:Y:S02]  /*88b0*/  IMAD R203, R214, 0x30, RZ ;  /* 0x00000030d6cb7824 */ /* 0x008fe400078e02ff */
[----:B------:R-:W3:Y:S01]  /*88c0*/  LDC R214, c[0x0][0x238] ;  /* 0x00008e00ffd67b82 */ /* 0x000ee20000000800 */
[----:B------:R4:W-:Y:S02]  /*88d0*/  STL [R1+0x56c], R85 ;  /* 0x00056c5501007387 */ /* 0x0009e40000100800 */
[C---:B------:R-:W-:Y:S02]  /*88e0*/  LEA.HI.X.SX32 R86, R203.reuse, R82, 0x1, P0 ;  /* 0x00000052cb567211 */ /* 0x040fe400000f0eff */
[----:B--2---:R-:W-:Y:S01]  /*88f0*/  IADD3 R84, P2, R203, R83, RZ ;  /* 0x00000053cb547210 */ /* 0x004fe20007f5e0ff */
[----:B-1----:R-:W-:Y:S02]  /*8900*/  IMAD R97, R202, 0xc, RZ ;  /* 0x0000000cca617824 */ /* 0x002fe400078e02ff */
[----:B------:R-:W1:Y:S02]  /*8910*/  LDC R203, c[0x0][0x238] ;  /* 0x00008e00ffcb7b82 */ /* 0x000e640000000800 */
[----:B------:R2:W-:Y:S04]  /*8920*/  STL [R1+0x7b0], R84 ;  /* 0x0007b05401007387 */ /* 0x0005e80000100800 */
[----:B------:R-:W-:Y:S02]  /*8930*/  STL [R1+0x6ec], R86 ;  /* 0x0006ec5601007387 */ /* 0x000fe40000100800 */
[----:B------:R-:W5:Y:S01]  /*8940*/  LDC R202, c[0x0][0x238] ;  /* 0x00008e00ffca7b82 */ /* 0x000f620000000800 */
[----:B---3--:R-:W-:-:S05]  /*8950*/  IMAD R214, R214, 0x18, RZ ;  /* 0x00000018d6d67824 */ /* 0x008fca00078e02ff */
[C---:B----4-:R-:W-:Y:S02]  /*8960*/  IADD3 R85, P0, R214.reuse, R83, RZ ;  /* 0x00000053d6557210 */ /* 0x050fe40007f1e0ff */
[----:B--2---:R-:W-:Y:S02]  /*8970*/  LEA.HI.X.SX32 R84, R214, R82, 0x1, P2 ;  /* 0x00000052d6547211 */ /* 0x004fe400010f0eff */
[----:B------:R-:W2:Y:S01]  /*8980*/  LDC R214, c[0x0][0x238] ;  /* 0x00008e00ffd67b82 */ /* 0x000ea20000000800 */
[----:B------:R-:W-:Y:S01]  /*8990*/  STL [R1+0x810], R85 ;  /* 0x0008105501007387 */ /* 0x000fe20000100800 */
[----:B-1----:R-:W-:-:S03]  /*89a0*/  IMAD R203, R203, 0x3, RZ ;  /* 0x00000003cbcb7824 */ /* 0x002fc600078e02ff */
[----:B------:R1:W-:Y:S01]  /*89b0*/  STL [R1+0x7ac], R84 ;  /* 0x0007ac5401007387 */ /* 0x0003e20000100800 */
[----:B-----5:R-:W-:Y:S01]  /*89c0*/  IMAD R202, R202, 0x6, RZ ;  /* 0x00000006caca7824 */ /* 0x020fe200078e02ff */
[----:B-1----:R-:W-:-:S04]  /*89d0*/  IADD3 R84, P2, R97, R83, RZ ;  /* 0x0000005361547210 */ /* 0x002fc80007f5e0ff */
[-C--:B------:R-:W-:Y:S01]  /*89e0*/  LEA.HI.X.SX32 R85, R202, R82.reuse, 0x1, P2 ;  /* 0x00000052ca557211 */ /* 0x080fe200010f0eff */
[----:B------:R1:W-:Y:S01]  /*89f0*/  STL [R1+0x840], R84 ;  /* 0x0008405401007387 */ /* 0x0003e20000100800 */
[----:B--2---:R-:W-:Y:S01]  /*8a00*/  IMAD.SHL.U32 R214, R214, 0x2, RZ ;  /* 0x00000002d6d67824 */ /* 0x004fe200078e00ff */
[----:B-1----:R-:W-:Y:S02]  /*8a10*/  LEA.HI.X.SX32 R84, R97, R82, 0x1, P0 ;  /* 0x0000005261547211 */ /* 0x002fe400000f0eff */
[----:B------:R-:W-:-:S03]  /*8a20*/  IADD3 R86, P0, R202, R83, RZ ;  /* 0x00000053ca567210 */ /* 0x000fc60007f1e0ff */
[----:B------:R1:W-:Y:S04]  /*8a30*/  STL [R1+0x80c], R84 ;  /* 0x00080c5401007387 */ /* 0x0003e80000100800 */
[----:B------:R2:W-:Y:S04]  /*8a40*/  STL [R1+0x858], R86 ;  /* 0x0008585601007387 */ /* 0x0005e80000100800 */
[----:B------:R3:W-:Y:S01]  /*8a50*/  STL [R1+0x83c], R85 ;  /* 0x00083c5501007387 */ /* 0x0007e20000100800 */
[----:B-1----:R-:W-:Y:S02]  /*8a60*/  IADD3 R84, P2, R214, R83, RZ ;  /* 0x00000053d6547210 */ /* 0x002fe40007f5e0ff */
[----:B--2---:R-:W-:-:S03]  /*8a70*/  LEA.HI.X.SX32 R86, R203, R82, 0x1, P0 ;  /* 0x00000052cb567211 */ /* 0x004fc600000f0eff */
[----:B------:R0:W-:Y:S01]  /*8a80*/  STL [R1+0x868], R84 ;  /* 0x0008685401007387 */ /* 0x0001e20000100800 */
[----:B---3--:R-:W-:-:S03]  /*8a90*/  LEA.HI.X.SX32 R85, R214, R82, 0x1, P1 ;  /* 0x00000052d6557211 */ /* 0x008fc600008f0eff */
[----:B------:R1:W-:Y:S04]  /*8aa0*/  STL [R1+0x854], R86 ;  /* 0x0008545601007387 */ /* 0x0003e80000100800 */
[----:B------:R1:W-:Y:S01]  /*8ab0*/  STL [R1+0x85c], R85 ;  /* 0x00085c5501007387 */ /* 0x0003e20000100800 */
[----:B0-----:R-:W-:Y:S01]  /*8ac0*/  LEA.HI.X.SX32 R84, R2, R82, 0x1, P2 ;  /* 0x0000005202547211 */ /* 0x001fe200010f0eff */
[----:B------:R-:W-:-:S04]  /*8ad0*/  IMAD.MOV.U32 R2, RZ, RZ, RZ ;  /* 0x000000ffff027224 */ /* 0x000fc800078e00ff */
[----:B------:R1:W-:Y:S03]  /*8ae0*/  STL [R1+0x864], R84 ;  /* 0x0008645401007387 */ /* 0x0003e60000100800 */
.L_x_1:
[----:B------:R0:W-:Y:S04]  /*8af0*/  STL [R1+0xa08], R66 ;  /* 0x000a084201007387 */ /* 0x0001e80000100800 */
[----:B------:R-:W-:Y:S04]  /*8b00*/  STL [R1+0x9e0], R68 ;  /* 0x0009e04401007387 */ /* 0x000fe80000100800 */
        /* <DEDUP_REMOVED lines=55> */
[----:B------:R-:W-:Y:S01]  /*8e80*/  STL [R1+0x8c0], R79 ;  /* 0x0008c04f01007387 */ /* 0x000fe20000100800 */
[----:B0-----:R-:W-:-:S03]  /*8e90*/  MOV R66, UR51 ;  /* 0x0000003300427c02 */ /* 0x001fc60008000f00 */
[----:B------:R-:W-:Y:S04]  /*8ea0*/  STL [R1+0x8bc], R80 ;  /* 0x0008bc5001007387 */ /* 0x000fe80000100800 */
[----:B------:R-:W-:Y:S04]  /*8eb0*/  STL [R1+0x8b8], R81 ;  /* 0x0008b85101007387 */ /* 0x000fe80000100800 */
[----:B------:R0:W-:Y:S01]  /*8ec0*/  STL [R1+0x8b4], R64 ;  /* 0x0008b44001007387 */ /* 0x0001e20000100800 */
[----:B------:R-:W-:-:S03]  /*8ed0*/  MOV R65, UR50 ;  /* 0x0000003200417c02 */ /* 0x000fc60008000f00 */
[----:B0-----:R-:W2:Y:S04]  /*8ee0*/  LDL.LU R64, [R1+0x868] ;  /* 0x0008680001407983 */ /* 0x001ea80000300800 */
[----:B------:R-:W3:Y:S04]  /*8ef0*/  LDL.LU R63, [R1+0x98] ;  /* 0x00009800013f7983 */ /* 0x000ee80000300800 */
[----:B------:R0:W-:Y:S01]  /*8f00*/  STL [R1+0x8a4], R62 ;  /* 0x0008a43e01007387 */ /* 0x0001e20000100800 */
[----:B-1----:R-:W-:-:S03]  /*8f10*/  MOV R84, UR55 ;  /* 0x0000003700547c02 */ /* 0x002fc60008000f00 */
[----:B0-----:R-:W4:Y:S04]  /*8f20*/  LDL.LU R62, [R1+0x88] ;  /* 0x00008800013e7983 */ /* 0x001f280000300800 */
[----:B------:R-:W5:Y:S04]  /*8f30*/  LDL R93, [R1+0x864] ;  /* 0x00086400015d7983 */ /* 0x000f680000100800 */
[----:B------:R0:W-:Y:S04]  /*8f40*/  STL [R1+0x890], R66 ;  /* 0x0008904201007387 */ /* 0x0001e80000100800 */
[----:B------:R1:W-:Y:S01]  /*8f50*/  STL [R1+0x88c], R65 ;  /* 0x00088c4101007387 */ /* 0x0003e20000100800 */
[----:B0-----:R-:W-:-:S02]  /*8f60*/  MOV R66, UR49 ;  /* 0x0000003100427c02 */ /* 0x001fc40008000f00 */
[----:B-1----:R-:W-:-:S03]  /*8f70*/  MOV R65, UR48 ;  /* 0x0000003000417c02 */ /* 0x002fc60008000f00 */
[----:B------:R0:W-:Y:S04]  /*8f80*/  STL [R1+0x888], R66 ;  /* 0x0008884201007387 */ /* 0x0001e80000100800 */
[----:B------:R1:W-:Y:S04]  /*8f90*/  STL [R1+0x884], R65 ;  /* 0x0008844101007387 */ /* 0x0003e80000100800 */
[----:B------:R1:W-:Y:S01]  /*8fa0*/  STL [R1+0x880], R84 ;  /* 0x0008805401007387 */ /* 0x0003e20000100800 */
[----:B0-----:R-:W-:-:S03]  /*8fb0*/  MOV R66, UR54 ;  /* 0x0000003600427c02 */ /* 0x001fc60008000f00 */
[----:B------:R-:W3:Y:S01]  /*8fc0*/  LDL R102, [R1+0x85c] ;  /* 0x00085c0001667983 */ /* 0x000ee20000100800 */
[----:B-1----:R-:W-:-:S03]  /*8fd0*/  MOV R65, UR53 ;  /* 0x0000003500417c02 */ /* 0x002fc60008000f00 */
[----:B------:R0:W-:Y:S01]  /*8fe0*/  STL [R1+0x87c], R66 ;  /* 0x00087c4201007387 */ /* 0x0001e20000100800 */
[----:B------:R-:W1:Y:S03]  /*8ff0*/  LDC R84, c[0x0][0x230] ;  /* 0x00008c00ff547b82 */ /* 0x000e660000000800 */
[----:B------:R-:W4:Y:S04]  /*9000*/  LDL R98, [R1+0x860] ;  /* 0x0008600001627983 */ /* 0x000f280000100800 */
[----:B------:R4:W-:Y:S04]  /*9010*/  STL [R1+0x878], R65 ;  /* 0x0008784101007387 */ /* 0x0009e80000100800 */
[----:B------:R-:W4:Y:S04]  /*9020*/  LDL R92, [R1+0x854] ;  /* 0x00085400015c7983 */ /* 0x000f280000100800 */
[----:B0-----:R-:W4:Y:S01]  /*9030*/  LDL R66, [R1+0x858] ;  /* 0x0008580001427983 */ /* 0x001f220000100800 */
[----:B------:R-:W-:-:S03]  /*9040*/  PRMT R96, RZ, 0x7610, R96 ;  /* 0x00007610ff607816 */ /* 0x000fc60000000060 */
[----:B------:R-:W4:Y:S04]  /*9050*/  LDL R100, [R1+0x84c] ;  /* 0x00084c0001647983 */ /* 0x000f280000100800 */
[----:B------:R-:W4:Y:S01]  /*9060*/  LDL R97, [R1+0x850] ;  /* 0x0008500001617983 */ /* 0x000f220000100800 */
[----:B-1----:R-:W-:Y:S01]  /*9070*/  IMAD R84, R2, -0x100, R84 ;  /* 0xffffff0002547824 */ /* 0x002fe200078e0254 */
[----:B------:R-:W-:Y:S02]  /*9080*/  PRMT R103, RZ, 0x7610, R103 ;  /* 0x00007610ff677816 */ /* 0x000fe40000000067 */
[----:B------:R-:W4:Y:S02]  /*9090*/  LDL R89, [R1+0x844] ;  /* 0x0008440001597983 */ /* 0x000f240000100800 */
[----:B------:R-:W-:-:S02]  /*90a0*/  ISETP.GT.AND P0, PT, R84, RZ, PT ;  /* 0x000000ff5400720c */ /* 0x000fc40003f04270 */
[----:B------:R-:W4:Y:S01]  /*90b0*/  LDL R88, [R1+0x848] ;  /* 0x0008480001587983 */ /* 0x000f220000100800 */
[C---:B------:R-:W-:Y:S02]  /*90c0*/  ISETP.GT.AND P1, PT, R84.reuse, 0x1, PT ;  /* 0x000000015400780c */ /* 0x040fe40003f24270 */
[----:B------:R-:W-:-:S08]  /*90d0*/  ISETP.GT.AND P2, PT, R84, 0x2, PT ;  /* 0x000000025400780c */ /* 0x000fd00003f44270 */
[----:B------:R-:W-:Y:S02]  /*90e0*/  @P0 IMAD.MOV.U32 R86, RZ, RZ, R83 ;  /* 0x000000ffff560224 */ /* 0x000fe400078e0053 */
[----:B------:R-:W-:-:S05]  /*90f0*/  @P0 IMAD.MOV.U32 R87, RZ, RZ, R82 ;  /* 0x000000ffff570224 */ /* 0x000fca00078e0052 */
[----:B------:R2:W4:Y:S01]  /*9100*/  @P0 LDG.E.U16 R96, desc[UR60][R86.64] ;  /* 0x0000003c56600981 */ /* 0x000522000c1e1500 */
[----:B------:R-:W-:Y:S02]  /*9110*/  ISETP.GT.AND P3, PT, R84, 0x3, PT ;  /* 0x000000035400780c */ /* 0x000fe40003f64270 */
[----:B------:R-:W-:Y:S02]  /*9120*/  PRMT R91, RZ, 0x7610, R91 ;  /* 0x00007610ff5b7816 */ /* 0x000fe4000000005b */
[----:B------:R-:W-:Y:S01]  /*9130*/  PRMT R43, RZ, 0x7610, R43 ;  /* 0x00007610ff2b7816 */ /* 0x000fe2000000002b */
[----:B--2---:R-:W-:Y:S02]  /*9140*/  @P1 IMAD.MOV.U32 R86, RZ, RZ, R64 ;  /* 0x000000ffff561224 */ /* 0x004fe400078e0040 */
[----:B-----5:R-:W-:-:S05]  /*9150*/  @P1 IMAD.MOV.U32 R87, RZ, RZ, R93 ;  /* 0x000000ffff571224 */ /* 0x020fca00078e005d */
[----:B------:R3:W2:Y:S02]  /*9160*/  @P1 LDG.E.U16 R103, desc[UR60][R86.64] ;  /* 0x0000003c56671981 */ /* 0x0006a4000c1e1500 */
[----:B---3--:R-:W-:Y:S02]  /*9170*/  @P2 IMAD.MOV.U32 R87, RZ, RZ, R102 ;  /* 0x000000ffff572224 */ /* 0x008fe400078e0066 */
[----:B----4-:R-:W-:-:S05]  /*9180*/  @P2 IMAD.MOV.U32 R86, RZ, RZ, R98 ;  /* 0x000000ffff562224 */ /* 0x010fca00078e0062 */
[----:B------:R0:W3:Y:S02]  /*9190*/  @P2 LDG.E.U16 R91, desc[UR60][R86.64] ;  /* 0x0000003c565b2981 */ /* 0x0000e4000c1e1500 */
[----:B0-----:R-:W-:Y:S02]  /*91a0*/  @P3 IMAD.MOV.U32 R86, RZ, RZ, R66 ;  /* 0x000000ffff563224 */ /* 0x001fe400078e0042 */
[----:B------:R-:W-:-:S05]  /*91b0*/  @P3 IMAD.MOV.U32 R87, RZ, RZ, R92 ;  /* 0x000000ffff573224 */ /* 0x000fca00078e005c */
[----:B------:R0:W4:Y:S01]  /*91c0*/  @P3 LDG.E.U16 R43, desc[UR60][R86.64] ;  /* 0x0000003c562b3981 */ /* 0x000122000c1e1500 */
[C---:B------:R-:W-:Y:S02]  /*91d0*/  ISETP.GT.AND P0, PT, R84.reuse, 0x4, PT ;  /* 0x000000045400780c */ /* 0x040fe40003f04270 */
[----:B------:R-:W-:Y:S02]  /*91e0*/  ISETP.GT.AND P1, PT, R84, 0x5, PT ;  /* 0x000000055400780c */ /* 0x000fe40003f24270 */
[----:B------:R-:W-:Y:S02]  /*91f0*/  PRMT R42, RZ, 0x7610, R42 ;  /* 0x00007610ff2a7816 */ /* 0x000fe4000000002a */
[----:B------:R-:W-:Y:S02]  /*9200*/  MOV R65, UR52 ;  /* 0x0000003400417c02 */ /* 0x000fe40008000f00 */
[----:B------:R-:W-:-:S05]  /*9210*/  PRMT R17, RZ, 0x7610, R17 ;  /* 0x00007610ff117816 */ /* 0x000fca0000000011 */
[----:B0-----:R-:W-:Y:S02]  /*9220*/  @P0 IMAD.MOV.U32 R86, RZ, RZ, R97 ;  /* 0x000000ffff560224 */ /* 0x001fe400078e0061 */
[----:B------:R-:W-:Y:S01]  /*9230*/  @P0 IMAD.MOV.U32 R87, RZ, RZ, R100 ;  /* 0x000000ffff570224 */ /* 0x000fe200078e0064 */
[----:B------:R-:W-:Y:S04]  /*9240*/  STL [R1+0x8d8], R65 ;  /* 0x0008d84101007387 */ /* 0x000fe80000100800 */
[----:B------:R0:W5:Y:S04]  /*9250*/  @P0 LDG.E.U16 R42, desc[UR60][R86.64] ;  /* 0x0000003c562a0981 */ /* 0x000168000c1e1500 */
[----:B------:R-:W-:Y:S04]  /*9260*/  STL [R1+0x8dc], R2 ;  /* 0x0008dc0201007387 */ /* 0x000fe80000100800 */
[----:B------:R-:W-:Y:S01]  /*9270*/  STL [R1+0x8e8], R83 ;  /* 0x0008e85301007387 */ /* 0x000fe20000100800 */
[----:B0-----:R-:W-:-:S02]  /*9280*/  @P1 IMAD.MOV.U32 R86, RZ, RZ, R88 ;  /* 0x000000ffff561224 */ /* 0x001fc400078e0058 */
[----:B------:R-:W-:Y:S01]  /*9290*/  @P1 IMAD.MOV.U32 R87, RZ, RZ, R89 ;  /* 0x000000ffff571224 */ /* 0x000fe200078e0059 */
[----:B------:R-:W-:Y:S04]  /*92a0*/  STL [R1+0x8e0], R82 ;  /* 0x0008e05201007387 */ /* 0x000fe80000100800 */
[----:B------:R0:W-:Y:S04]  /*92b0*/  STL [R1+0x1c], R96 ;  /* 0x00001c6001007387 */ /* 0x0001e80000100800 */
[----:B------:R-:W2:Y:S04]  /*92c0*/  LDL R93, [R1+0x840] ;  /* 0x00084000015d7983 */ /* 0x000ea80000100800 */
[----:B------:R2:W2:Y:S04]  /*92d0*/  @P1 LDG.E.U16 R17, desc[UR60][R86.64] ;  /* 0x0000003c56111981 */ /* 0x0004a8000c1e1500 */
[----:B0-----:R-:W2:Y:S04]  /*92e0*/  LDL R96, [R1+0x83c] ;  /* 0x00083c0001607983 */ /* 0x001ea80000100800 */
[----:B------:R-:W-:Y:S04]  /*92f0*/  STL [R1+0x8ec], R64 ;  /* 0x0008ec4001007387 */ /* 0x000fe80000100800 */
[----:B------:R-:W2:Y:S04]  /*9300*/  LDL R98, [R1+0x834] ;  /* 0x0008340001627983 */ /* 0x000ea80000100800 */
[----:B---3--:R0:W-:Y:S04]  /*9310*/  STL [R1+0x14], R91 ;  /* 0x0000145b01007387 */ /* 0x0081e80000100800 */
[----:B------:R-:W3:Y:S04]  /*9320*/  LDL R92, [R1+0x82c] ;  /* 0x00082c00015c7983 */ /* 0x000ee80000100800 */
[----:B------:R-:W3:Y:S04]  /*9330*/  LDL R66, [R1+0x830] ;  /* 0x0008300001427983 */ /* 0x000ee80000100800 */
[----:B0-----:R-:W3:Y:S04]  /*9340*/  LDL R91, [R1+0x838] ;  /* 0x00083800015b7983 */ /* 0x001ee80000100800 */
[----:B----4-:R-:W-:Y:S04]  /*9350*/  STL [R1+0x9b0], R43 ;  /* 0x0009b02b01007387 */ /* 0x010fe80000100800 */
[----:B------:R-:W4:Y:S04]  /*9360*/  LDL R100, [R1+0x824] ;  /* 0x0008240001647983 */ /* 0x000f280000100800 */
[----:B------:R-:W4:Y:S01]  /*9370*/  LDL R97, [R1+0x828] ;  /* 0x0008280001617983 */ /* 0x000f220000100800 */
[----:B------:R-:W-:-:S02]  /*9380*/  ISETP.GT.AND P2, PT, R84, 0x6, PT ;  /* 0x000000065400780c */ /* 0x000fc40003f44270 */
[C---:B------:R-:W-:Y:S02]  /*9390*/  ISETP.GT.AND P3, PT, R84.reuse, 0x7, PT ;  /* 0x000000075400780c */ /* 0x040fe40003f64270 */
[----:B------:R-:W-:Y:S02]  /*93a0*/  PRMT R40, RZ, 0x7610, R40 ;  /* 0x00007610ff287816 */ /* 0x000fe40000000028 */
[----:B------:R-:W-:Y:S01]  /*93b0*/  ISETP.GT.AND P0, PT, R84, 0x8, PT ;  /* 0x000000085400780c */ /* 0x000fe20003f04270 */
[----:B-----5:R-:W-:Y:S04]  /*93c0*/  STL [R1+0x9b4], R42 ;  /* 0x0009b42a01007387 */ /* 0x020fe80000100800 */
[----:B------:R-:W5:Y:S04]  /*93d0*/  LDL R89, [R1+0x81c] ;  /* 0x00081c0001597983 */ /* 0x000f680000100800 */
[----:B------:R-:W5:Y:S01]  /*93e0*/  LDL R88, [R1+0x820] ;  /* 0x0008200001587983 */ /* 0x000f620000100800 */
[----:B------:R-:W-:-:S02]  /*93f0*/  PRMT R82, RZ, 0x7610, R82 ;  /* 0x00007610ff527816 */ /* 0x000fc40000000052 */
[----:B------:R-:W-:Y:S01]  /*9400*/  ISETP.GT.AND P1, PT, R84, 0x9, PT ;  /* 0x000000095400780c */ /* 0x000fe20003f24270 */
[----:B--2---:R-:W-:Y:S01]  /*9410*/  @P2 IMAD.MOV.U32 R86, RZ, RZ, R93 ;  /* 0x000000ffff562224 */ /* 0x004fe200078e005d */
[----:B------:R0:W-:Y:S01]  /*9420*/  STL [R1+0x9b8], R17 ;  /* 0x0009b81101007387 */ /* 0x0001e20000100800 */
[----:B------:R-:W-:-:S03]  /*9430*/  @P2 IMAD.MOV.U32 R87, RZ, RZ, R96 ;  /* 0x000000ffff572224 */ /* 0x000fc600078e0060 */
[----:B------:R-:W-:Y:S04]  /*9440*/  STL [R1+0x18], R103 ;  /* 0x0000186701007387 */ /* 0x000fe80000100800 */
[----:B------:R-:W2:Y:S04]  /*9450*/  LDL R96, [R1+0x814] ;  /* 0x0008140001607983 */ /* 0x000ea80000100800 */
[----:B------:R-:W2:Y:S04]  /*9460*/  LDL R93, [R1+0x818] ;  /* 0x00081800015d7983 */ /* 0x000ea80000100800 */
[----:B------:R1:W2:Y:S01]  /*9470*/  @P2 LDG.E.U16 R40, desc[UR60][R86.64] ;  /* 0x0000003c56282981 */ /* 0x0002a2000c1e1500 */
[----:B------:R-:W-:Y:S01]  /*9480*/  PRMT R101, RZ, 0x7610, R101 ;  /* 0x00007610ff657816 */ /* 0x000fe20000000065 */
[----:B-1----:R-:W-:Y:S01]  /*9490*/  @P3 IMAD.MOV.U32 R87, RZ, RZ, R98 ;  /* 0x000000ffff573224 */ /* 0x002fe200078e0062 */
[----:B------:R-:W-:Y:S01]  /*94a0*/  PRMT R95, RZ, 0x7610, R95 ;  /* 0x00007610ff5f7816 */ /* 0x000fe2000000005f */
[----:B---3--:R-:W-:-:S05]  /*94b0*/  @P3 IMAD.MOV.U32 R86, RZ, RZ, R91 ;  /* 0x000000ffff563224 */ /* 0x008fca00078e005b */
[----:B------:R1:W3:Y:S02]  /*94c0*/  @P3 LDG.E.U16 R82, desc[UR60][R86.64] ;  /* 0x0000003c56523981 */ /* 0x0002e4000c1e1500 */
[----:B-1----:R-:W-:Y:S02]  /*94d0*/  @P0 IMAD.MOV.U32 R86, RZ, RZ, R66 ;  /* 0x000000ffff560224 */ /* 0x002fe400078e0042 */
[----:B------:R-:W-:-:S05]  /*94e0*/  @P0 IMAD.MOV.U32 R87, RZ, RZ, R92 ;  /* 0x000000ffff570224 */ /* 0x000fca00078e005c */
[----:B------:R4:W3:Y:S02]  /*94f0*/  @P0 LDG.E.U16 R101, desc[UR60][R86.64] ;  /* 0x0000003c56650981 */ /* 0x0008e4000c1e1500 */
[----:B----4-:R-:W-:Y:S02]  /*9500*/  @P1 IMAD.MOV.U32 R86, RZ, RZ, R97 ;  /* 0x000000ffff561224 */ /* 0x010fe400078e0061 */
[----:B------:R-:W-:-:S05]  /*9510*/  @P1 IMAD.MOV.U32 R87, RZ, RZ, R100 ;  /* 0x000000ffff571224 */ /* 0x000fca00078e0064 */
[----:B------:R5:W4:Y:S01]  /*9520*/  @P1 LDG.E.U16 R95, desc[UR60][R86.64] ;  /* 0x0000003c565f1981 */ /* 0x000b22000c1e1500 */
[C---:B------:R-:W-:Y:S02]  /*9530*/  ISETP.GT.AND P2, PT, R84.reuse, 0xa, PT ;  /* 0x0000000a5400780c */ /* 0x040fe40003f44270 */
[----:B------:R-:W-:Y:S02]  /*9540*/  ISETP.GT.AND P3, PT, R84, 0xb, PT ;  /* 0x0000000b5400780c */ /* 0x000fe40003f64270 */
[----:B0-----:R-:W-:Y:S02]  /*9550*/  PRMT R17, RZ, 0x7610, R17 ;  /* 0x00007610ff117816 */ /* 0x001fe40000000011 */
[----:B------:R-:W-:-:S07]  /*9560*/  PRMT R56, RZ, 0x7610, R56 ;  /* 0x00007610ff387816 */ /* 0x000fce0000000038 */
[----:B-----5:R-:W-:Y:S02]  /*9570*/  @P2 IMAD.MOV.U32 R86, RZ, RZ, R88 ;  /* 0x000000ffff562224 */ /* 0x020fe400078e0058 */
[----:B------:R-:W-:-:S05]  /*9580*/  @P2 IMAD.MOV.U32 R87, RZ, RZ, R89 ;  /* 0x000000ffff572224 */ /* 0x000fca00078e0059 */
[----:B------:R2:W5:Y:S02]  /*9590*/  @P2 LDG.E.U16 R17, desc[UR60][R86.64] ;  /* 0x0000003c56112981 */ /* 0x000564000c1e1500 */
[----:B--2---:R-:W-:Y:S02]  /*95a0*/  @P3 IMAD.MOV.U32 R86, RZ, RZ, R93 ;  /* 0x000000ffff563224 */ /* 0x004fe400078e005d */
[----:B------:R-:W-:Y:S01]  /*95b0*/  @P3 IMAD.MOV.U32 R87, RZ, RZ, R96 ;  /* 0x000000ffff573224 */ /* 0x000fe200078e0060 */
[----:B------:R-:W-:Y:S04]  /*95c0*/  STL [R1+0x9c0], R40 ;  /* 0x0009c02801007387 */ /* 0x000fe80000100800 */
[----:B------:R-:W2:Y:S04]  /*95d0*/  LDL R98, [R1+0x80c] ;  /* 0x00080c0001627983 */ /* 0x000ea80000100800 */
[----:B------:R-:W2:Y:S04]  /*95e0*/  LDL R91, [R1+0x810] ;  /* 0x00081000015b7983 */ /* 0x000ea80000100800 */
[----:B------:R2:W2:Y:S04]  /*95f0*/  @P3 LDG.E.U16 R56, desc[UR60][R86.64] ;  /* 0x0000003c56383981 */ /* 0x0004a8000c1e1500 */
[----:B---3--:R-:W-:Y:S04]  /*9600*/  STL [R1+0x9c4], R82 ;  /* 0x0009c45201007387 */ /* 0x008fe80000100800 */
[----:B------:R-:W3:Y:S04]  /*9610*/  LDL R92, [R1+0x804] ;  /* 0x00080400015c7983 */ /* 0x000ee80000100800 */
[----:B------:R-:W3:Y:S04]  /*9620*/  LDL R66, [R1+0x808] ;  /* 0x0008080001427983 */ /* 0x000ee80000100800 */
[----:B------:R-:W3:Y:S04]  /*9630*/  LDL R97, [R1+0x7fc] ;  /* 0x0007fc0001617983 */ /* 0x000ee80000100800 */
[----:B----4-:R0:W-:Y:S04]  /*9640*/  STL [R1+0xc], R95 ;  /* 0x00000c5f01007387 */ /* 0x0101e80000100800 */
[----:B------:R-:W4:Y:S04]  /*9650*/  LDL R89, [R1+0x7f4] ;  /* 0x0007f40001597983 */ /* 0x000f280000100800 */
[----:B------:R-:W4:Y:S04]  /*9660*/  LDL R88, [R1+0x7f8] ;  /* 0x0007f80001587983 */ /* 0x000f280000100800 */
[----:B0-----:R-:W4:Y:S01]  /*9670*/  LDL R95, [R1+0x800] ;  /* 0x00080000015f7983 */ /* 0x001f220000100800 */
[----:B------:R-:W-:-:S02]  /*9680*/  ISETP.GT.AND P0, PT, R84, 0xc, PT ;  /* 0x0000000c5400780c */ /* 0x000fc40003f04270 */
[C---:B------:R-:W-:Y:S02]  /*9690*/  ISETP.GT.AND P1, PT, R84.reuse, 0xd, PT ;  /* 0x0000000d5400780c */ /* 0x040fe40003f24270 */
[----:B------:R-:W-:Y:S01]  /*96a0*/  PRMT R3, RZ, 0x7610, R3 ;  /* 0x00007610ff037816 */ /* 0x000fe20000000003 */
[----:B-----5:R-:W-:Y:S04]  /*96b0*/  STL [R1+0x9c8], R17 ;  /* 0x0009c81101007387 */ /* 0x020fe80000100800 */
[----:B------:R-:W5:Y:S04]  /*96c0*/  LDL R96, [R1+0x7ec] ;  /* 0x0007ec0001607983 */ /* 0x000f680000100800 */
[----:B------:R-:W5:Y:S01]  /*96d0*/  LDL R93, [R1+0x7f0] ;  /* 0x0007f000015d7983 */ /* 0x000f620000100800 */
[----:B------:R-:W-:Y:S01]  /*96e0*/  ISETP.GT.AND P2, PT, R84, 0xe, PT ;  /* 0x0000000e5400780c */ /* 0x000fe20003f44270 */
[----:B--2---:R-:W-:-:S02]  /*96f0*/  @P0 IMAD.MOV.U32 R87, RZ, RZ, R98 ;  /* 0x000000ffff570224 */ /* 0x004fc400078e0062 */
[----:B------:R-:W-:Y:S01]  /*9700*/  @P0 IMAD.MOV.U32 R86, RZ, RZ, R91 ;  /* 0x000000ffff560224 */ /* 0x000fe200078e005b */
[----:B------:R-:W-:Y:S04]  /*9710*/  STL [R1+0x9cc], R56 ;  /* 0x0009cc3801007387 */ /* 0x000fe80000100800 */
[----:B------:R-:W2:Y:S04]  /*9720*/  LDL R98, [R1+0x7e4] ;  /* 0x0007e40001627983 */ /* 0x000ea80000100800 */
[----:B------:R-:W2:Y:S04]  /*9730*/  LDL R91, [R1+0x7e8] ;  /* 0x0007e800015b7983 */ /* 0x000ea80000100800 */
[----:B------:R3:W2:Y:S01]  /*9740*/  @P0 LDG.E.U16 R3, desc[UR60][R86.64] ;  /* 0x0000003c56030981 */ /* 0x0006a2000c1e1500 */
[----:B------:R-:W-:-:S02]  /*9750*/  PRMT R59, RZ, 0x7610, R59 ;  /* 0x00007610ff3b7816 */ /* 0x000fc4000000003b */
[----:B------:R-:W-:Y:S02]  /*9760*/  ISETP.GT.AND P3, PT, R84, 0xf, PT ;  /* 0x0000000f5400780c */ /* 0x000fe40003f64270 */
[----:B------:R-:W-:Y:S02]  /*9770*/  PRMT R0, RZ, 0x7610, R0 ;  /* 0x00007610ff007816 */ /* 0x000fe40000000000 */
[----:B------:R-:W-:Y:S01]  /*9780*/  PRMT R2, RZ, 0x7610, R2 ;  /* 0x00007610ff027816 */ /* 0x000fe20000000002 */
[----:B---3--:R-:W-:Y:S02]  /*9790*/  @P1 IMAD.MOV.U32 R87, RZ, RZ, R92 ;  /* 0x000000ffff571224 */ /* 0x008fe400078e005c */
[----:B------:R-:W-:-:S05]  /*97a0*/  @P1 IMAD.MOV.U32 R86, RZ, RZ, R66 ;  /* 0x000000ffff561224 */ /* 0x000fca00078e0042 */
[----:B------:R0:W3:Y:S02]  /*97b0*/  @P1 LDG.E.U16 R59, desc[UR60][R86.64] ;  /* 0x0000003c563b1981 */ /* 0x0000e4000c1e1500 */
[----:B0-----:R-:W-:Y:S02]  /*97c0*/  @P2 IMAD.MOV.U32 R87, RZ, RZ, R97 ;  /* 0x000000ffff572224 */ /* 0x001fe400078e0061 */
[----:B----4-:R-:W-:-:S05]  /*97d0*/  @P2 IMAD.MOV.U32 R86, RZ, RZ, R95 ;  /* 0x000000ffff562224 */ /* 0x010fca00078e005f */
[----:B------:R0:W4:Y:S02]  /*97e0*/  @P2 LDG.E.U16 R0, desc[UR60][R86.64] ;  /* 0x0000003c56002981 */ /* 0x000124000c1e1500 */
[----:B0-----:R-:W-:Y:S02]  /*97f0*/  @P3 IMAD.MOV.U32 R86, RZ, RZ, R88 ;  /* 0x000000ffff563224 */ /* 0x001fe400078e0058 */
[----:B------:R-:W-:-:S05]  /*9800*/  @P3 IMAD.MOV.U32 R87, RZ, RZ, R89 ;  /* 0x000000ffff573224 */ /* 0x000fca00078e0059 */
[----:B------:R5:W4:Y:S01]  /*9810*/  @P3 LDG.E.U16 R2, desc[UR60][R86.64] ;  /* 0x0000003c56023981 */ /* 0x000b22000c1e1500 */
[C---:B------:R-:W-:Y:S02]  /*9820*/  ISETP.GT.AND P0, PT, R84.reuse, 0x10, PT ;  /* 0x000000105400780c */ /* 0x040fe40003f04270 */
[----:B------:R-:W-:Y:S02]  /*9830*/  ISETP.GT.AND P1, PT, R84, 0x11, PT ;  /* 0x000000115400780c */ /* 0x000fe40003f24270 */
[----:B------:R-:W-:Y:S02]  /*9840*/  PRMT R99, RZ, 0x7610, R99 ;  /* 0x00007610ff637816 */ /* 0x000fe40000000063 */
[----:B------:R-:W-:-:S07]  /*9850*/  PRMT R90, RZ, 0x7610, R90 ;  /* 0x00007610ff5a7816 */ /* 0x000fce000000005a */
[----:B-----5:R-:W-:Y:S02]  /*9860*/  @P0 IMAD.MOV.U32 R86, RZ, RZ, R93 ;  /* 0x000000ffff560224 */ /* 0x020fe400078e005d */
[----:B------:R-:W-:-:S05]  /*9870*/  @P0 IMAD.MOV.U32 R87, RZ, RZ, R96 ;  /* 0x000000ffff570224 */ /* 0x000fca00078e0060 */
[----:B------:R0:W5:Y:S04]  /*9880*/  @P0 LDG.E.U16 R99, desc[UR60][R86.64] ;  /* 0x0000003c56630981 */ /* 0x000168000c1e1500 */
[----:B--2---:R-:W-:Y:S01]  /*9890*/  STL [R1+0x9d0], R3 ;  /* 0x0009d00301007387 */ /* 0x004fe20000100800 */
[----:B0-----:R-:W-:Y:S02]  /*98a0*/  @P1 IMAD.MOV.U32 R86, RZ, RZ, R91 ;  /* 0x000000ffff561224 */ /* 0x001fe400078e005b */
[----:B------:R-:W-:Y:S01]  /*98b0*/  @P1 IMAD.MOV.U32 R87, RZ, RZ, R98 ;  /* 0x000000ffff571224 */ /* 0x000fe200078e0062 */
[----:B------:R-:W-:Y:S04]  /*98c0*/  STL [R1+0x10], R101 ;  /* 0x0000106501007387 */ /* 0x000fe80000100800 */
[----:B------:R-:W2:Y:S04]  /*98d0*/  LDL R92, [R1+0x7dc] ;  /* 0x0007dc00015c7983 */ /* 0x000ea80000100800 */
[----:B------:R-:W5:Y:S04]  /*98e0*/  LDL R66, [R1+0x7e0] ;  /* 0x0007e00001427983 */ /* 0x000f680000100800 */
[----:B------:R2:W5:Y:S04]  /*98f0*/  @P1 LDG.E.U16 R90, desc[UR60][R86.64] ;  /* 0x0000003c565a1981 */ /* 0x000568000c1e1500 */
[----:B---3--:R-:W-:Y:S04]  /*9900*/  STL [R1+0x9d4], R59 ;  /* 0x0009d43b01007387 */ /* 0x008fe80000100800 */
[----:B------:R-:W3:Y:S04]  /*9910*/  LDL R97, [R1+0x7d4] ;  /* 0x0007d40001617983 */ /* 0x000ee80000100800 */
[----:B------:R-:W3:Y:S04]  /*9920*/  LDL R95, [R1+0x7d8] ;  /* 0x0007d800015f7983 */ /* 0x000ee80000100800 */
[----:B----4-:R-:W-:Y:S04]  /*9930*/  STL [R1+0x9d8], R0 ;  /* 0x0009d80001007387 */ /* 0x010fe80000100800 */
[----:B------:R-:W4:Y:S04]  /*9940*/  LDL R89, [R1+0x7cc] ;  /* 0x0007cc0001597983 */ /* 0x000f280000100800 */
[----:B------:R-:W4:Y:S04]  /*9950*/  LDL R88, [R1+0x7d0] ;  /* 0x0007d00001587983 */ /* 0x000f280000100800 */
[----:B------:R-:W-:Y:S04]  /*9960*/  STL [R1+0x9dc], R2 ;  /* 0x0009dc0201007387 */ /* 0x000fe80000100800 */
[----:B------:R-:W4:Y:S04]  /*9970*/  LDL R96, [R1+0x7c4] ;  /* 0x0007c40001607983 */ /* 0x000f280000100800 */
[----:B------:R-:W4:Y:S01]  /*9980*/  LDL R93, [R1+0x7c8] ;  /* 0x0007c800015d7983 */ /* 0x000f220000100800 */
[----:B------:R-:W-:-:S02]  /*9990*/  ISETP.GT.AND P2, PT, R84, 0x12, PT ;  /* 0x000000125400780c */ /* 0x000fc40003f44270 */
[C---:B------:R-:W-:Y:S01]  /*99a0*/  ISETP.GT.AND P3, PT, R84.reuse, 0x13, PT ;  /* 0x000000135400780c */ /* 0x040fe20003f64270 */
[----:B------:R-:W4:Y:S01]  /*99b0*/  LDL R91, [R1+0x7bc] ;  /* 0x0007bc00015b7983 */ /* 0x000f220000100800 */
[----:B------:R-:W-:Y:S02]  /*99c0*/  PRMT R42, RZ, 0x7610, R42 ;  /* 0x00007610ff2a7816 */ /* 0x000fe4000000002a */
[C---:B------:R-:W-:Y:S02]  /*99d0*/  ISETP.GT.AND P0, PT, R84.reuse, 0x14, PT ;  /* 0x000000145400780c */ /* 0x040fe40003f04270 */
[----:B------:R-:W-:Y:S02]  /*99e0*/  PRMT R23, RZ, 0x7610, R23 ;  /* 0x00007610ff177816 */ /* 0x000fe40000000017 */
[----:B------:R-:W-:Y:S02]  /*99f0*/  ISETP.GT.AND P1, PT, R84, 0x15, PT ;  /* 0x000000155400780c */ /* 0x000fe40003f24270 */
[----:B------:R-:W-:Y:S01]  /*9a00*/  PRMT R22, RZ, 0x7610, R22 ;  /* 0x00007610ff167816 */ /* 0x000fe20000000016 */
[----:B--2---:R-:W-:-:S02]  /*9a10*/  @P2 IMAD.MOV.U32 R87, RZ, RZ, R92 ;  /* 0x000000ffff572224 */ /* 0x004fc400078e005c */
[----:B-----5:R-:W-:Y:S01]  /*9a20*/  @P2 IMAD.MOV.U32 R86, RZ, RZ, R66 ;  /* 0x000000ffff562224 */ /* 0x020fe200078e0042 */
[----:B------:R0:W-:Y:S04]  /*9a30*/  STL [R1+0x4], R90 ;  /* 0x0000045a01007387 */ /* 0x0001e80000100800 */
[----:B------:R3:W2:Y:S01]  /*9a40*/  @P2 LDG.E.U16 R42, desc[UR60][R86.64] ;  /* 0x0000003c562a2981 */ /* 0x0006a2000c1e1500 */
[----:B------:R-:W-:Y:S02]  /*9a50*/  PRMT R45, RZ, 0x7610, R45 ;  /* 0x00007610ff2d7816 */ /* 0x000fe4000000002d */
[----:B------:R-:W-:Y:S01]  /*9a60*/  PRMT R20, RZ, 0x7610, R20 ;  /* 0x00007610ff147816 */ /* 0x000fe20000000014 */
[----:B------:R-:W5:Y:S04]  /*9a70*/  LDL R92, [R1+0x7b4] ;  /* 0x0007b400015c7983 */ /* 0x000f680000100800 */
[----:B0-----:R-:W5:Y:S04]  /*9a80*/  LDL R90, [R1+0x7c0] ;  /* 0x0007c000015a7983 */ /* 0x001f680000100800 */
[----:B------:R-:W5:Y:S01]  /*9a90*/  LDL R66, [R1+0x7b8] ;  /* 0x0007b80001427983 */ /* 0x000f620000100800 */
[----:B---3--:R-:W-:-:S02]  /*9aa0*/  @P3 IMAD.MOV.U32 R87, RZ, RZ, R97 ;  /* 0x000000ffff573224 */ /* 0x008fc400078e0061 */
[----:B------:R-:W-:-:S05]  /*9ab0*/  @P3 IMAD.MOV.U32 R86, RZ, RZ, R95 ;  /* 0x000000ffff563224 */ /* 0x000fca00078e005f */
[----:B------:R4:W3:Y:S02]  /*9ac0*/  @P3 LDG.E.U16 R23, desc[UR60][R86.64] ;  /* 0x0000003c56173981 */ /* 0x0008e4000c1e1500 */
[----:B----4-:R-:W-:Y:S02]  /*9ad0*/  @P0 IMAD.MOV.U32 R87, RZ, RZ, R89 ;  /* 0x000000ffff570224 */ /* 0x010fe400078e0059 */
[----:B------:R-:W-:-:S05]  /*9ae0*/  @P0 IMAD.MOV.U32 R86, RZ, RZ, R88 ;  /* 0x000000ffff560224 */ /* 0x000fca00078e0058 */
[----:B------:R0:W4:Y:S02]  /*9af0*/  @P0 LDG.E.U16 R22, desc[UR60][R86.64] ;  /* 0x0000003c56160981 */ /* 0x000124000c1e1500 */
[----:B0-----:R-:W-:Y:S02]  /*9b00*/  @P1 IMAD.MOV.U32 R87, RZ, RZ, R96 ;  /* 0x000000ffff571224 */ /* 0x001fe400078e0060 */
[----:B------:R-:W-:-:S05]  /*9b10*/  @P1 IMAD.MOV.U32 R86, RZ, RZ, R93 ;  /* 0x000000ffff561224 */ /* 0x000fca00078e005d */
[----:B------:R0:W4:Y:S01]  /*9b20*/  @P1 LDG.E.U16 R45, desc[UR60][R86.64] ;  /* 0x0000003c562d1981 */ /* 0x000122000c1e1500 */
[----:B------:R-:W-:-:S13]  /*9b30*/  ISETP.GT.AND P2, PT, R84, 0x16, PT ;  /* 0x000000165400780c */ /* 0x000fda0003f44270 */
[----:B0-----:R-:W-:Y:S01]  /*9b40*/  @P2 IMAD.MOV.U32 R87, RZ, RZ, R91 ;  /* 0x000000ffff572224 */ /* 0x001fe200078e005b */
[----:B--2---:R-:W-:Y:S04]  /*9b50*/  STL [R1+0x9e4], R42 ;  /* 0x0009e42a01007387 */ /* 0x004fe80000100800 */
[----:B------:R-:W2:Y:S01]  /*9b60*/  LDL R97, [R1+0x7ac] ;  /* 0x0007ac0001617983 */ /* 0x000ea20000100800 */
[----:B-----5:R-:W-:-:S03]  /*9b70*/  @P2 IMAD.MOV.U32 R86, RZ, RZ, R90 ;  /* 0x000000ffff562224 */ /* 0x020fc600078e005a */
[----:B------:R-:W5:Y:S04]  /*9b80*/  LDL R95, [R1+0x7b0] ;  /* 0x0007b000015f7983 */ /* 0x000f680000100800 */
[----:B------:R0:W5:Y:S04]  /*9b90*/  @P2 LDG.E.U16 R20, desc[UR60][R86.64] ;  /* 0x0000003c56142981 */ /* 0x000168000c1e1500 */
[----:B---3--:R-:W-:Y:S04]  /*9ba0*/  STL [R1+0x9e8], R23 ;  /* 0x0009e81701007387 */ /* 0x008fe80000100800 */
[----:B------:R-:W3:Y:S04]  /*9bb0*/  LDL R89, [R1+0x7a4] ;  /* 0x0007a40001597983 */ /* 0x000ee80000100800 */
[----:B------:R-:W3:Y:S04]  /*9bc0*/  LDL R88, [R1+0x7a8] ;  /* 0x0007a80001587983 */ /* 0x000ee80000100800 */
[----:B----4-:R-:W-:Y:S04]  /*9bd0*/  STL [R1+0x9ec], R22 ;  /* 0x0009ec1601007387 */ /* 0x010fe80000100800 */
[----:B------:R-:W-:Y:S04]  /*9be0*/  STL [R1+0x8], R99 ;  /* 0x0000086301007387 */ /* 0x000fe80000100800 */
[----:B------:R-:W4:Y:S04]  /*9bf0*/  LDL R96, [R1+0x79c] ;  /* 0x00079c0001607983 */ /* 0x000f280000100800 */
[----:B------:R-:W4:Y:S04]  /*9c00*/  LDL R93, [R1+0x7a0] ;  /* 0x0007a000015d7983 */ /* 0x000f280000100800 */
[----:B------:R-:W-:Y:S04]  /*9c10*/  STL [R1+0x9f0], R45 ;  /* 0x0009f02d01007387 */ /* 0x000fe80000100800 */
[----:B------:R-:W4:Y:S04]  /*9c20*/  LDL R91, [R1+0x794] ;  /* 0x00079400015b7983 */ /* 0x000f280000100800 */
[----:B------:R-:W4:Y:S01]  /*9c30*/  LDL R90, [R1+0x798] ;  /* 0x00079800015a7983 */ /* 0x000f220000100800 */
[----:B------:R-:W-:-:S02]  /*9c40*/  ISETP.GT.AND P3, PT, R84, 0x17, PT ;  /* 0x000000175400780c */ /* 0x000fc40003f64270 */
[C---:B------:R-:W-:Y:S02]  /*9c50*/  ISETP.GT.AND P0, PT, R84.reuse, 0x18, PT ;  /* 0x000000185400780c */ /* 0x040fe40003f04270 */
[----:B------:R-:W-:Y:S02]  /*9c60*/  PRMT R65, RZ, 0x7610, R65 ;  /* 0x00007610ff417816 */ /* 0x000fe40000000041 */
[----:B------:R-:W-:Y:S02]  /*9c70*/  ISETP.GT.AND P1, PT, R84, 0x19, PT ;  /* 0x000000195400780c */ /* 0x000fe40003f24270 */
[----:B------:R-:W-:-:S05]  /*9c80*/  PRMT R94, RZ, 0x7610, R94 ;  /* 0x00007610ff5e7816 */ /* 0x000fca000000005e */
[----:B0-----:R-:W-:Y:S02]  /*9c90*/  @P3 IMAD.MOV.U32 R86, RZ, RZ, R66 ;  /* 0x000000ffff563224 */ /* 0x001fe400078e0042 */
[----:B------:R-:W-:-:S05]  /*9ca0*/  @P3 IMAD.MOV.U32 R87, RZ, RZ, R92 ;  /* 0x000000ffff573224 */ /* 0x000fca00078e005c */
[----:B------:R2:W4:Y:S01]  /*9cb0*/  @P3 LDG.E.U16 R65, desc[UR60][R86.64] ;  /* 0x0000003c56413981 */ /* 0x000522000c1e1500 */
[----:B------:R-:W-:Y:S01]  /*9cc0*/  ISETP.GT.AND P2, PT, R84, 0x1a, PT ;  /* 0x0000001a5400780c */ /* 0x000fe20003f44270 */
[----:B--2---:R-:W-:Y:S02]  /*9cd0*/  @P0 IMAD.MOV.U32 R87, RZ, RZ, R97 ;  /* 0x000000ffff570224 */ /* 0x004fe400078e0061 */
[----:B-----5:R-:W-:Y:S01]  /*9ce0*/  @P0 IMAD.MOV.U32 R86, RZ, RZ, R95 ;  /* 0x000000ffff560224 */ /* 0x020fe200078e005f */
[----:B------:R-:W-:Y:S04]  /*9cf0*/  STL [R1+0x9f4], R20 ;  /* 0x0009f41401007387 */ /* 0x000fe80000100800 */
[----:B------:R-:W2:Y:S04]  /*9d00*/  LDL R92, [R1+0x78c] ;  /* 0x00078c00015c7983 */ /* 0x000ea80000100800 */
[----:B------:R-:W5:Y:S04]  /*9d10*/  LDL R66, [R1+0x790] ;  /* 0x0007900001427983 */ /* 0x000f680000100800 */
[----:B------:R3:W5:Y:S01]  /*9d20*/  @P0 LDG.E.U16 R94, desc[UR60][R86.64] ;  /* 0x0000003c565e0981 */ /* 0x000762000c1e1500 */
[----:B------:R-:W-:-:S02]  /*9d30*/  PRMT R2, RZ, 0x7610, R2 ;  /* 0x00007610ff027816 */ /* 0x000fc40000000002 */
[----:B------:R-:W-:Y:S02]  /*9d40*/  ISETP.GT.AND P3, PT, R84, 0x1b, PT ;  /* 0x0000001b5400780c */ /* 0x000fe40003f64270 */
[----:B------:R-:W-:Y:S02]  /*9d50*/  PRMT R43, RZ, 0x7610, R43 ;  /* 0x00007610ff2b7816 */ /* 0x000fe4000000002b */
[----:B------:R-:W-:Y:S01]  /*9d60*/  PRMT R54, RZ, 0x7610, R54 ;  /* 0x00007610ff367816 */ /* 0x000fe20000000036 */
[----:B---3--:R-:W-:Y:S02]  /*9d70*/  @P1 IMAD.MOV.U32 R87, RZ, RZ, R89 ;  /* 0x000000ffff571224 */ /* 0x008fe400078e0059 */
        /* <DEDUP_REMOVED lines=8> */
[----:B------:R-:W-:Y:S02]  /*9e00*/  ISETP.GT.AND P0, PT, R84, 0x1c, PT ;  /* 0x0000001c5400780c */ /* 0x000fe40003f04270 */
[----:B------:R-:W-:Y:S01]  /*9e10*/  PRMT R12, RZ, 0x7610, R12 ;  /* 0x00007610ff0c7816 */ /* 0x000fe2000000000c */
[----:B------:R-:W-:Y:S04]  /*9e20*/  STL [R1+0x9f8], R65 ;  /* 0x0009f84101007387 */ /* 0x000fe80000100800 */
[----:B------:R-:W4:Y:S06]  /*9e30*/  LDL R95, [R1+0x784] ;  /* 0x00078400015f7983 */ /* 0x000f2c0000100800 */
[----:B--2---:R-:W-:-:S02]  /*9e40*/  @P0 IMAD.MOV.U32 R87, RZ, RZ, R92 ;  /* 0x000000ffff570224 */ /* 0x004fc400078e005c */
[----:B-----5:R-:W-:Y:S01]  /*9e50*/  @P0 IMAD.MOV.U32 R86, RZ, RZ, R66 ;  /* 0x000000ffff560224 */ /* 0x020fe200078e0042 */
[----:B------:R0:W-:Y:S04]  /*9e60*/  STL [R1], R94 ;  /* 0x0000005e01007387 */ /* 0x0001e80000100800 */
[----:B------:R1:W2:Y:S04]  /*9e70*/  @P0 LDG.E.U16 R12, desc[UR60][R86.64] ;  /* 0x0000003c560c0981 */ /* 0x0002a8000c1e1500 */
[----:B------:R-:W5:Y:S04]  /*9e80*/  LDL R89, [R1+0x77c] ;  /* 0x00077c0001597983 */ /* 0x000f680000100800 */
[----:B0-----:R-:W5:Y:S04]  /*9e90*/  LDL R94, [R1+0x788] ;  /* 0x00078800015e7983 */ /* 0x001f680000100800 */
[----:B------:R-:W5:Y:S04]  /*9ea0*/  LDL R88, [R1+0x780] ;  /* 0x0007800001587983 */ /* 0x000f680000100800 */
[----:B---3--:R0:W-:Y:S04]  /*9eb0*/  STL [R1+0x9fc], R2 ;  /* 0x0009fc0201007387 */ /* 0x0081e80000100800 */
[----:B------:R-:W3:Y:S04]  /*9ec0*/  LDL R98, [R1+0x774] ;  /* 0x0007740001627983 */ /* 0x000ee80000100800 */
[----:B------:R-:W3:Y:S04]  /*9ed0*/  LDL R97, [R1+0x778] ;  /* 0x0007780001617983 */ /* 0x000ee80000100800 */
[----:B----4-:R-:W-:Y:S04]  /*9ee0*/  STL [R1+0xa00], R43 ;  /* 0x000a002b01007387 */ /* 0x010fe80000100800 */
[----:B------:R-:W4:Y:S04]  /*9ef0*/  LDL R91, [R1+0x76c] ;  /* 0x00076c00015b7983 */ /* 0x000f280000100800 */
[----:B------:R-:W4:Y:S04]  /*9f00*/  LDL R90, [R1+0x770] ;  /* 0x00077000015a7983 */ /* 0x000f280000100800 */
[----:B------:R5:W-:Y:S04]  /*9f10*/  STL [R1+0xa04], R54 ;  /* 0x000a043601007387 */ /* 0x000be80000100800 */
[----:B------:R-:W4:Y:S04]  /*9f20*/  LDL R93, [R1+0x764] ;  /* 0x00076400015d7983 */ /* 0x000f280000100800 */
[----:B------:R-:W4:Y:S04]  /*9f30*/  LDL R92, [R1+0x768] ;  /* 0x00076800015c7983 */ /* 0x000f280000100800 */
[----:B------:R-:W4:Y:S01]  /*9f40*/  LDL R66, [R1+0x760] ;  /* 0x0007600001427983 */ /* 0x000f220000100800 */
[----:B------:R-:W-:-:S02]  /*9f50*/  ISETP.GT.AND P1, PT, R84, 0x1d, PT ;  /* 0x0000001d5400780c */ /* 0x000fc40003f24270 */
[C---:B------:R-:W-:Y:S01]  /*9f60*/  ISETP.GT.AND P2, PT, R84.reuse, 0x1e, PT ;  /* 0x0000001e5400780c */ /* 0x040fe20003f44270 */
[----:B------:R-:W4:Y:S01]  /*9f70*/  LDL R96, [R1+0x75c] ;  /* 0x00075c0001607983 */ /* 0x000f220000100800 */
[----:B------:R-:W-:Y:S02]  /*9f80*/  PRMT R51, RZ, 0x7610, R51 ;  /* 0x00007610ff337816 */ /* 0x000fe40000000033 */
[----:B------:R-:W-:Y:S02]  /*9f90*/  ISETP.GT.AND P3, PT, R84, 0x1f, PT ;  /* 0x0000001f5400780c */ /* 0x000fe40003f64270 */
[----:B------:R-:W-:-:S05]  /*9fa0*/  PRMT R10, RZ, 0x7610, R10 ;  /* 0x00007610ff0a7816 */ /* 0x000fca000000000a */
[----:B-1----:R-:W-:Y:S01]  /*9fb0*/  @P1 IMAD.MOV.U32 R87, RZ, RZ, R95 ;  /* 0x000000ffff571224 */ /* 0x002fe200078e005f */
[----:B------:R-:W-:Y:S02]  /*9fc0*/  ISETP.GT.AND P0, PT, R84, 0x20, PT ;  /* 0x000000205400780c */ /* 0x000fe40003f04270 */
[----:B------:R-:W-:Y:S02]  /*9fd0*/  PRMT R67, RZ, 0x7610, R67 ;  /* 0x00007610ff437816 */ /* 0x000fe40000000043 */
[----:B0-----:R-:W-:Y:S01]  /*9fe0*/  PRMT R2, RZ, 0x7610, R2 ;  /* 0x00007610ff027816 */ /* 0x001fe20000000002 */
[----:B--2---:R0:W-:Y:S04]  /*9ff0*/  STL [R1+0xa0c], R12 ;  /* 0x000a0c0c01007387 */ /* 0x0041e80000100800 */
[----:B------:R-:W2:Y:S01]  /*a000*/  LDL R95, [R1+0x754] ;  /* 0x00075400015f7983 */ /* 0x000ea20000100800 */
[----:B-----5:R-:W-:-:S03]  /*a010*/  @P1 IMAD.MOV.U32 R86, RZ, RZ, R94 ;  /* 0x000000ffff561224 */ /* 0x020fc600078e005e */
[----:B------:R-:W5:Y:S04]  /*a020*/  LDL R54, [R1+0x744] ;  /* 0x0007440001367983 */ /* 0x000f680000100800 */
[----:B------:R-:W5:Y:S04]  /*a030*/  LDL R94, [R1+0x758] ;  /* 0x00075800015e7983 */ /* 0x000f680000100800 */
[----:B------:R1:W5:Y:S01]  /*a040*/  @P1 LDG.E.U16 R51, desc[UR60][R86.64] ;  /* 0x0000003c56331981 */ /* 0x000362000c1e1500 */
[----:B------:R-:W-:-:S03]  /*a050*/  ISETP.GT.AND P1, PT, R84, 0x21, PT ;  /* 0x000000215400780c */ /* 0x000fc60003f24270 */
[----:B------:R-:W5:Y:S01]  /*a060*/  LDL R43, [R1+0x748] ;  /* 0x00074800012b7983 */ /* 0x000f620000100800 */
[----:B------:R-:W-:-:S03]  /*a070*/  PRMT R0, RZ, 0x7610, R0 ;  /* 0x00007610ff007816 */ /* 0x000fc60000000000 */
[----:B0-----:R-:W5:Y:S01]  /*a080*/  LDL R12, [R1+0x730] ;  /* 0x00073000010c7983 */ /* 0x001f620000100800 */
[----:B-1----:R-:W-:Y:S02]  /*a090*/  @P2 IMAD.MOV.U32 R86, RZ, RZ, R88 ;  /* 0x000000ffff562224 */ /* 0x002fe400078e0058 */
[----:B------:R-:W-:Y:S01]  /*a0a0*/  @P2 IMAD.MOV.U32 R87, RZ, RZ, R89 ;  /* 0x000000ffff572224 */ /* 0x000fe200078e0059 */
[----:B------:R-:W5:Y:S04]  /*a0b0*/  LDL R88, [R1+0x750] ;  /* 0x0007500001587983 */ /* 0x000f680000100800 */
[----:B------:R-:W5:Y:S04]  /*a0c0*/  LDL R89, [R1+0x74c] ;  /* 0x00074c0001597983 */ /* 0x000f680000100800 */
[----:B------:R3:W5:Y:S01]  /*a0d0*/  @P2 LDG.E.U16 R10, desc[UR60][R86.64] ;  /* 0x0000003c560a2981 */ /* 0x000762000c1e1500 */
[----:B------:R-:W-:-:S02]  /*a0e0*/  ISETP.GT.AND P2, PT, R84, 0x22, PT ;  /* 0x000000225400780c */ /* 0x000fc40003f44270 */
[----:B------:R-:W-:Y:S01]  /*a0f0*/  PRMT R70, RZ, 0x7610, R70 ;  /* 0x00007610ff467816 */ /* 0x000fe20000000046 */
[----:B------:R-:W5:Y:S01]  /*a100*/  LDL R101, [R1+0x394] ;  /* 0x0003940001657983 */ /* 0x000f620000100800 */
[----:B------:R-:W-:Y:S02]  /*a110*/  PRMT R19, RZ, 0x7610, R19 ;  /* 0x00007610ff137816 */ /* 0x000fe40000000013 */
[----:B------:R-:W-:Y:S01]  /*a120*/  PRMT R18, RZ, 0x7610, R18 ;  /* 0x00007610ff127816 */ /* 0x000fe20000000012 */
[----:B------:R-:W5:Y:S01]  /*a130*/  LDL R100, [R1+0x398] ;  /* 0x0003980001647983 */ /* 0x000f620000100800 */
[----:B------:R-:W-:Y:S02]  /*a140*/  PRMT R13, RZ, 0x7610, R13 ;  /* 0x00007610ff0d7816 */ /* 0x000fe4000000000d */
[----:B------:R-:W-:Y:S01]  /*a150*/  PRMT R14, RZ, 0x7610, R14 ;  /* 0x00007610ff0e7816 */ /* 0x000fe2000000000e */
[----:B------:R-:W5:Y:S01]  /*a160*/  LDL R99, [R1+0x374] ;  /* 0x0003740001637983 */ /* 0x000f620000100800 */
[----:B------:R-:W-:-:S02]  /*a170*/  PRMT R75, RZ, 0x7610, R75 ;  /* 0x00007610ff4b7816 */ /* 0x000fc4000000004b */
        /* <DEDUP_REMOVED lines=89> */
[----:B---3--:R-:W-:Y:S01]  /*a710*/  @P3 IMAD.MOV.U32 R87, RZ, RZ, R98 ;  /* 0x000000ffff573224 */ /* 0x008fe200078e0062 */
[----:B------:R-:W-:-:S02]  /*a720*/  PRMT R233, RZ, 0x7610, R233 ;  /* 0x00007610ffe97816 */ /* 0x000fc400000000e9 */
[----:B------:R-:W3:Y:S01]  /*a730*/  LDL R98, [R1+0x378] ;  /* 0x0003780001627983 */ /* 0x000ee20000100800 */
[----:B------:R-:W-:Y:S01]  /*a740*/  @P3 IMAD.MOV.U32 R86, RZ, RZ, R97 ;  /* 0x000000ffff563224 */ /* 0x000fe200078e0061 */
[----:B------:R-:W-:Y:S02]  /*a750*/  PRMT R231, RZ, 0x7610, R231 ;  /* 0x00007610ffe77816 */ /* 0x000fe400000000e7 */
[----:B------:R-:W3:Y:S04]  /*a760*/  LDL R97, [R1+0x37c] ;  /* 0x00037c0001617983 */ /* 0x000ee80000100800 */
[----:B------:R4:W3:Y:S02]  /*a770*/  @P3 LDG.E.U16 R67, desc[UR60][R86.64] ;  /* 0x0000003c56433981 */ /* 0x0008e4000c1e1500 */
[----:B----4-:R-:W-:-:S02]  /*a780*/  @P0 IMAD.MOV.U32 R87, RZ, RZ, R91 ;  /* 0x000000ffff570224 */ /* 0x010fc400078e005b */
[----:B------:R-:W4:Y:S01]  /*a790*/  LDL R91, [R1+0x73c] ;  /* 0x00073c00015b7983 */ /* 0x000f220000100800 */
[----:B------:R-:W-:-:S03]  /*a7a0*/  @P0 IMAD.MOV.U32 R86, RZ, RZ, R90 ;  /* 0x000000ffff560224 */ /* 0x000fc600078e005a */
[----:B------:R-:W3:Y:S04]  /*a7b0*/  LDL R90, [R1+0x740] ;  /* 0x00074000015a7983 */ /* 0x000ee80000100800 */
[----:B------:R0:W3:Y:S02]  /*a7c0*/  @P0 LDG.E.U16 R2, desc[UR60][R86.64] ;  /* 0x0000003c56020981 */ /* 0x0000e4000c1e1500 */
[----:B0-----:R-:W-:Y:S02]  /*a7d0*/  @P1 IMAD.MOV.U32 R87, RZ, RZ, R93 ;  /* 0x000000ffff571224 */ /* 0x001fe400078e005d */
[----:B------:R-:W-:Y:S01]  /*a7e0*/  @P1 IMAD.MOV.U32 R86, RZ, RZ, R92 ;  /* 0x000000ffff561224 */ /* 0x000fe200078e005c */
[----:B------:R-:W3:Y:S04]  /*a7f0*/  LDL R93, [R1+0x734] ;  /* 0x00073400015d7983 */ /* 0x000ee80000100800 */
[----:B------:R-:W3:Y:S04]  /*a800*/  LDL R92, [R1+0x738] ;  /* 0x00073800015c7983 */ /* 0x000ee80000100800 */
[----:B------:R0:W3:Y:S02]  /*a810*/  @P1 LDG.E.U16 R0, desc[UR60][R86.64] ;  /* 0x0000003c56001981 */ /* 0x0000e4000c1e1500 */
[----:B0-----:R-:W-:-:S02]  /*a820*/  @P2 IMAD.MOV.U32 R86, RZ, RZ, R66 ;  /* 0x000000ffff562224 */ /* 0x001fc400078e0042 */
[----:B------:R-:W3:Y:S01]  /*a830*/  LDL R66, [R1+0x72c] ;  /* 0x00072c0001427983 */ /* 0x000ee20000100800 */
[C---:B------:R-:W-:Y:S01]  /*a840*/  ISETP.GT.AND P3, PT, R84.reuse, 0x23, PT ;  /* 0x000000235400780c */ /* 0x040fe20003f64270 */
[----:B------:R-:W-:Y:S01]  /*a850*/  @P2 IMAD.MOV.U32 R87, RZ, RZ, R96 ;  /* 0x000000ffff572224 */ /* 0x000fe200078e0060 */
[C---:B------:R-:W-:Y:S01]  /*a860*/  ISETP.GT.AND P0, PT, R84.reuse, 0x24, PT ;  /* 0x000000245400780c */ /* 0x040fe20003f04270 */
[----:B------:R-:W3:Y:S01]  /*a870*/  LDL R96, [R1+0x380] ;  /* 0x0003800001607983 */ /* 0x000ee20000100800 */
[----:B------:R-:W-:-:S03]  /*a880*/  ISETP.GT.AND P1, PT, R84, 0x25, PT ;  /* 0x000000255400780c */ /* 0x000fc60003f24270 */
[----:B------:R2:W3:Y:S01]  /*a890*/  @P2 LDG.E.U16 R70, desc[UR60][R86.64] ;  /* 0x0000003c56462981 */ /* 0x0004e2000c1e1500 */
[----:B------:R-:W-:-:S05]  /*a8a0*/  ISETP.GT.AND P2, PT, R84, 0x26, PT ;  /* 0x000000265400780c */ /* 0x000fca0003f44270 */
[----:B--2---:R-:W-:Y:S02]  /*a8b0*/  @P3 IMAD.MOV.U32 R87, RZ, RZ, R95 ;  /* 0x000000ffff573224 */ /* 0x004fe400078e005f */
[----:B------:R-:W2:Y:S01]  /*a8c0*/  LDL R95, [R1+0x724] ;  /* 0x00072400015f7983 */ /* 0x000ea20000100800 */
[----:B-----5:R-:W-:-:S03]  /*a8d0*/  @P3 IMAD.MOV.U32 R86, RZ, RZ, R94 ;  /* 0x000000ffff563224 */ /* 0x020fc600078e005e */
[----:B------:R-:W5:Y:S04]  /*a8e0*/  LDL R94, [R1+0x728] ;  /* 0x00072800015e7983 */ /* 0x000f680000100800 */
[----:B------:R0:W5:Y:S01]  /*a8f0*/  @P3 LDG.E.U16 R19, desc[UR60][R86.64] ;  /* 0x0000003c56133981 */ /* 0x000162000c1e1500 */
[----:B------:R-:W-:Y:S01]  /*a900*/  ISETP.GT.AND P3, PT, R84, 0x27, PT ;  /* 0x000000275400780c */ /* 0x000fe20003f64270 */
[----:B0-----:R-:W-:Y:S02]  /*a910*/  @P0 IMAD.MOV.U32 R86, RZ, RZ, R88 ;  /* 0x000000ffff560224 */ /* 0x001fe400078e0058 */
[----:B------:R-:W5:Y:S01]  /*a920*/  LDL R88, [R1+0x720] ;  /* 0x0007200001587983 */ /* 0x000f620000100800 */
[----:B------:R-:W-:-:S03]  /*a930*/  @P0 IMAD.MOV.U32 R87, RZ, RZ, R89 ;  /* 0x000000ffff570224 */ /* 0x000fc600078e0059 */
[----:B------:R-:W5:Y:S04]  /*a940*/  LDL R89, [R1+0x71c] ;  /* 0x00071c0001597983 */ /* 0x000f680000100800 */
[----:B------:R0:W5:Y:S01]  /*a950*/  @P0 LDG.E.U16 R18, desc[UR60][R86.64] ;  /* 0x0000003c56120981 */ /* 0x000162000c1e1500 */
[----:B------:R-:W-:Y:S01]  /*a960*/  ISETP.GT.AND P0, PT, R84, 0x28, PT ;  /* 0x000000285400780c */ /* 0x000fe20003f04270 */
[----:B0-----:R-:W-:Y:S02]  /*a970*/  @P1 IMAD.MOV.U32 R86, RZ, RZ, R43 ;  /* 0x000000ffff561224 */ /* 0x001fe400078e002b */
[----:B------:R-:W-:Y:S01]  /*a980*/  @P1 IMAD.MOV.U32 R87, RZ, RZ, R54 ;  /* 0x000000ffff571224 */ /* 0x000fe200078e0036 */
[----:B------:R-:W5:Y:S04]  /*a990*/  LDL R43, [R1+0x718] ;  /* 0x00071800012b7983 */ /* 0x000f680000100800 */
[----:B------:R-:W5:Y:S04]  /*a9a0*/  LDL R54, [R1+0x714] ;  /* 0x0007140001367983 */ /* 0x000f680000100800 */
[----:B------:R4:W5:Y:S02]  /*a9b0*/  @P1 LDG.E.U16 R13, desc[UR60][R86.64] ;  /* 0x0000003c560d1981 */ /* 0x000964000c1e1500 */
[----:B----4-:R-:W-:-:S02]  /*a9c0*/  @P2 IMAD.MOV.U32 R87, RZ, RZ, R91 ;  /* 0x000000ffff572224 */ /* 0x010fc400078e005b */
[----:B------:R-:W4:Y:S01]  /*a9d0*/  LDL R91, [R1+0x70c] ;  /* 0x00070c00015b7983 */ /* 0x000f220000100800 */
[----:B---3--:R-:W-:-:S03]  /*a9e0*/  @P2 IMAD.MOV.U32 R86, RZ, RZ, R90 ;  /* 0x000000ffff562224 */ /* 0x008fc600078e005a */
[----:B------:R-:W3:Y:S04]  /*a9f0*/  LDL R90, [R1+0x710] ;  /* 0x00071000015a7983 */ /* 0x000ee80000100800 */
[----:B------:R0:W3:Y:S02]  /*aa00*/  @P2 LDG.E.U16 R14, desc[UR60][R86.64] ;  /* 0x0000003c560e2981 */ /* 0x0000e4000c1e1500 */
[----:B0-----:R-:W-:Y:S02]  /*aa10*/  @P3 IMAD.MOV.U32 R87, RZ, RZ, R93 ;  /* 0x000000ffff573224 */ /* 0x001fe400078e005d */
[----:B------:R-:W3:Y:S01]  /*aa20*/  LDL R93, [R1+0x704] ;  /* 0x00070400015d7983 */ /* 0x000ee20000100800 */
[----:B------:R-:W-:-:S03]  /*aa30*/  @P3 IMAD.MOV.U32 R86, RZ, RZ, R92 ;  /* 0x000000ffff563224 */ /* 0x000fc600078e005c */
[----:B------:R-:W3:Y:S04]  /*aa40*/  LDL R92, [R1+0x708] ;  /* 0x00070800015c7983 */ /* 0x000ee80000100800 */
[----:B------:R0:W3:Y:S02]  /*aa50*/  @P3 LDG.E.U16 R75, desc[UR60][R86.64] ;  /* 0x0000003c564b3981 */ /* 0x0000e4000c1e1500 */
[----:B0-----:R-:W-:Y:S02]  /*aa60*/  @P0 IMAD.MOV.U32 R86, RZ, RZ, R12 ;  /* 0x000000ffff560224 */ /* 0x001fe400078e000c */
[----:B------:R-:W-:Y:S01]  /*aa70*/  @P0 IMAD.MOV.U32 R87, RZ, RZ, R66 ;  /* 0x000000ffff570224 */ /* 0x000fe200078e0042 */
[----:B------:R-:W3:Y:S04]  /*aa80*/  LDL R12, [R1+0x700] ;  /* 0x00070000010c7983 */ /* 0x000ee80000100800 */
[----:B------:R-:W3:Y:S01]  /*aa90*/  LDL R66, [R1+0x6fc] ;  /* 0x0006fc0001427983 */ /* 0x000ee20000100800 */
[----:B------:R-:W-:-:S02]  /*aaa0*/  ISETP.GT.AND P1, PT, R84, 0x29, PT ;  /* 0x000000295400780c */ /* 0x000fc40003f24270 */
[C---:B------:R-:W-:Y:S01]  /*aab0*/  ISETP.GT.AND P2, PT, R84.reuse, 0x2a, PT ;  /* 0x0000002a5400780c */ /* 0x040fe20003f44270 */
[----:B------:R2:W3:Y:S01]  /*aac0*/  @P0 LDG.E.U16 R65, desc[UR60][R86.64] ;  /* 0x0000003c56410981 */ /* 0x0004e2000c1e1500 */
[C---:B------:R-:W-:Y:S02]  /*aad0*/  ISETP.GT.AND P3, PT, R84.reuse, 0x2b, PT ;  /* 0x0000002b5400780c */ /* 0x040fe40003f64270 */
[----:B------:R-:W-:-:S07]  /*aae0*/  ISETP.GT.AND P0, PT, R84, 0x2c, PT ;  /* 0x0000002c5400780c */ /* 0x000fce0003f04270 */
        /* <DEDUP_REMOVED lines=13> */
[----:B------:R-:W5:Y:S01]  /*abc0*/  LDL R43, [R1+0x6e8] ;  /* 0x0006e800012b7983 */ /* 0x000f620000100800 */
[----:B------:R-:W-:-:S03]  /*abd0*/  @P3 IMAD.MOV.U32 R87, RZ, RZ, R54 ;  /* 0x000000ffff573224 */ /* 0x000fc600078e0036 */
[----:B------:R-:W5:Y:S04]  /*abe0*/  LDL R54, [R1+0x6e4] ;  /* 0x0006e40001367983 */ /* 0x000f680000100800 */
[----:B------:R4:W5:Y:S02]  /*abf0*/  @P3 LDG.E.U16 R52, desc[UR60][R86.64] ;  /* 0x0000003c56343981 */ /* 0x000964000c1e1500 */
[----:B----4-:R-:W-:Y:S02]  /*ac00*/  @P0 IMAD.MOV.U32 R87, RZ, RZ, R91 ;  /* 0x000000ffff570224 */ /* 0x010fe400078e005b */
        /* <DEDUP_REMOVED lines=10> */
[----:B------:R-:W3:Y:S01]  /*acb0*/  LDL R12, [R1+0x6d0] ;  /* 0x0006d000010c7983 */ /* 0x000ee20000100800 */
[----:B------:R-:W-:-:S03]  /*acc0*/  @P2 IMAD.MOV.U32 R87, RZ, RZ, R66 ;  /* 0x000000ffff572224 */ /* 0x000fc600078e0042 */
[----:B------:R-:W3:Y:S01]  /*acd0*/  LDL R66, [R1+0x6cc] ;  /* 0x0006cc0001427983 */ /* 0x000ee20000100800 */
[C---:B------:R-:W-:Y:S02]  /*ace0*/  ISETP.GT.AND P3, PT, R84.reuse, 0x2f, PT ;  /* 0x0000002f5400780c */ /* 0x040fe40003f64270 */
        /* <DEDUP_REMOVED lines=326> */
[----:B------:R-:W-:Y:S02]  /*c150*/  PRMT R229, RZ, 0x7610, R229 ;  /* 0x00007610ffe57816 */ /* 0x000fe400000000e5 */
[C---:B------:R-:W-:Y:S02]  /*c160*/  ISETP.GT.AND P3, PT, R84.reuse, 0x67, PT ;  /* 0x000000675400780c */ /* 0x040fe40003f64270 */
[----:B------:R-:W-:Y:S02]  /*c170*/  PRMT R227, RZ, 0x7610, R227 ;  /* 0x00007610ffe37816 */ /* 0x000fe400000000e3 */
[----:B------:R-:W-:-:S03]  /*c180*/  ISETP.GT.AND P0, PT, R84, 0x68, PT ;  /* 0x000000685400780c */ /* 0x000fc60003f04270 */
[----:B--2---:R-:W-:Y:S02]  /*c190*/  @P1 IMAD.MOV.U32 R87, RZ, RZ, R95 ;  /* 0x000000ffff571224 */ /* 0x004fe400078e005f */
[----:B------:R-:W2:Y:S01]  /*c1a0*/  LDL R95, [R1+0x514] ;  /* 0x00051400015f7983 */ /* 0x000ea20000100800 */
[----:B-----5:R-:W-:-:S03]  /*c1b0*/  @P1 IMAD.MOV.U32 R86, RZ, RZ, R94 ;  /* 0x000000ffff561224 */ /* 0x020fc600078e005e */
[----:B------:R-:W5:Y:S04]  /*c1c0*/  LDL R94, [R1+0x518] ;  /* 0x00051800015e7983 */ /* 0x000f680000100800 */
[----:B------:R0:W5:Y:S01]  /*c1d0*/  @P1 LDG.E.U16 R229, desc[UR60][R86.64] ;  /* 0x0000003c56e51981 */ /* 0x000162000c1e1500 */
[----:B------:R-:W-:Y:S02]  /*c1e0*/  PRMT R225, RZ, 0x7610, R225 ;  /* 0x00007610ffe17816 */ /* 0x000fe400000000e1 */
[----:B------:R-:W-:Y:S01]  /*c1f0*/  ISETP.GT.AND P1, PT, R84, 0x69, PT ;  /* 0x000000695400780c */ /* 0x000fe20003f24270 */
[----:B0-----:R-:W-:Y:S02]  /*c200*/  @P2 IMAD.MOV.U32 R86, RZ, RZ, R88 ;  /* 0x000000ffff562224 */ /* 0x001fe400078e0058 */
[----:B------:R-:W5:Y:S01]  /*c210*/  LDL R88, [R1+0x510] ;  /* 0x0005100001587983 */ /* 0x000f620000100800 */
[----:B------:R-:W-:-:S03]  /*c220*/  @P2 IMAD.MOV.U32 R87, RZ, RZ, R89 ;  /* 0x000000ffff572224 */ /* 0x000fc600078e0059 */
        /* <DEDUP_REMOVED lines=9> */
[----:B------:R-:W-:Y:S01]  /*c2c0*/  PRMT R221, RZ, 0x7610, R221 ;  /* 0x00007610ffdd7816 */ /* 0x000fe200000000dd */
        /* <DEDUP_REMOVED lines=15> */
[----:B------:R-:W-:Y:S02]  /*c3c0*/  PRMT R219, RZ, 0x7610, R219 ;  /* 0x00007610ffdb7816 */ /* 0x000fe400000000db */
[C---:B------:R-:W-:Y:S02]  /*c3d0*/  ISETP.GT.AND P0, PT, R84.reuse, 0x6c, PT ;  /* 0x0000006c5400780c */ /* 0x040fe40003f04270 */
[----:B------:R-:W-:Y:S02]  /*c3e0*/  PRMT R217, RZ, 0x7610, R217 ;  /* 0x00007610ffd97816 */ /* 0x000fe400000000d9 */
[----:B------:R-:W-:Y:S01]  /*c3f0*/  ISETP.GT.AND P1, PT, R84, 0x6d, PT ;  /* 0x0000006d5400780c */ /* 0x000fe20003f24270 */
[----:B------:R2:W3:Y:S01]  /*c400*/  @P2 LDG.E.U16 R219, desc[UR60][R86.64] ;  /* 0x0000003c56db2981 */ /* 0x0004e2000c1e1500 */
[----:B------:R-:W-:-:S02]  /*c410*/  PRMT R215, RZ, 0x7610, R215 ;  /* 0x00007610ffd77816 */ /* 0x000fc400000000d7 */
[----:B------:R-:W-:Y:S01]  /*c420*/  ISETP.GT.AND P2, PT, R84, 0x6e, PT ;  /* 0x0000006e5400780c */ /* 0x000fe20003f44270 */
        /* <DEDUP_REMOVED lines=252> */
[----:B--2---:R-:W-:Y:S01]  /*d3f0*/  @P3 IMAD.MOV.U32 R87, RZ, RZ, R95 ;  /* 0x000000ffff573224 */ /* 0x004fe200078e005f */
[----:B------:R-:W-:Y:S01]  /*d400*/  PRMT R143, RZ, 0x7610, R143 ;  /* 0x00007610ff8f7816 */ /* 0x000fe2000000008f */
[----:B------:R-:W2:Y:S01]  /*d410*/  LDL R95, [R1+0x3c4] ;  /* 0x0003c400015f7983 */ /* 0x000ea20000100800 */
[----:B-----5:R-:W-:-:S03]  /*d420*/  @P3 IMAD.MOV.U32 R86, RZ, RZ, R94 ;  /* 0x000000ffff563224 */ /* 0x020fc600078e005e */
[----:B------:R-:W5:Y:S04]  /*d430*/  LDL R94, [R1+0x3c8] ;  /* 0x0003c800015e7983 */ /* 0x000f680000100800 */
[----:B------:R0:W5:Y:S01]  /*d440*/  @P3 LDG.E.U16 R147, desc[UR60][R86.64] ;  /* 0x0000003c56933981 */ /* 0x000162000c1e1500 */
[----:B------:R-:W-:Y:S01]  /*d450*/  ISETP.GT.AND P3, PT, R84, 0x93, PT ;  /* 0x000000935400780c */ /* 0x000fe20003f64270 */
[----:B0-----:R-:W-:Y:S01]  /*d460*/  @P0 IMAD.MOV.U32 R86, RZ, RZ, R88 ;  /* 0x000000ffff560224 */ /* 0x001fe200078e0058 */
[----:B------:R-:W-:Y:S01]  /*d470*/  PRMT R141, RZ, 0x7610, R141 ;  /* 0x00007610ff8d7816 */ /* 0x000fe2000000008d */
[----:B------:R-:W5:Y:S01]  /*d480*/  LDL R88, [R1+0x3c0] ;  /* 0x0003c00001587983 */ /* 0x000f620000100800 */
[----:B------:R-:W-:-:S03]  /*d490*/  @P0 IMAD.MOV.U32 R87, RZ, RZ, R89 ;  /* 0x000000ffff570224 */ /* 0x000fc600078e0059 */
        /* <DEDUP_REMOVED lines=8> */
[----:B------:R4:W5:Y:S02]  /*d520*/  @P1 LDG.E.U16 R143, desc[UR60][R86.64] ;  /* 0x0000003c568f1981 */ /* 0x000964000c1e1500 */
[----:B----4-:R-:W-:Y:S02]  /*d530*/  @P2 IMAD.MOV.U32 R87, RZ, RZ, R91 ;  /* 0x000000ffff572224 */ /* 0x010fe400078e005b */
[----:B------:R-:W4:Y:S01]  /*d540*/  LDL R91, [R1+0x3ac] ;  /* 0x0003ac00015b7983 */ /* 0x000f220000100800 */
[----:B---3--:R-:W-:-:S03]  /*d550*/  @P2 IMAD.MOV.U32 R86, RZ, RZ, R90 ;  /* 0x000000ffff562224 */ /* 0x008fc600078e005a */
[----:B------:R-:W4:Y:S04]  /*d560*/  LDL R90, [R1+0x3b0] ;  /* 0x0003b000015a7983 */ /* 0x000f280000100800 */
        /* <DEDUP_REMOVED lines=14> */
[----:B------:R2:W3:Y:S01]  /*d650*/  @P0 LDG.E.U16 R137, desc[UR60][R86.64] ;  /* 0x0000003c56890981 */ /* 0x0004e2000c1e1500 */
[----:B------:R-:W-:-:S02]  /*d660*/  ISETP.GT.AND P3, PT, R84, 0x97, PT ;  /* 0x000000975400780c */ /* 0x000fc40003f64270 */
[----:B------:R-:W-:Y:S02]  /*d670*/  PRMT R85, RZ, 0x7610, R85 ;  /* 0x00007610ff557816 */ /* 0x000fe40000000055 */
[----:B------:R-:W-:Y:S01]  /*d680*/  ISETP.GT.AND P0, PT, R84, 0x98, PT ;  /* 0x000000985400780c */ /* 0x000fe20003f04270 */
[----:B--2---:R-:W-:Y:S02]  /*d690*/  @P1 IMAD.MOV.U32 R87, RZ, RZ, R95 ;  /* 0x000000ffff571224 */ /* 0x004fe400078e005f */
[----:B------:R-:W2:Y:S01]  /*d6a0*/  LDL R95, [R1+0x38c] ;  /* 0x00038c00015f7983 */ /* 0x000ea20000100800 */
[----:B-----5:R-:W-:-:S03]  /*d6b0*/  @P1 IMAD.MOV.U32 R86, RZ, RZ, R94 ;  /* 0x000000ffff561224 */ /* 0x020fc600078e005e */
[----:B------:R-:W2:Y:S04]  /*d6c0*/  LDL R94, [R1+0x390] ;  /* 0x00039000015e7983 */ /* 0x000ea80000100800 */
[----:B------:R0:W5:Y:S01]  /*d6d0*/  @P1 LDG.E.U16 R133, desc[UR60][R86.64] ;  /* 0x0000003c56851981 */ /* 0x000162000c1e1500 */
[----:B------:R-:W-:-:S03]  /*d6e0*/  ISETP.GT.AND P1, PT, R84, 0x99, PT ;  /* 0x000000995400780c */ /* 0x000fc60003f24270 */
[----:B------:R1:W5:Y:S01]  /*d6f0*/  @P2 LDG.E.U16 R85, desc[UR60][R88.64] ;  /* 0x0000003c58552981 */ /* 0x000362000c1e1500 */
[----:B------:R-:W-:Y:S02]  /*d700*/  ISETP.GT.AND P2, PT, R84, 0x9a, PT ;  /* 0x0000009a5400780c */ /* 0x000fe40003f44270 */
[----:B0-----:R-:W-:Y:S01]  /*d710*/  PRMT R87, RZ, 0x7610, R87 ;  /* 0x00007610ff577816 */ /* 0x001fe20000000057 */
[----:B-1----:R-:W-:Y:S02]  /*d720*/  @P3 IMAD.MOV.U32 R88, RZ, RZ, R43 ;  /* 0x000000ffff583224 */ /* 0x002fe400078e002b */
[----:B------:R-:W5:Y:S01]  /*d730*/  LDL R43, [R1+0x388] ;  /* 0x00038800012b7983 */ /* 0x000f620000100800 */
[----:B------:R-:W-:-:S03]  /*d740*/  @P3 IMAD.MOV.U32 R89, RZ, RZ, R54 ;  /* 0x000000ffff593224 */ /* 0x000fc600078e0036 */
[----:B------:R-:W5:Y:S04]  /*d750*/  LDL R54, [R1+0x384] ;  /* 0x0003840001367983 */ /* 0x000f680000100800 */
[----:B----4-:R3:W4:Y:S02]  /*d760*/  @P0 LDG.E.U16 R87, desc[UR60][R90.64] ;  /* 0x0000003c5a570981 */ /* 0x010724000c1e1500 */
[----:B---3--:R-:W-:Y:S02]  /*d770*/  @P1 IMAD.MOV.U32 R91, RZ, RZ, R93 ;  /* 0x000000ffff5b1224 */ /* 0x008fe400078e005d */
[----:B------:R-:W-:Y:S02]  /*d780*/  @P1 IMAD.MOV.U32 R90, RZ, RZ, R92 ;  /* 0x000000ffff5a1224 */ /* 0x000fe400078e005c */
[----:B------:R-:W-:-:S02]  /*d790*/  @P2 IMAD.MOV.U32 R92, RZ, RZ, R12 ;  /* 0x000000ffff5c2224 */ /* 0x000fc400078e000c */
[----:B------:R-:W3:Y:S01]  /*d7a0*/  LDL R12, [R1+0x370] ;  /* 0x00037000010c7983 */ /* 0x000ee20000100800 */
[----:B------:R-:W-:-:S03]  /*d7b0*/  @P2 IMAD.MOV.U32 R93, RZ, RZ, R66 ;  /* 0x000000ffff5d2224 */ /* 0x000fc600078e0042 */
[----:B------:R-:W4:Y:S01]  /*d7c0*/  LDL R66, [R1+0x36c] ;  /* 0x00036c0001427983 */ /* 0x000f220000100800 */
[----:B------:R-:W-:-:S06]  /*d7d0*/  PRMT R86, RZ, 0x7610, R86 ;  /* 0x00007610ff567816 */ /* 0x000fcc0000000056 */
[----:B------:R0:W4:Y:S01]  /*d7e0*/  @P3 LDG.E.U16 R86, desc[UR60][R88.64] ;  /* 0x0000003c58563981 */ /* 0x000122000c1e1500 */
[C---:B------:R-:W-:Y:S02]  /*d7f0*/  ISETP.GT.AND P3, PT, R84.reuse, 0x9b, PT ;  /* 0x0000009b5400780c */ /* 0x040fe40003f64270 */
[----:B------:R-:W-:Y:S02]  /*d800*/  ISETP.GT.AND P0, PT, R84, 0x9c, PT ;  /* 0x0000009c5400780c */ /* 0x000fe40003f04270 */
[----:B0-----:R-:W-:Y:S02]  /*d810*/  PRMT R88, RZ, 0x7610, R88 ;  /* 0x00007610ff587816 */ /* 0x001fe40000000058 */
[----:B------:R-:W-:-:S04]  /*d820*/  PRMT R89, RZ, 0x7610, R89 ;  /* 0x00007610ff597816 */ /* 0x000fc80000000059 */
[----:B------:R0:W4:Y:S01]  /*d830*/  @P1 LDG.E.U16 R88, desc[UR60][R90.64] ;  /* 0x0000003c5a581981 */ /* 0x000122000c1e1500 */
[----:B------:R-:W-:-:S03]  /*d840*/  ISETP.GT.AND P1, PT, R84, 0x9d, PT ;  /* 0x0000009d5400780c */ /* 0x000fc60003f24270 */
[----:B------:R1:W4:Y:S01]  /*d850*/  @P2 LDG.E.U16 R89, desc[UR60][R92.64] ;  /* 0x0000003c5c592981 */ /* 0x000322000c1e1500 */
[----:B0-----:R-:W-:Y:S02]  /*d860*/  PRMT R90, RZ, 0x7610, R90 ;  /* 0x00007610ff5a7816 */ /* 0x001fe4000000005a */
[----:B------:R-:W-:Y:S01]  /*d870*/  PRMT R91, RZ, 0x7610, R91 ;  /* 0x00007610ff5b7816 */ /* 0x000fe2000000005b */
[----:B-1----:R-:W-:Y:S02]  /*d880*/  @P3 IMAD.MOV.U32 R92, RZ, RZ, R100 ;  /* 0x000000ffff5c3224 */ /* 0x002fe400078e0064 */
[----:B------:R-:W-:Y:S01]  /*d890*/  @P3 IMAD.MOV.U32 R93, RZ, RZ, R101 ;  /* 0x000000ffff5d3224 */ /* 0x000fe200078e0065 */
[C---:B------:R-:W-:Y:S02]  /*d8a0*/  ISETP.GT.AND P2, PT, R84.reuse, 0x9e, PT ;  /* 0x0000009e5400780c */ /* 0x040fe40003f44270 */
[----:B--2---:R-:W2:Y:S01]  /*d8b0*/  @P0 LDG.E.U16 R91, desc[UR60][R94.64] ;  /* 0x0000003c5e5b0981 */ /* 0x004ea2000c1e1500 */
[----:B------:R-:W-:-:S03]  /*d8c0*/  ISETP.GT.AND P0, PT, R84, 0xa0, PT ;  /* 0x000000a05400780c */ /* 0x000fc60003f04270 */
[----:B------:R0:W2:Y:S01]  /*d8d0*/  @P3 LDG.E.U16 R90, desc[UR60][R92.64] ;  /* 0x0000003c5c5a3981 */ /* 0x0000a2000c1e1500 */
[----:B------:R-:W-:-:S03]  /*d8e0*/  ISETP.GT.AND P3, PT, R84, 0x9f, PT ;  /* 0x0000009f5400780c */ /* 0x000fc60003f64270 */
[----:B------:R-:W2:Y:S04]  /*d8f0*/  LDL R101, [R1+0x35c] ;  /* 0x00035c0001657983 */ /* 0x000ea80000100800 */
[----:B------:R-:W2:Y:S01]  /*d900*/  LDL R100, [R1+0x360] ;  /* 0x0003600001647983 */ /* 0x000ea20000100800 */
[----:B0-----:R-:W-:-:S06]  /*d910*/  PRMT R93, RZ, 0x7610, R93 ;  /* 0x00007610ff5d7816 */ /* 0x001fcc000000005d */
[----:B------:R0:W2:Y:S01]  /*d920*/  @P2 LDG.E.U16 R93, desc[UR60][R96.64] ;  /* 0x0000003c605d2981 */ /* 0x0000a2000c1e1500 */
[----:B-----5:R-:W-:-:S03]  /*d930*/  @P1 IMAD.MOV.U32 R94, RZ, RZ, R43 ;  /* 0x000000ffff5e1224 */ /* 0x020fc600078e002b */
[----:B------:R-:W5:Y:S01]  /*d940*/  LDL R43, [R1+0x358] ;  /* 0x00035800012b7983 */ /* 0x000f620000100800 */
[----:B------:R-:W-:-:S03]  /*d950*/  @P1 IMAD.MOV.U32 R95, RZ, RZ, R54 ;  /* 0x000000ffff5f1224 */ /* 0x000fc600078e0036 */
[----:B------:R-:W5:Y:S01]  /*d960*/  LDL R54, [R1+0x354] ;  /* 0x0003540001367983 */ /* 0x000f620000100800 */
[----:B0-----:R-:W-:Y:S02]  /*d970*/  @P3 IMAD.MOV.U32 R96, RZ, RZ, R98 ;  /* 0x000000ffff603224 */ /* 0x001fe400078e0062 */
[----:B------:R-:W-:Y:S02]  /*d980*/  @P3 IMAD.MOV.U32 R97, RZ, RZ, R99 ;  /* 0x000000ffff613224 */ /* 0x000fe400078e0063 */
[----:B---3--:R-:W-:Y:S02]  /*d990*/  @P0 IMAD.MOV.U32 R98, RZ, RZ, R12 ;  /* 0x000000ffff620224 */ /* 0x008fe400078e000c */
[----:B------:R-:W3:Y:S01]  /*d9a0*/  LDL R12, [R1+0x340] ;  /* 0x00034000010c7983 */ /* 0x000ee20000100800 */
[----:B----4-:R-:W-:-:S03]  /*d9b0*/  @P0 IMAD.MOV.U32 R99, RZ, RZ, R66 ;  /* 0x000000ffff630224 */ /* 0x010fc600078e0042 */
        /* <DEDUP_REMOVED lines=14> */
[C---:B------:R-:W-:Y:S01]  /*daa0*/  ISETP.GT.AND P0, PT, R84.reuse, 0xa4, PT ;  /* 0x000000a45400780c */ /* 0x040fe20003f04270 */
[----:B------:R-:W4:Y:S04]  /*dab0*/  LDL R107, [R1+0x32c] ;  /* 0x00032c00016b7983 */ /* 0x000f280000100800 */
[----:B------:R0:W4:Y:S01]  /*dac0*/  @P1 LDG.E.U16 R96, desc[UR60][R98.64] ;  /* 0x0000003c62601981 */ /* 0x000122000c1e1500 */
[----:B------:R-:W-:-:S03]  /*dad0*/  ISETP.GT.AND P1, PT, R84, 0xa5, PT ;  /* 0x000000a55400780c */ /* 0x000fc60003f24270 */
[----:B------:R-:W4:Y:S04]  /*dae0*/  LDL R106, [R1+0x330] ;  /* 0x00033000016a7983 */ /* 0x000f280000100800 */
[----:B--2---:R5:W2:Y:S01]  /*daf0*/  @P2 LDG.E.U16 R97, desc[UR60][R100.64] ;  /* 0x0000003c64612981 */ /* 0x004aa2000c1e1500 */
[----:B------:R-:W-:Y:S02]  /*db00*/  ISETP.GT.AND P2, PT, R84, 0xa6, PT ;  /* 0x000000a65400780c */ /* 0x000fe40003f44270 */
[----:B0-----:R-:W-:-:S06]  /*db10*/  PRMT R99, RZ, 0x7610, R99 ;  /* 0x00007610ff637816 */ /* 0x001fcc0000000063 */
[----:B------:R0:W2:Y:S01]  /*db20*/  @P0 LDG.E.U16 R99, desc[UR60][R102.64] ;  /* 0x0000003c66630981 */ /* 0x0000a2000c1e1500 */
[----:B-----5:R-:W-:-:S03]  /*db30*/  @P3 IMAD.MOV.U32 R100, RZ, RZ, R43 ;  /* 0x000000ffff643224 */ /* 0x020fc600078e002b */
[----:B------:R-:W5:Y:S01]  /*db40*/  LDL R43, [R1+0x328] ;  /* 0x00032800012b7983 */ /* 0x000f620000100800 */
[----:B------:R-:W-:-:S03]  /*db50*/  @P3 IMAD.MOV.U32 R101, RZ, RZ, R54 ;  /* 0x000000ffff653224 */ /* 0x000fc600078e0036 */
[----:B------:R-:W2:Y:S01]  /*db60*/  LDL R54, [R1+0x324] ;  /* 0x0003240001367983 */ /* 0x000ea20000100800 */
        /* <DEDUP_REMOVED lines=15> */
[----:B0-----:R-:W-:Y:S01]  /*dc60*/  PRMT R102, RZ, 0x7610, R102 ;  /* 0x00007610ff667816 */ /* 0x001fe20000000066 */
[----:B-1----:R-:W-:Y:S02]  /*dc70*/  @P3 IMAD.MOV.U32 R104, RZ, RZ, R110 ;  /* 0x000000ffff683224 */ /* 0x002fe400078e006e */
[----:B------:R-:W-:Y:S01]  /*dc80*/  @P3 IMAD.MOV.U32 R105, RZ, RZ, R111 ;  /* 0x000000ffff693224 */ /* 0x000fe200078e006f */
[----:B------:R-:W-:Y:S01]  /*dc90*/  PRMT R103, RZ, 0x7610, R103 ;  /* 0x00007610ff677816 */ /* 0x000fe20000000067 */
[----:B------:R-:W4:Y:S01]  /*dca0*/  LDL R111, [R1+0x30c] ;  /* 0x00030c00016f7983 */ /* 0x000f220000100800 */
[----:B------:R-:W-:-:S03]  /*dcb0*/  ISETP.GT.AND P2, PT, R84, 0xaa, PT ;  /* 0x000000aa5400780c */ /* 0x000fc60003f44270 */
[----:B------:R0:W4:Y:S01]  /*dcc0*/  @P3 LDG.E.U16 R102, desc[UR60][R104.64] ;  /* 0x0000003c68663981 */ /* 0x000122000c1e1500 */
[----:B------:R-:W-:-:S03]  /*dcd0*/  ISETP.GT.AND P3, PT, R84, 0xab, PT ;  /* 0x000000ab5400780c */ /* 0x000fc60003f64270 */
[----:B------:R-:W4:Y:S04]  /*dce0*/  LDL R110, [R1+0x310] ;  /* 0x00031000016e7983 */ /* 0x000f280000100800 */
[----:B------:R5:W4:Y:S01]  /*dcf0*/  @P0 LDG.E.U16 R103, desc[UR60][R106.64] ;  /* 0x0000003c6a670981 */ /* 0x000b22000c1e1500 */
[----:B0-----:R-:W-:-:S06]  /*dd00*/  PRMT R105, RZ, 0x7610, R105 ;  /* 0x00007610ff697816 */ /* 0x001fcc0000000069 */
[----:B------:R3:W4:Y:S01]  /*dd10*/  @P2 LDG.E.U16 R105, desc[UR60][R108.64] ;  /* 0x0000003c6c692981 */ /* 0x000722000c1e1500 */
[----:B-----5:R-:W-:-:S03]  /*dd20*/  @P1 IMAD.MOV.U32 R106, RZ, RZ, R43 ;  /* 0x000000ffff6a1224 */ /* 0x020fc600078e002b */
[----:B------:R-:W5:Y:S01]  /*dd30*/  LDL R43, [R1+0x300] ;  /* 0x00030000012b7983 */ /* 0x000f620000100800 */
[----:B--2---:R-:W-:-:S03]  /*dd40*/  @P1 IMAD.MOV.U32 R107, RZ, RZ, R54 ;  /* 0x000000ffff6b1224 */ /* 0x004fc600078e0036 */
[----:B------:R-:W2:Y:S01]  /*dd50*/  LDL R54, [R1+0x2fc] ;  /* 0x0002fc0001367983 */ /* 0x000ea20000100800 */
[----:B---3--:R-:W-:-:S03]  /*dd60*/  @P3 IMAD.MOV.U32 R108, RZ, RZ, R12 ;  /* 0x000000ffff6c3224 */ /* 0x008fc600078e000c */
[----:B------:R-:W3:Y:S01]  /*dd70*/  LDL R12, [R1+0x2f0] ;  /* 0x0002f000010c7983 */ /* 0x000ee20000100800 */
[----:B----4-:R-:W-:-:S03]  /*dd80*/  @P3 IMAD.MOV.U32 R109, RZ, RZ, R66 ;  /* 0x000000ffff6d3224 */ /* 0x010fc600078e0042 */
[----:B------:R-:W4:Y:S01]  /*dd90*/  LDL R66, [R1+0x2ec] ;  /* 0x0002ec0001427983 */ /* 0x000f220000100800 */
[----:B------:R-:W-:Y:S02]  /*dda0*/  PRMT R104, RZ, 0x7610, R104 ;  /* 0x00007610ff687816 */ /* 0x000fe40000000068 */
[C---:B------:R-:W-:Y:S02]  /*ddb0*/  ISETP.GT.AND P0, PT, R84.reuse, 0xac, PT ;  /* 0x000000ac5400780c */ /* 0x040fe40003f04270 */
[C---:B------:R-:W-:Y:S02]  /*ddc0*/  ISETP.GT.AND P2, PT, R84.reuse, 0xae, PT ;  /* 0x000000ae5400780c */ /* 0x040fe40003f44270 */
[----:B------:R0:W4:Y:S01]  /*ddd0*/  @P1 LDG.E.U16 R104, desc[UR60][R106.64] ;  /* 0x0000003c6a681981 */ /* 0x000122000c1e1500 */
[----:B------:R-:W-:Y:S02]  /*dde0*/  ISETP.GT.AND P1, PT, R84, 0xad, PT ;  /* 0x000000ad5400780c */ /* 0x000fe40003f24270 */
[----:B0-----:R-:W-:-:S02]  /*ddf0*/  PRMT R106, RZ, 0x7610, R106 ;  /* 0x00007610ff6a7816 */ /* 0x001fc4000000006a */
[----:B------:R-:W-:-:S04]  /*de00*/  PRMT R107, RZ, 0x7610, R107 ;  /* 0x00007610ff6b7816 */ /* 0x000fc8000000006b */
[----:B------:R0:W4:Y:S01]  /*de10*/  @P3 LDG.E.U16 R106, desc[UR60][R108.64] ;  /* 0x0000003c6c6a3981 */ /* 0x000122000c1e1500 */
[C---:B------:R-:W-:Y:S02]  /*de20*/  ISETP.GT.AND P3, PT, R84.reuse, 0xaf, PT ;  /* 0x000000af5400780c */ /* 0x040fe40003f64270 */
[----:B0-----:R-:W-:Y:S01]  /*de30*/  PRMT R109, RZ, 0x7610, R109 ;  /* 0x00007610ff6d7816 */ /* 0x001fe2000000006d */
[----:B------:R0:W4:Y:S01]  /*de40*/  @P0 LDG.E.U16 R107, desc[UR60][R110.64] ;  /* 0x0000003c6e6b0981 */ /* 0x000122000c1e1500 */
[----:B------:R-:W-:Y:S01]  /*de50*/  ISETP.GT.AND P0, PT, R84, 0xb0, PT ;  /* 0x000000b05400780c */ /* 0x000fe20003f04270 */
[----:B0-----:R-:W-:Y:S02]  /*de60*/  @P1 IMAD.MOV.U32 R110, RZ, RZ, R112 ;  /* 0x000000ffff6e1224 */ /* 0x001fe400078e0070 */
[----:B------:R-:W-:Y:S02]  /*de70*/  @P1 IMAD.MOV.U32 R111, RZ, RZ, R113 ;  /* 0x000000ffff6f1224 */ /* 0x000fe400078e0071 */
[----:B-----5:R-:W-:-:S02]  /*de80*/  @P2 IMAD.MOV.U32 R112, RZ, RZ, R43 ;  /* 0x000000ffff702224 */ /* 0x020fc400078e002b */
[----:B------:R-:W5:Y:S01]  /*de90*/  LDL R43, [R1+0x2e0] ;  /* 0x0002e000012b7983 */ /* 0x000f620000100800 */
[----:B--2---:R-:W-:-:S03]  /*dea0*/  @P2 IMAD.MOV.U32 R113, RZ, RZ, R54 ;  /* 0x000000ffff712224 */ /* 0x004fc600078e0036 */
[----:B------:R-:W2:Y:S04]  /*deb0*/  LDL R54, [R1+0x2dc] ;  /* 0x0002dc0001367983 */ /* 0x000ea80000100800 */
[----:B------:R0:W2:Y:S02]  /*dec0*/  @P2 LDG.E.U16 R109, desc[UR60][R112.64] ;  /* 0x0000003c706d2981 */ /* 0x0000a4000c1e1500 */
[----:B0-----:R-:W-:Y:S02]  /*ded0*/  @P3 IMAD.MOV.U32 R112, RZ, RZ, R114 ;  /* 0x000000ffff703224 */ /* 0x001fe400078e0072 */
[----:B------:R-:W-:Y:S02]  /*dee0*/  @P3 IMAD.MOV.U32 R113, RZ, RZ, R115 ;  /* 0x000000ffff713224 */ /* 0x000fe400078e0073 */
[----:B---3--:R-:W-:-:S02]  /*def0*/  @P0 IMAD.MOV.U32 R114, RZ, RZ, R12 ;  /* 0x000000ffff720224 */ /* 0x008fc400078e000c */
[----:B------:R-:W3:Y:S01]  /*df00*/  LDL R12, [R1+0x2d0] ;  /* 0x0002d000010c7983 */ /* 0x000ee20000100800 */
[----:B----4-:R-:W-:-:S03]  /*df10*/  @P0 IMAD.MOV.U32 R115, RZ, RZ, R66 ;  /* 0x000000ffff730224 */ /* 0x010fc600078e0042 */
[----:B------:R-:W4:Y:S01]  /*df20*/  LDL R66, [R1+0x2cc] ;  /* 0x0002cc0001427983 */ /* 0x000f220000100800 */
[----:B------:R-:W-:Y:S02]  /*df30*/  PRMT R108, RZ, 0x7610, R108 ;  /* 0x00007610ff6c7816 */ /* 0x000fe4000000006c */
[----:B------:R-:W-:-:S04]  /*df40*/  ISETP.GT.AND P2, PT, R84, 0xb2, PT ;  /* 0x000000b25400780c */ /* 0x000fc80003f44270 */
[----:B------:R0:W4:Y:S01]  /*df50*/  @P1 LDG.E.U16 R108, desc[UR60][R110.64] ;  /* 0x0000003c6e6c1981 */ /* 0x000122000c1e1500 */
[----:B------:R-:W-:Y:S02]  /*df60*/  ISETP.GT.AND P1, PT, R84, 0xb1, PT ;  /* 0x000000b15400780c */ /* 0x000fe40003f24270 */
[----:B0-----:R-:W-:Y:S02]  /*df70*/  PRMT R110, RZ, 0x7610, R110 ;  /* 0x00007610ff6e7816 */ /* 0x001fe4000000006e */
[----:B------:R-:W-:-:S04]  /*df80*/  PRMT R111, RZ, 0x7610, R111 ;  /* 0x00007610ff6f7816 */ /* 0x000fc8000000006f */
[----:B------:R0:W4:Y:S01]  /*df90*/  @P3 LDG.E.U16 R110, desc[UR60][R112.64] ;  /* 0x0000003c706e3981 */ /* 0x000122000c1e1500 */
[----:B------:R-:W-:-:S03]  /*dfa0*/  ISETP.GT.AND P3, PT, R84, 0xb3, PT ;  /* 0x000000b35400780c */ /* 0x000fc60003f64270 */
[----:B------:R1:W4:Y:S01]  /*dfb0*/  @P0 LDG.E.U16 R111, desc[UR60][R114.64] ;  /* 0x0000003c726f0981 */ /* 0x000322000c1e1500 */
[----:B------:R-:W-:Y:S02]  /*dfc0*/  ISETP.GT.AND P0, PT, R84, 0xb4, PT ;  /* 0x000000b45400780c */ /* 0x000fe40003f04270 */
[----:B0-----:R-:W-:Y:S01]  /*dfd0*/  PRMT R113, RZ, 0x7610, R113 ;  /* 0x00007610ff717816 */ /* 0x001fe20000000071 */
[----:B-1----:R-:W-:Y:S02]  /*dfe0*/  @P1 IMAD.MOV.U32 R114, RZ, RZ, R116 ;  /* 0x000000ffff721224 */ /* 0x002fe400078e0074 */
[----:B------:R-:W-:Y:S02]  /*dff0*/  @P1 IMAD.MOV.U32 R115, RZ, RZ, R117 ;  /* 0x000000ffff731224 */ /* 0x000fe400078e0075 */
[----:B-----5:R-:W-:Y:S02]  /*e000*/  @P2 IMAD.MOV.U32 R116, RZ, RZ, R43 ;  /* 0x000000ffff742224 */ /* 0x020fe400078e002b */
        /* <DEDUP_REMOVED lines=27> */
[----:B---3--:R-:W-:Y:S02]  /*e1c0*/  @P3 IMAD.MOV.U32 R120, RZ, RZ, R12 ;  /* 0x000000ffff783224 */ /* 0x008fe400078e000c */
        /* <DEDUP_REMOVED lines=25> */
[C---:B------:R-:W-:Y:S02]  /*e360*/  ISETP.GT.AND P2, PT, R84.reuse, 0xbe, PT ;  /* 0x000000be5400780c */ /* 0x040fe40003f44270 */
[----:B------:R-:W-:Y:S02]  /*e370*/  PRMT R120, RZ, 0x7610, R120 ;  /* 0x00007610ff787816 */ /* 0x000fe40000000078 */
[----:B------:R-:W-:-:S04]  /*e380*/  ISETP.GT.AND P0, PT, R84, 0xbc, PT ;  /* 0x000000bc5400780c */ /* 0x000fc80003f04270 */
[----:B------:R0:W2:Y:S01]  /*e390*/  @P1 LDG.E.U16 R120, desc[UR60][R122.64] ;  /* 0x0000003c7a781981 */ /* 0x0000a2000c1e1500 */
[----:B------:R-:W-:Y:S02]  /*e3a0*/  ISETP.GT.AND P1, PT, R84, 0xbd, PT ;  /* 0x000000bd5400780c */ /* 0x000fe40003f24270 */
[----:B0-----:R-:W-:Y:S02]  /*e3b0*/  PRMT R122, RZ, 0x7610, R122 ;  /* 0x00007610ff7a7816 */ /* 0x001fe4000000007a */
[----:B---3--:R-:W-:Y:S02]  /*e3c0*/  @P2 IMAD.MOV.U32 R128, RZ, RZ, R12 ;  /* 0x000000ffff802224 */ /* 0x008fe400078e000c */
[----:B----4-:R-:W-:Y:S01]  /*e3d0*/  @P2 IMAD.MOV.U32 R129, RZ, RZ, R66 ;  /* 0x000000ffff812224 */ /* 0x010fe200078e0042 */
[----:B------:R-:W3:Y:S04]  /*e3e0*/  LDL R12, [R1+0x25c] ;  /* 0x00025c00010c7983 */ /* 0x000ee80000100800 */
[----:B------:R-:W4:Y:S01]  /*e3f0*/  LDL R66, [R1+0x258] ;  /* 0x0002580001427983 */ /* 0x000f220000100800 */
[----:B------:R-:W-:-:S03]  /*e400*/  PRMT R123, RZ, 0x7610, R123 ;  /* 0x00007610ff7b7816 */ /* 0x000fc6000000007b */
[----:B------:R0:W4:Y:S01]  /*e410*/  @P3 LDG.E.U16 R122, desc[UR60][R124.64] ;  /* 0x0000003c7c7a3981 */ /* 0x000122000c1e1500 */
[----:B------:R-:W-:-:S03]  /*e420*/  ISETP.GT.AND P3, PT, R84, 0xbf, PT ;  /* 0x000000bf5400780c */ /* 0x000fc60003f64270 */
[----:B------:R5:W4:Y:S01]  /*e430*/  @P0 LDG.E.U16 R123, desc[UR60][R126.64] ;  /* 0x0000003c7e7b0981 */ /* 0x000b22000c1e1500 */
[----:B0-----:R-:W-:Y:S02]  /*e440*/  PRMT R125, RZ, 0x7610, R125 ;  /* 0x00007610ff7d7816 */ /* 0x001fe4000000007d */
[----:B------:R-:W-:Y:S01]  /*e450*/  PRMT R124, RZ, 0x7610, R124 ;  /* 0x00007610ff7c7816 */ /* 0x000fe2000000007c */
[----:B-----5:R-:W-:Y:S02]  /*e460*/  @P1 IMAD.MOV.U32 R126, RZ, RZ, R43 ;  /* 0x000000ffff7e1224 */ /* 0x020fe400078e002b */
[----:B--2---:R-:W-:Y:S01]  /*e470*/  @P1 IMAD.MOV.U32 R127, RZ, RZ, R54 ;  /* 0x000000ffff7f1224 */ /* 0x004fe200078e0036 */
[----:B------:R0:W2:Y:S01]  /*e480*/  @P2 LDG.E.U16 R125, desc[UR60][R128.64] ;  /* 0x0000003c807d2981 */ /* 0x0000a2000c1e1500 */
[----:B------:R-:W-:-:S03]  /*e490*/  ISETP.GT.AND P2, PT, R84, 0xc2, PT ;  /* 0x000000c25400780c */ /* 0x000fc60003f44270 */
[----:B------:R1:W5:Y:S04]  /*e4a0*/  @P1 LDG.E.U16 R124, desc[UR60][R126.64] ;  /* 0x0000003c7e7c1981 */ /* 0x000368000c1e1500 */
[----:B------:R-:W2:Y:S01]  /*e4b0*/  LDL R54, [R1+0x260] ;  /* 0x0002600001367983 */ /* 0x000ea20000100800 */
[----:B0-----:R-:W-:Y:S02]  /*e4c0*/  @P3 IMAD.MOV.U32 R128, RZ, RZ, R134 ;  /* 0x000000ffff803224 */ /* 0x001fe400078e0086 */
[----:B------:R-:W-:Y:S01]  /*e4d0*/  @P3 IMAD.MOV.U32 R129, RZ, RZ, R135 ;  /* 0x000000ffff813224 */ /* 0x000fe200078e0087 */
[----:B------:R-:W5:Y:S01]  /*e4e0*/  LDL R43, [R1+0x264] ;  /* 0x00026400012b7983 */ /* 0x000f620000100800 */
[----:B-1----:R-:W-:-:S06]  /*e4f0*/  PRMT R126, RZ, 0x7610, R126 ;  /* 0x00007610ff7e7816 */ /* 0x002fcc000000007e */
[----:B------:R0:W2:Y:S02]  /*e500*/  @P3 LDG.E.U16 R126, desc[UR60][R128.64] ;  /* 0x0000003c807e3981 */ /* 0x0000a4000c1e1500 */
[----:B0-----:R-:W-:Y:S01]  /*e510*/  PRMT R129, RZ, 0x7610, R129 ;  /* 0x00007610ff817816 */ /* 0x001fe20000000081 */
[----:B---3--:R-:W-:Y:S02]  /*e520*/  @P2 IMAD.MOV.U32 R134, RZ, RZ, R12 ;  /* 0x000000ffff862224 */ /* 0x008fe400078e000c */
[----:B----4-:R-:W-:Y:S01]  /*e530*/  @P2 IMAD.MOV.U32 R135, RZ, RZ, R66 ;  /* 0x000000ffff872224 */ /* 0x010fe200078e0042 */
[C---:B------:R-:W-:Y:S01]  /*e540*/  ISETP.GT.AND P0, PT, R84.reuse, 0xc0, PT ;  /* 0x000000c05400780c */ /* 0x040fe20003f04270 */
[----:B------:R-:W3:Y:S04]  /*e550*/  LDL R66, [R1+0x238] ;  /* 0x0002380001427983 */ /* 0x000ee80000100800 */
[----:B------:R-:W4:Y:S01]  /*e560*/  @P2 LDG.E.U16 R129, desc[UR60][R134.64] ;  /* 0x0000003c86812981 */ /* 0x000f22000c1e1500 */
[----:B------:R-:W-:-:S02]  /*e570*/  ISETP.GT.AND P3, PT, R84, 0xc3, PT ;  /* 0x000000c35400780c */ /* 0x000fc40003f64270 */
[----:B------:R-:W-:Y:S01]  /*e580*/  ISETP.GT.AND P1, PT, R84, 0xc1, PT ;  /* 0x000000c15400780c */ /* 0x000fe20003f24270 */
[----:B------:R-:W3:Y:S04]  /*e590*/  LDL R12, [R1+0x23c] ;  /* 0x00023c00010c7983 */ /* 0x000ee80000100800 */
[----:B------:R-:W4:Y:S04]  /*e5a0*/  LDL R134, [R1+0x250] ;  /* 0x0002500001867983 */ /* 0x000f280000100800 */
[----:B------:R-:W4:Y:S01]  /*e5b0*/  LDL R135, [R1+0x254] ;  /* 0x0002540001877983 */ /* 0x000f220000100800 */
[----:B------:R-:W-:-:S02]  /*e5c0*/  PRMT R127, RZ, 0x7610, R127 ;  /* 0x00007610ff7f7816 */ /* 0x000fc4000000007f */
[----:B------:R-:W-:-:S04]  /*e5d0*/  PRMT R128, RZ, 0x7610, R128 ;  /* 0x00007610ff807816 */ /* 0x000fc80000000080 */
[----:B------:R5:W3:Y:S02]  /*e5e0*/  @P0 LDG.E.U16 R127, desc[UR60][R130.64] ;  /* 0x0000003c827f0981 */ /* 0x000ae4000c1e1500 */
[----:B-----5:R-:W-:Y:S02]  /*e5f0*/  @P1 IMAD.MOV.U32 R130, RZ, RZ, R43 ;  /* 0x000000ffff821224 */ /* 0x020fe400078e002b */
[----:B--2---:R-:W-:Y:S01]  /*e600*/  @P1 IMAD.MOV.U32 R131, RZ, RZ, R54 ;  /* 0x000000ffff831224 */ /* 0x004fe200078e0036 */
[----:B------:R-:W2:Y:S04]  /*e610*/  LDL R43, [R1+0x244] ;  /* 0x00024400012b7983 */ /* 0x000ea80000100800 */
[----:B------:R0:W5:Y:S04]  /*e620*/  @P1 LDG.E.U16 R128, desc[UR60][R130.64] ;  /* 0x0000003c82801981 */ /* 0x000168000c1e1500 */
[----:B------:R-:W3:Y:S01]  /*e630*/  LDL R54, [R1+0x240] ;  /* 0x0002400001367983 */ /* 0x000ee20000100800 */
[----:B0-----:R-:W-:-:S02]  /*e640*/  PRMT R130, RZ, 0x7610, R130 ;  /* 0x00007610ff827816 */ /* 0x001fc40000000082 */
[----:B----4-:R-:W-:-:S04]  /*e650*/  @P3 LOP3.LUT R135, R135, R134, RZ, 0x3c, !PT ;  /* 0x0000008687873212 */ /* 0x010fc800078e3cff */
[----:B------:R-:W-:-:S04]  /*e660*/  @P3 LOP3.LUT R134, R135, R134, RZ, 0x3c, !PT ;  /* 0x0000008687863212 */ /* 0x000fc800078e3cff */
[----:B------:R-:W-:-:S05]  /*e670*/  @P3 LOP3.LUT R135, R135, R134, RZ, 0x3c, !PT ;  /* 0x0000008687873212 */ /* 0x000fca00078e3cff */
[----:B------:R0:W4:Y:S04]  /*e680*/  @P3 LDG.E.U16 R130, desc[UR60][R134.64] ;  /* 0x0000003c86823981 */ /* 0x000128000c1e1500 */
[----:B------:R-:W0:Y:S04]  /*e690*/  LDL R134, [R1+0x248] ;  /* 0x0002480001867983 */ /* 0x000e280000100800 */
[----:B------:R-:W0:Y:S01]  /*e6a0*/  LDL R135, [R1+0x24c] ;  /* 0x00024c0001877983 */ /* 0x000e220000100800 */
[C---:B------:R-:W-:Y:S02]  /*e6b0*/  ISETP.GT.AND P0, PT, R84.reuse, 0xc4, PT ;  /* 0x000000c45400780c */ /* 0x040fe40003f04270 */
[----:B------:R-:W-:-:S02]  /*e6c0*/  ISETP.GT.AND P1, PT, R84, 0xc5, PT ;  /* 0x000000c55400780c */ /* 0x000fc40003f24270 */
[----:B------:R-:W-:Y:S02]  /*e6d0*/  PRMT R131, RZ, 0x7610, R131 ;  /* 0x00007610ff837816 */ /* 0x000fe40000000083 */
[----:B------:R-:W-:Y:S02]  /*e6e0*/  ISETP.GT.AND P2, PT, R84, 0xc6, PT ;  /* 0x000000c65400780c */ /* 0x000fe40003f44270 */
[----:B------:R-:W-:Y:S02]  /*e6f0*/  PRMT R132, RZ, 0x7610, R132 ;  /* 0x00007610ff847816 */ /* 0x000fe40000000084 */
[----:B------:R-:W-:-:S03]  /*e700*/  PRMT R136, RZ, 0x7610, R136 ;  /* 0x00007610ff887816 */ /* 0x000fc60000000088 */
[----:B0-----:R-:W-:-:S04]  /*e710*/  @P0 LOP3.LUT R135, R135, R134, RZ, 0x3c, !PT ;  /* 0x0000008687870212 */ /* 0x001fc800078e3cff */
[----:B------:R-:W-:-:S04]  /*e720*/  @P0 LOP3.LUT R134, R135, R134, RZ, 0x3c, !PT ;  /* 0x0000008687860212 */ /* 0x000fc800078e3cff */
[----:B------:R-:W-:-:S05]  /*e730*/  @P0 LOP3.LUT R135, R135, R134, RZ, 0x3c, !PT ;  /* 0x0000008687870212 */ /* 0x000fca00078e3cff */
[----:B------:R2:W4:Y:S02]  /*e740*/  @P0 LDG.E.U16 R131, desc[UR60][R134.64] ;  /* 0x0000003c86830981 */ /* 0x000524000c1e1500 */
[----:B--2---:R-:W-:Y:S02]  /*e750*/  @P1 IMAD.MOV.U32 R134, RZ, RZ, R43 ;  /* 0x000000ffff861224 */ /* 0x004fe400078e002b */
[----:B---3--:R-:W-:Y:S01]  /*e760*/  @P1 IMAD.MOV.U32 R135, RZ, RZ, R54 ;  /* 0x000000ffff871224 */ /* 0x008fe200078e0036 */
[----:B------:R-:W-:Y:S01]  /*e770*/  ISETP.GT.AND P3, PT, R84, 0xc7, PT ;  /* 0x000000c75400780c */ /* 0x000fe20003f64270 */
[----:B------:R-:W2:Y:S04]  /*e780*/  LDL R54, [R1+0x220] ;  /* 0x0002200001367983 */ /* 0x000ea80000100800 */
[----:B------:R0:W3:Y:S01]  /*e790*/  @P1 LDG.E.U16 R132, desc[UR60][R134.64] ;  /* 0x0000003c86841981 */ /* 0x0000e2000c1e1500 */
[----:B------:R-:W-:-:S03]  /*e7a0*/  PRMT R138, RZ, 0x7610, R138 ;  /* 0x00007610ff8a7816 */ /* 0x000fc6000000008a */
[----:B------:R-:W5:Y:S01]  /*e7b0*/  LDL R43, [R1+0x224] ;  /* 0x00022400012b7983 */ /* 0x000f620000100800 */
[----:B0-----:R-:W-:Y:S02]  /*e7c0*/  @P2 IMAD.MOV.U32 R134, RZ, RZ, R12 ;  /* 0x000000ffff862224 */ /* 0x001fe400078e000c */
[----:B------:R-:W-:Y:S01]  /*e7d0*/  @P2 IMAD.MOV.U32 R135, RZ, RZ, R66 ;  /* 0x000000ffff872224 */ /* 0x000fe200078e0042 */
[----:B------:R-:W4:Y:S04]  /*e7e0*/  LDL R12, [R1+0x21c] ;  /* 0x00021c00010c7983 */ /* 0x000f280000100800 */
[----:B------:R0:W3:Y:S04]  /*e7f0*/  @P2 LDG.E.U16 R136, desc[UR60][R134.64] ;  /* 0x0000003c86882981 */ /* 0x0000e8000c1e1500 */
[----:B------:R-:W3:Y:S04]  /*e800*/  LDL R66, [R1+0x218] ;  /* 0x0002180001427983 */ /* 0x000ee80000100800 */
[----:B------:R-:W0:Y:S04]  /*e810*/  LDL R134, [R1+0x230] ;  /* 0x0002300001867983 */ /* 0x000e280000100800 */
[----:B------:R-:W0:Y:S02]  /*e820*/  LDL R135, [R1+0x234] ;  /* 0x0002340001877983 */ /* 0x000e240000100800 */
[----:B0-----:R-:W-:-:S04]  /*e830*/  @P3 LOP3.LUT R135, R135, R134, RZ, 0x3c, !PT ;  /* 0x0000008687873212 */ /* 0x001fc800078e3cff */
[----:B------:R-:W-:-:S04]  /*e840*/  @P3 LOP3.LUT R134, R135, R134, RZ, 0x3c, !PT ;  /* 0x0000008687863212 */ /* 0x000fc800078e3cff */
[----:B------:R-:W-:-:S05]  /*e850*/  @P3 LOP3.LUT R135, R135, R134, RZ, 0x3c, !PT ;  /* 0x0000008687873212 */ /* 0x000fca00078e3cff */
[----:B------:R0:W3:Y:S04]  /*e860*/  @P3 LDG.E.U16 R138, desc[UR60][R134.64] ;  /* 0x0000003c868a3981 */ /* 0x0000e8000c1e1500 */
        /* <DEDUP_REMOVED lines=11> */
[----:B------:R5:W3:Y:S02]  /*e920*/  @P0 LDG.E.U16 R140, desc[UR60][R134.64] ;  /* 0x0000003c868c0981 */ /* 0x000ae4000c1e1500 */
[----:B-----5:R-:W-:Y:S02]  /*e930*/  @P1 IMAD.MOV.U32 R134, RZ, RZ, R43 ;  /* 0x000000ffff861224 */ /* 0x020fe400078e002b */
[----:B--2---:R-:W-:Y:S01]  /*e940*/  @P1 IMAD.MOV.U32 R135, RZ, RZ, R54 ;  /* 0x000000ffff871224 */ /* 0x004fe200078e0036 */
[----:B------:R-:W-:Y:S01]  /*e950*/  ISETP.GT.AND P3, PT, R84, 0xcb, PT ;  /* 0x000000cb5400780c */ /* 0x000fe20003f64270 */
[----:B------:R-:W2:Y:S04]  /*e960*/  LDL R54, [R1+0x200] ;  /* 0x0002000001367983 */ /* 0x000ea80000100800 */
[----:B------:R4:W5:Y:S01]  /*e970*/  @P1 LDG.E.U16 R142, desc[UR60][R134.64] ;  /* 0x0000003c868e1981 */ /* 0x000962000c1e1500 */
[----:B------:R-:W-:-:S03]  /*e980*/  PRMT R146, RZ, 0x7610, R146 ;  /* 0x00007610ff927816 */ /* 0x000fc60000000092 */
[----:B------:R-:W2:Y:S01]  /*e990*/  LDL R43, [R1+0x204] ;  /* 0x00020400012b7983 */ /* 0x000ea20000100800 */
[----:B----4-:R-:W-:Y:S02]  /*e9a0*/  @P2 IMAD.MOV.U32 R134, RZ, RZ, R12 ;  /* 0x000000ffff862224 */ /* 0x010fe400078e000c */
[----:B---3--:R-:W-:Y:S01]  /*e9b0*/  @P2 IMAD.MOV.U32 R135, RZ, RZ, R66 ;  /* 0x000000ffff872224 */ /* 0x008fe200078e0042 */
[----:B------:R-:W3:Y:S04]  /*e9c0*/  LDL R12, [R1+0x1ec] ;  /* 0x0001ec00010c7983 */ /* 0x000ee80000100800 */
[----:B------:R0:W4:Y:S04]  /*e9d0*/  @P2 LDG.E.U16 R144, desc[UR60][R134.64] ;  /* 0x0000003c86902981 */ /* 0x000128000c1e1500 */
[----:B------:R-:W5:Y:S04]  /*e9e0*/  LDL R66, [R1+0x1e8] ;  /* 0x0001e80001427983 */ /* 0x000f680000100800 */
[----:B------:R-:W0:Y:S04]  /*e9f0*/  LDL R134, [R1+0x210] ;  /* 0x0002100001867983 */ /* 0x000e280000100800 */
[----:B------:R-:W0:Y:S02]  /*ea00*/  LDL R135, [R1+0x214] ;  /* 0x0002140001877983 */ /* 0x000e240000100800 */
[----:B0-----:R-:W-:-:S04]  /*ea10*/  @P3 LOP3.LUT R135, R135, R134, RZ, 0x3c, !PT ;  /* 0x0000008687873212 */ /* 0x001fc800078e3cff */
[----:B------:R-:W-:-:S04]  /*ea20*/  @P3 LOP3.LUT R134, R135, R134, RZ, 0x3c, !PT ;  /* 0x0000008687863212 */ /* 0x000fc800078e3cff */
[----:B------:R-:W-:-:S05]  /*ea30*/  @P3 LOP3.LUT R135, R135, R134, RZ, 0x3c, !PT ;  /* 0x0000008687873212 */ /* 0x000fca00078e3cff */
[----:B------:R0:W4:Y:S04]  /*ea40*/  @P3 LDG.E.U16 R146, desc[UR60][R134.64] ;  /* 0x0000003c86923981 */ /* 0x000128000c1e1500 */
[----:B------:R-:W0:Y:S04]  /*ea50*/  LDL R134, [R1+0x208] ;  /* 0x0002080001867983 */ /* 0x000e280000100800 */
[----:B------:R-:W0:Y:S01]  /*ea60*/  LDL R135, [R1+0x20c] ;  /* 0x00020c0001877983 */ /* 0x000e220000100800 */
[C---:B------:R-:W-:Y:S02]  /*ea70*/  ISETP.GT.AND P0, PT, R84.reuse, 0xcc, PT ;  /* 0x000000cc5400780c */ /* 0x040fe40003f04270 */
[----:B------:R-:W-:-:S02]  /*ea80*/  ISETP.GT.AND P1, PT, R84, 0xcd, PT ;  /* 0x000000cd5400780c */ /* 0x000fc40003f24270 */
[----:B------:R-:W-:Y:S02]  /*ea90*/  ISETP.GT.AND P2, PT, R84, 0xd0, PT ;  /* 0x000000d05400780c */ /* 0x000fe40003f44270 */
[----:B------:R-:W-:Y:S02]  /*eaa0*/  PRMT R149, RZ, 0x7610, R149 ;  /* 0x00007610ff957816 */ /* 0x000fe40000000095 */
[----:B------:R-:W-:Y:S02]  /*eab0*/  PRMT R150, RZ, 0x7610, R150 ;  /* 0x00007610ff967816 */ /* 0x000fe40000000096 */
[----:B------:R-:W-:-:S03]  /*eac0*/  PRMT R152, RZ, 0x7610, R152 ;  /* 0x00007610ff987816 */ /* 0x000fc60000000098 */
[----:B0-----:R-:W-:-:S04]  /*ead0*/  @P0 LOP3.LUT R135, R135, R134, RZ, 0x3c, !PT ;  /* 0x0000008687870212 */ /* 0x001fc800078e3cff */
[----:B------:R-:W-:-:S04]  /*eae0*/  @P0 LOP3.LUT R134, R135, R134, RZ, 0x3c, !PT ;  /* 0x0000008687860212 */ /* 0x000fc800078e3cff */
[----:B------:R-:W-:-:S05]  /*eaf0*/  @P0 LOP3.LUT R135, R135, R134, RZ, 0x3c, !PT ;  /* 0x0000008687870212 */ /* 0x000fca00078e3cff */
[----:B------:R2:W4:Y:S02]  /*eb00*/  @P0 LDG.E.U16 R149, desc[UR60][R134.64] ;  /* 0x0000003c86950981 */ /* 0x000524000c1e1500 */
[----:B--2---:R-:W-:Y:S02]  /*eb10*/  @P1 IMAD.MOV.U32 R134, RZ, RZ, R43 ;  /* 0x000000ffff861224 */ /* 0x004fe400078e002b */
[----:B------:R-:W-:Y:S01]  /*eb20*/  @P1 IMAD.MOV.U32 R135, RZ, RZ, R54 ;  /* 0x000000ffff871224 */ /* 0x000fe200078e0036 */
[----:B------:R-:W-:Y:S01]  /*eb30*/  ISETP.GT.AND P3, PT, R84, 0xd1, PT ;  /* 0x000000d15400780c */ /* 0x000fe20003f64270 */
[----:B------:R-:W2:Y:S04]  /*eb40*/  LDL R54, [R1+0x1c8] ;  /* 0x0001c80001367983 */ /* 0x000ea80000100800 */
[----:B------:R3:W4:Y:S01]  /*eb50*/  @P1 LDG.E.U16 R150, desc[UR60][R134.64] ;  /* 0x0000003c86961981 */ /* 0x000722000c1e1500 */
[----:B------:R-:W-:-:S02]  /*eb60*/  PRMT R154, RZ, 0x7610, R154 ;  /* 0x00007610ff9a7816 */ /* 0x000fc4000000009a */
[----:B------:R-:W-:Y:S01]  /*eb70*/  ISETP.GT.AND P4, PT, R84, 0xd2, PT ;  /* 0x000000d25400780c */ /* 0x000fe20003f84270 */
[----:B------:R-:W2:Y:S01]  /*eb80*/  LDL R43, [R1+0x1cc] ;  /* 0x0001cc00012b7983 */ /* 0x000ea20000100800 */
[----:B---3--:R-:W-:Y:S02]  /*eb90*/  @P2 IMAD.MOV.U32 R134, RZ, RZ, R12 ;  /* 0x000000ffff862224 */ /* 0x008fe400078e000c */
[----:B-----5:R-:W-:Y:S01]  /*eba0*/  @P2 IMAD.MOV.U32 R135, RZ, RZ, R66 ;  /* 0x000000ffff872224 */ /* 0x020fe200078e0042 */
[----:B------:R-:W-:Y:S01]  /*ebb0*/  PRMT R156, RZ, 0x7610, R156 ;  /* 0x00007610ff9c7816 */ /* 0x000fe2000000009c */
[----:B------:R-:W3:Y:S04]  /*ebc0*/  LDL R66, [R1+0x1c0] ;  /* 0x0001c00001427983 */ /* 0x000ee80000100800 */
[----:B------:R0:W5:Y:S04]  /*ebd0*/  @P2 LDG.E.U16 R152, desc[UR60][R134.64] ;  /* 0x0000003c86982981 */ /* 0x000168000c1e1500 */
[----:B------:R-:W4:Y:S04]  /*ebe0*/  LDL R12, [R1+0x1c4] ;  /* 0x0001c400010c7983 */ /* 0x000f280000100800 */
[----:B------:R-:W0:Y:S04]  /*ebf0*/  LDL R134, [R1+0x1e0] ;  /* 0x0001e00001867983 */ /* 0x000e280000100800 */
[----:B------:R-:W0:Y:S02]  /*ec00*/  LDL R135, [R1+0x1e4] ;  /* 0x0001e40001877983 */ /* 0x000e240000100800 */
[----:B0-----:R-:W-:-:S04]  /*ec10*/  @P3 LOP3.LUT R135, R135, R134, RZ, 0x3c, !PT ;  /* 0x0000008687873212 */ /* 0x001fc800078e3cff */
[----:B------:R-:W-:-:S04]  /*ec20*/  @P3 LOP3.LUT R134, R135, R134, RZ, 0x3c, !PT ;  /* 0x0000008687863212 */ /* 0x000fc800078e3cff */
[----:B------:R-:W-:-:S05]  /*ec30*/  @P3 LOP3.LUT R135, R135, R134, RZ, 0x3c, !PT ;  /* 0x0000008687873212 */ /* 0x000fca00078e3cff */
[----:B------:R0:W5:Y:S04]  /*ec40*/  @P3 LDG.E.U16 R154, desc[UR60][R134.64] ;  /* 0x0000003c869a3981 */ /* 0x000168000c1e1500 */
[----:B------:R-:W0:Y:S04]  /*ec50*/  LDL R134, [R1+0x1d8] ;  /* 0x0001d80001867983 */ /* 0x000e280000100800 */
[----:B------:R-:W0:Y:S02]  /*ec60*/  LDL R135, [R1+0x1dc] ;  /* 0x0001dc0001877983 */ /* 0x000e240000100800 */
[----:B0-----:R-:W-:-:S04]  /*ec70*/  @P4 LOP3.LUT R135, R135, R134, RZ, 0x3c, !PT ;  /* 0x0000008687874212 */ /* 0x001fc800078e3cff */
[----:B------:R-:W-:-:S04]  /*ec80*/  @P4 LOP3.LUT R134, R135, R134, RZ, 0x3c, !PT ;  /* 0x0000008687864212 */ /* 0x000fc800078e3cff */
[----:B------:R-:W-:-:S05]  /*ec90*/  @P4 LOP3.LUT R135, R135, R134, RZ, 0x3c, !PT ;  /* 0x0000008687874212 */ /* 0x000fca00078e3cff */
[----:B------:R0:W5:Y:S04]  /*eca0*/  @P4 LDG.E.U16 R156, desc[UR60][R134.64] ;  /* 0x0000003c869c4981 */ /* 0x000168000c1e1500 */
[----:B------:R-:W0:Y:S04]  /*ecb0*/  LDL R134, [R1+0x1d0] ;  /* 0x0001d00001867983 */ /* 0x000e280000100800 */
[----:B------:R-:W0:Y:S01]  /*ecc0*/  LDL R135, [R1+0x1d4] ;  /* 0x0001d40001877983 */ /* 0x000e220000100800 */
[----:B------:R-:W-:Y:S02]  /*ecd0*/  ISETP.GT.AND P0, PT, R84, 0xd3, PT ;  /* 0x000000d35400780c */ /* 0x000fe40003f04270 */
[----:B------:R-:W-:-:S02]  /*ece0*/  PRMT R160, RZ, 0x7610, R160 ;  /* 0x00007610ffa07816 */ /* 0x000fc400000000a0 */
[----:B------:R-:W-:Y:S02]  /*ecf0*/  ISETP.GT.AND P1, PT, R84, 0xd4, PT ;  /* 0x000000d45400780c */ /* 0x000fe40003f24270 */
[----:B------:R-:W-:Y:S02]  /*ed00*/  PRMT R162, RZ, 0x7610, R162 ;  /* 0x00007610ffa27816 */ /* 0x000fe400000000a2 */
[----:B------:R-:W-:-:S05]  /*ed10*/  PRMT R164, RZ, 0x7610, R164 ;  /* 0x00007610ffa47816 */ /* 0x000fca00000000a4 */
[----:B0-----:R-:W-:-:S04]  /*ed20*/  @P0 LOP3.LUT R135, R135, R134, RZ, 0x3c, !PT ;  /* 0x0000008687870212 */ /* 0x001fc800078e3cff */
[----:B------:R-:W-:-:S04]  /*ed30*/  @P0 LOP3.LUT R134, R135, R134, RZ, 0x3c, !PT ;  /* 0x0000008687860212 */ /* 0x000fc800078e3cff */
[----:B------:R-:W-:-:S05]  /*ed40*/  @P0 LOP3.LUT R135, R135, R134, RZ, 0x3c, !PT ;  /* 0x0000008687870212 */ /* 0x000fca00078e3cff */
[----:B------:R2:W5:Y:S01]  /*ed50*/  @P0 LDG.E.U16 R160, desc[UR60][R134.64] ;  /* 0x0000003c86a00981 */ /* 0x000562000c1e1500 */
[----:B------:R-:W-:Y:S01]  /*ed60*/  ISETP.GT.AND P0, PT, R84, 0xd5, PT ;  /* 0x000000d55400780c */ /* 0x000fe20003f04270 */
[----:B--2---:R-:W-:Y:S02]  /*ed70*/  @P1 IMAD.MOV.U32 R134, RZ, RZ, R43 ;  /* 0x000000ffff861224 */ /* 0x004fe400078e002b */
[----:B------:R-:W-:Y:S01]  /*ed80*/  @P1 IMAD.MOV.U32 R135, RZ, RZ, R54 ;  /* 0x000000ffff871224 */ /* 0x000fe200078e0036 */
[----:B------:R-:W-:Y:S01]  /*ed90*/  PRMT R166, RZ, 0x7610, R166 ;  /* 0x00007610ffa67816 */ /* 0x000fe200000000a6 */
[----:B------:R-:W2:Y:S04]  /*eda0*/  LDL R54, [R1+0x198] ;  /* 0x0001980001367983 */ /* 0x000ea80000100800 */
[----:B------:R4:W5:Y:S04]  /*edb0*/  @P1 LDG.E.U16 R162, desc[UR60][R134.64] ;  /* 0x0000003c86a21981 */ /* 0x000968000c1e1500 */
[----:B------:R-:W2:Y:S01]  /*edc0*/  LDL R43, [R1+0x19c] ;  /* 0x00019c00012b7983 */ /* 0x000ea20000100800 */
[----:B----4-:R-:W-:-:S02]  /*edd0*/  @P0 IMAD.MOV.U32 R134, RZ, RZ, R12 ;  /* 0x000000ffff860224 */ /* 0x010fc400078e000c */
[----:B---3--:R-:W-:Y:S01]  /*ede0*/  @P0 IMAD.MOV.U32 R135, RZ, RZ, R66 ;  /* 0x000000ffff870224 */ /* 0x008fe200078e0042 */
[----:B------:R-:W-:Y:S01]  /*edf0*/  ISETP.GT.AND P1, PT, R84, 0xd8, PT ;  /* 0x000000d85400780c */ /* 0x000fe20003f24270 */
        /* <DEDUP_REMOVED lines=19> */
[----:B------:R2:W4:Y:S01]  /*ef30*/  @P0 LDG.E.U16 R168, desc[UR60][R134.64] ;  /* 0x0000003c86a80981 */ /* 0x000522000c1e1500 */
[----:B------:R-:W-:Y:S01]  /*ef40*/  ISETP.GT.AND P0, PT, R84, 0xdb, PT ;  /* 0x000000db5400780c */ /* 0x000fe20003f04270 */
[----:B--2---:R-:W-:Y:S02]  /*ef50*/  @P1 IMAD.MOV.U32 R134, RZ, RZ, R43 ;  /* 0x000000ffff861224 */ /* 0x004fe400078e002b */
[----:B------:R-:W-:Y:S01]  /*ef60*/  @P1 IMAD.MOV.U32 R135, RZ, RZ, R54 ;  /* 0x000000ffff871224 */ /* 0x000fe200078e0036 */
[----:B------:R-:W-:Y:S01]  /*ef70*/  PRMT R174, RZ, 0x7610, R174 ;  /* 0x00007610ffae7816 */ /* 0x000fe200000000ae */
[----:B------:R-:W2:Y:S04]  /*ef80*/  LDL R54, [R1+0xe8] ;  /* 0x0000e80001367983 */ /* 0x000ea80000100800 */
[----:B------:R5:W4:Y:S04]  /*ef90*/  @P1 LDG.E.U16 R170, desc[UR60][R134.64] ;  /* 0x0000003c86aa1981 */ /* 0x000b28000c1e1500 */
[----:B------:R-:W2:Y:S01]  /*efa0*/  LDL R43, [R1+0xec] ;  /* 0x0000ec00012b7983 */ /* 0x000ea20000100800 */
[----:B-----5:R-:W-:-:S02]  /*efb0*/  @P0 IMAD.MOV.U32 R134, RZ, RZ, R12 ;  /* 0x000000ffff860224 */ /* 0x020fc400078e000c */
[----:B---3--:R-:W-:Y:S01]  /*efc0*/  @P0 IMAD.MOV.U32 R135, RZ, RZ, R66 ;  /* 0x000000ffff870224 */ /* 0x008fe200078e0042 */
[----:B------:R-:W-:Y:S01]  /*efd0*/  ISETP.GT.AND P1, PT, R84, 0xe0, PT ;  /* 0x000000e05400780c */ /* 0x000fe20003f24270 */
        /* <DEDUP_REMOVED lines=20> */
[----:B------:R2:W5:Y:S02]  /*f120*/  @P0 LDG.E.U16 R176, desc[UR60][R134.64] ;  /* 0x0000003c86b00981 */ /* 0x000564000c1e1500 */
[----:B--2---:R-:W-:Y:S02]  /*f130*/  @P1 IMAD.MOV.U32 R134, RZ, RZ, R43 ;  /* 0x000000ffff861224 */ /* 0x004fe400078e002b */
[----:B------:R-:W-:Y:S01]  /*f140*/  @P1 IMAD.MOV.U32 R135, RZ, RZ, R54 ;  /* 0x000000ffff871224 */ /* 0x000fe200078e0036 */
        /* <DEDUP_REMOVED lines=34> */
[----:B---3--:R-:W-:-:S02]  /*f370*/  @P1 IMAD.MOV.U32 R134, RZ, RZ, R12 ;  /* 0x000000ffff861224 */ /* 0x008fc400078e000c */
[----:B-----5:R-:W-:Y:S01]  /*f380*/  @P1 IMAD.MOV.U32 R135, RZ, RZ, R66 ;  /* 0x000000ffff871224 */ /* 0x020fe200078e0042 */
        /* <DEDUP_REMOVED lines=21> */
[C---:B------:R-:W-:Y:S01]  /*f4e0*/  ISETP.GT.AND P1, PT, R84.reuse, 0xf2, PT ;  /* 0x000000f25400780c */ /* 0x040fe20003f24270 */
        /* <DEDUP_REMOVED lines=13> */
[----:B------:R1:W-:Y:S01]  /*f5c0*/  STL [R1+0x8ac], R63 ;  /* 0x0008ac3f01007387 */ /* 0x0003e20000100800 */
[----:B------:R-:W-:Y:S01]  /*f5d0*/  ISETP.GT.AND P0, PT, R84, 0xe3, PT ;  /* 0x000000e35400780c */ /* 0x000fe20003f04270 */
[----:B0-----:R-:W-:-:S02]  /*f5e0*/  @P2 IMAD.MOV.U32 R134, RZ, RZ, R135 ;  /* 0x000000ffff862224 */ /* 0x001fc400078e0087 */
[----:B------:R-:W-:Y:S01]  /*f5f0*/  @P2 IMAD.MOV.U32 R135, RZ, RZ, R63 ;  /* 0x000000ffff872224 */ /* 0x000fe200078e003f */
[----:B------:R-:W-:Y:S01]  /*f600*/  PRMT R200, RZ, 0x7610, R200 ;  /* 0x00007610ffc87816 */ /* 0x000fe200000000c8 */
[----:B-1----:R-:W4:Y:S04]  /*f610*/  LDL R63, [R1+0x94] ;  /* 0x00009400013f7983 */ /* 0x002f280000100800 */
[----:B------:R0:W4:Y:S04]  /*f620*/  @P2 LDG.E.U16 R198, desc[UR60][R134.64] ;  /* 0x0000003c86c62981 */ /* 0x000128000c1e1500 */
[----:B------:R-:W0:Y:S04]  /*f630*/  LDL R134, [R1+0x150] ;  /* 0x0001500001867983 */ /* 0x000e280000100800 */
[----:B------:R-:W0:Y:S01]  /*f640*/  LDL R135, [R1+0x154] ;  /* 0x0001540001877983 */ /* 0x000e220000100800 */
[----:B------:R-:W-:-:S02]  /*f650*/  ISETP.GT.AND P1, PT, R84, 0xeb, PT ;  /* 0x000000eb5400780c */ /* 0x000fc40003f24270 */
[----:B------:R-:W-:Y:S02]  /*f660*/  PRMT R202, RZ, 0x7610, R202 ;  /* 0x00007610ffca7816 */ /* 0x000fe400000000ca */
[----:B------:R-:W-:Y:S02]  /*f670*/  PRMT R204, RZ, 0x7610, R204 ;  /* 0x00007610ffcc7816 */ /* 0x000fe400000000cc */
        /* <DEDUP_REMOVED lines=9> */
[----:B------:R3:W2:Y:S04]  /*f710*/  @P1 LDG.E.U16 R202, desc[UR60][R134.64] ;  /* 0x0000003c86ca1981 */ /* 0x0006a8000c1e1500 */
[----:B------:R-:W2:Y:S01]  /*f720*/  LDL R43, [R1+0x10c] ;  /* 0x00010c00012b7983 */ /* 0x000ea20000100800 */
[----:B---3--:R-:W-:-:S02]  /*f730*/  @P0 IMAD.MOV.U32 R134, RZ, RZ, R12 ;  /* 0x000000ffff860224 */ /* 0x008fc400078e000c */
[----:B-----5:R-:W-:Y:S01]  /*f740*/  @P0 IMAD.MOV.U32 R135, RZ, RZ, R66 ;  /* 0x000000ffff870224 */ /* 0x020fe200078e0042 */
[----:B------:R-:W-:Y:S01]  /*f750*/  ISETP.GT.AND P1, PT, R84, 0xfb, PT ;  /* 0x000000fb5400780c */ /* 0x000fe20003f24270 */
[----:B------:R-:W3:Y:S04]  /*f760*/  LDL R66, [R1+0xc8] ;  /* 0x0000c80001427983 */ /* 0x000ee80000100800 */
[----:B------:R4:W5:Y:S04]  /*f770*/  @P0 LDG.E.U16 R204, desc[UR60][R134.64] ;  /* 0x0000003c86cc0981 */ /* 0x000968000c1e1500 */
[----:B------:R-:W3:Y:S04]  /*f780*/  LDL R12, [R1+0xcc] ;  /* 0x0000cc00010c7983 */ /* 0x000ee80000100800 */
[----:B------:R-:W2:Y:S01]  /*f790*/  LDL R135, [R1+0x90] ;  /* 0x0000900001877983 */ /* 0x000ea20000100800 */
[----:B----4-:R-:W-:-:S03]  /*f7a0*/  @P1 IMAD.MOV.U32 R134, RZ, RZ, R63 ;  /* 0x000000ffff861224 */ /* 0x010fc600078e003f */
[----:B------:R-:W4:Y:S01]  /*f7b0*/  LDL.LU R63, [R1+0x8c] ;  /* 0x00008c00013f7983 */ /* 0x000f220000300800 */
[----:B------:R-:W-:-:S03]  /*f7c0*/  ISETP.GT.AND P0, PT, R84, 0xe4, PT ;  /* 0x000000e45400780c */ /* 0x000fc60003f04270 */
[----:B--2---:R0:W2:Y:S04]  /*f7d0*/  @P1 LDG.E.U16 R206, desc[UR60][R134.64] ;  /* 0x0000003c86ce1981 */ /* 0x0040a8000c1e1500 */
[----:B------:R-:W0:Y:S04]  /*f7e0*/  LDL R134, [R1+0x148] ;  /* 0x0001480001867983 */ /* 0x000e280000100800 */
[----:B------:R-:W0:Y:S01]  /*f7f0*/  LDL R135, [R1+0x14c] ;  /* 0x00014c0001877983 */ /* 0x000e220000100800 */
[----:B------:R-:W-:Y:S02]  /*f800*/  ISETP.GT.AND P1, PT, R84, 0xec, PT ;  /* 0x000000ec5400780c */ /* 0x000fe40003f24270 */
[----:B------:R-:W-:-:S02]  /*f810*/  PRMT R208, RZ, 0x7610, R208 ;  /* 0x00007610ffd07816 */ /* 0x000fc400000000d0 */
[----:B------:R-:W-:Y:S02]  /*f820*/  PRMT R210, RZ, 0x7610, R210 ;  /* 0x00007610ffd27816 */ /* 0x000fe400000000d2 */
[----:B0-----:R-:W-:-:S04]  /*f830*/  @P0 LOP3.LUT R135, R135, R134, RZ, 0x3c, !PT ;  /* 0x0000008687870212 */ /* 0x001fc800078e3cff */
[----:B------:R-:W-:-:S04]  /*f840*/  @P0 LOP3.LUT R134, R135, R134, RZ, 0x3c, !PT ;  /* 0x0000008687860212 */ /* 0x000fc800078e3cff */
[----:B------:R-:W-:-:S05]  /*f850*/  @P0 LOP3.LUT R135, R135, R134, RZ, 0x3c, !PT ;  /* 0x0000008687870212 */ /* 0x000fca00078e3cff */
[----:B------:R0:W2:Y:S02]  /*f860*/  @P0 LDG.E.U16 R208, desc[UR60][R134.64] ;  /* 0x0000003c86d00981 */ /* 0x0000a4000c1e1500 */
[----:B0-----:R-:W-:Y:S02]  /*f870*/  @P1 IMAD.MOV.U32 R134, RZ, RZ, R43 ;  /* 0x000000ffff861224 */ /* 0x001fe400078e002b */
[----:B------:R-:W-:Y:S01]  /*f880*/  @P1 IMAD.MOV.U32 R135, RZ, RZ, R54 ;  /* 0x000000ffff871224 */ /* 0x000fe200078e0036 */
[----:B------:R-:W5:Y:S04]  /*f890*/  LDL R43, [R1+0x184] ;  /* 0x00018400012b7983 */ /* 0x000f680000100800 */
[----:B------:R-:W2:Y:S01]  /*f8a0*/  LDL R54, [R1+0x180] ;  /* 0x0001800001367983 */ /* 0x000ea20000100800 */
[----:B------:R-:W-:-:S02]  /*f8b0*/  ISETP.GT.AND P0, PT, R84, 0xf4, PT ;  /* 0x000000f45400780c */ /* 0x000fc40003f04270 */
[----:B------:R-:W-:Y:S01]  /*f8c0*/  PRMT R212, RZ, 0x7610, R212 ;  /* 0x00007610ffd47816 */ /* 0x000fe200000000d4 */
[----:B------:R3:W2:Y:S01]  /*f8d0*/  @P1 LDG.E.U16 R210, desc[UR60][R134.64] ;  /* 0x0000003c86d21981 */ /* 0x0006a2000c1e1500 */
[----:B------:R-:W-:-:S09]  /*f8e0*/  ISETP.GT.AND P1, PT, R84, 0xfc, PT ;  /* 0x000000fc5400780c */ /* 0x000fd20003f24270 */
[----:B---3--:R-:W-:Y:S02]  /*f8f0*/  @P0 IMAD.MOV.U32 R134, RZ, RZ, R12 ;  /* 0x000000ffff860224 */ /* 0x008fe400078e000c */
[----:B------:R-:W-:Y:S01]  /*f900*/  @P0 IMAD.MOV.U32 R135, RZ, RZ, R66 ;  /* 0x000000ffff870224 */ /* 0x000fe200078e0042 */
[----:B------:R-:W-:Y:S01]  /*f910*/  PRMT R214, RZ, 0x7610, R214 ;  /* 0x00007610ffd67816 */ /* 0x000fe200000000d6 */
[----:B------:R-:W3:Y:S04]  /*f920*/  LDL R12, [R1+0x104] ;  /* 0x00010400010c7983 */ /* 0x000ee80000100800 */
[----:B------:R4:W3:Y:S01]  /*f930*/  @P0 LDG.E.U16 R212, desc[UR60][R134.64] ;  /* 0x0000003c86d40981 */ /* 0x0008e2000c1e1500 */
[----:B------:R-:W-:Y:S02]  /*f940*/  ISETP.GT.AND P0, PT, R84, 0xdd, PT ;  /* 0x000000dd5400780c */ /* 0x000fe40003f04270 */
[----:B------:R-:W-:Y:S01]  /*f950*/  PRMT R216, RZ, 0x7610, R216 ;  /* 0x00007610ffd87816 */ /* 0x000fe200000000d8 */
[----:B------:R-:W3:Y:S01]  /*f960*/  LDL R66, [R1+0xc4] ;  /* 0x0000c40001427983 */ /* 0x000ee20000100800 */
[----:B----4-:R-:W-:-:S02]  /*f970*/  @P1 IMAD.MOV.U32 R134, RZ, RZ, R63 ;  /* 0x000000ffff861224 */ /* 0x010fc400078e003f */
[----:B------:R-:W-:Y:S01]  /*f980*/  @P1 IMAD.MOV.U32 R135, RZ, RZ, R62 ;  /* 0x000000ffff871224 */ /* 0x000fe200078e003e */
[----:B------:R0:W-:Y:S04]  /*f990*/  STL [R1+0x8b0], R63 ;  /* 0x0008b03f01007387 */ /* 0x0001e80000100800 */
[----:B------:R5:W4:Y:S04]  /*f9a0*/  @P1 LDG.E.U16 R214, desc[UR60][R134.64] ;  /* 0x0000003c86d61981 */ /* 0x000b28000c1e1500 */
[----:B0-----:R-:W4:Y:S04]  /*f9b0*/  LDL R63, [R1+0xc0] ;  /* 0x0000c000013f7983 */ /* 0x001f280000100800 */
[----:B------:R0:W-:Y:S04]  /*f9c0*/  STL [R1+0x8a8], R62 ;  /* 0x0008a83e01007387 */ /* 0x0001e80000100800 */
[----:B0-----:R-:W4:Y:S01]  /*f9d0*/  LDL R62, [R1+0x100] ;  /* 0x00010000013e7983 */ /* 0x001f220000100800 */
[----:B-----5:R-:W-:-:S03]  /*f9e0*/  @P0 IMAD.MOV.U32 R134, RZ, RZ, R43 ;  /* 0x000000ffff860224 */ /* 0x020fc600078e002b */
[----:B------:R-:W5:Y:S01]  /*f9f0*/  LDL R43, [R1+0x84] ;  /* 0x00008400012b7983 */ /* 0x000f620000100800 */
[----:B--2---:R-:W-:-:S03]  /*fa00*/  @P0 IMAD.MOV.U32 R135, RZ, RZ, R54 ;  /* 0x000000ffff870224 */ /* 0x004fc600078e0036 */
[----:B------:R-:W2:Y:S04]  /*fa10*/  LDL R54, [R1+0x80] ;  /* 0x0000800001367983 */ /* 0x000ea80000100800 */
[----:B------:R0:W2:Y:S04]  /*fa20*/  @P0 LDG.E.U16 R216, desc[UR60][R134.64] ;  /* 0x0000003c86d80981 */ /* 0x0000a8000c1e1500 */
[----:B------:R-:W0:Y:S04]  /*fa30*/  LDL R134, [R1+0x140] ;  /* 0x0001400001867983 */ /* 0x000e280000100800 */
[----:B------:R-:W0:Y:S01]  /*fa40*/  LDL R135, [R1+0x144] ;  /* 0x0001440001877983 */ /* 0x000e220000100800 */
[----:B------:R-:W-:-:S02]  /*fa50*/  ISETP.GT.AND P1, PT, R84, 0xe5, PT ;  /* 0x000000e55400780c */ /* 0x000fc40003f24270 */
[----:B------:R-:W-:Y:S02]  /*fa60*/  PRMT R218, RZ, 0x7610, R218 ;  /* 0x00007610ffda7816 */ /* 0x000fe400000000da */
[C---:B------:R-:W-:Y:S02]  /*fa70*/  ISETP.GT.AND P0, PT, R84.reuse, 0xed, PT ;  /* 0x000000ed5400780c */ /* 0x040fe40003f04270 */
[----:B------:R-:W-:Y:S02]  /*fa80*/  PRMT R220, RZ, 0x7610, R220 ;  /* 0x00007610ffdc7816 */ /* 0x000fe400000000dc */
[----:B------:R-:W-:Y:S02]  /*fa90*/  ISETP.GT.AND P2, PT, R84, 0xfd, PT ;  /* 0x000000fd5400780c */ /* 0x000fe40003f44270 */
[----:B------:R-:W-:Y:S02]  /*faa0*/  PRMT R222, RZ, 0x7610, R222 ;  /* 0x00007610ffde7816 */ /* 0x000fe400000000de */
[----:B------:R-:W-:-:S02]  /*fab0*/  PRMT R224, RZ, 0x7610, R224 ;  /* 0x00007610ffe07816 */ /* 0x000fc400000000e0 */
[----:B0-----:R-:W-:-:S04]  /*fac0*/  @P1 LOP3.LUT R135, R135, R134, RZ, 0x3c, !PT ;  /* 0x0000008687871212 */ /* 0x001fc800078e3cff */
[----:B------:R-:W-:-:S04]  /*fad0*/  @P1 LOP3.LUT R134, R135, R134, RZ, 0x3c, !PT ;  /* 0x0000008687861212 */ /* 0x000fc800078e3cff */
[----:B------:R-:W-:-:S05]  /*fae0*/  @P1 LOP3.LUT R135, R135, R134, RZ, 0x3c, !PT ;  /* 0x0000008687871212 */ /* 0x000fca00078e3cff */
[----:B------:R3:W2:Y:S01]  /*faf0*/  @P1 LDG.E.U16 R218, desc[UR60][R134.64] ;  /* 0x0000003c86da1981 */ /* 0x0006a2000c1e1500 */
[----:B------:R-:W-:Y:S01]  /*fb00*/  ISETP.GT.AND P1, PT, R84, 0xf5, PT ;  /* 0x000000f55400780c */ /* 0x000fe20003f24270 */
[----:B---3--:R-:W-:Y:S02]  /*fb10*/  @P0 IMAD.MOV.U32 R134, RZ, RZ, R12 ;  /* 0x000000ffff860224 */ /* 0x008fe400078e000c */
[----:B----4-:R-:W-:Y:S01]  /*fb20*/  @P0 IMAD.MOV.U32 R135, RZ, RZ, R62 ;  /* 0x000000ffff870224 */ /* 0x010fe200078e003e */
[----:B------:R-:W3:Y:S04]  /*fb30*/  LDL R12, [R1+0x1fc] ;  /* 0x0001fc00010c7983 */ /* 0x000ee80000100800 */
[----:B------:R0:W4:Y:S05]  /*fb40*/  @P0 LDG.E.U16 R220, desc[UR60][R134.64] ;  /* 0x0000003c86dc0981 */ /* 0x00012a000c1e1500 */
[----:B0-----:R-:W-:-:S02]  /*fb50*/  @P1 IMAD.MOV.U32 R134, RZ, RZ, R66 ;  /* 0x000000ffff861224 */ /* 0x001fc400078e0042 */
[----:B------:R-:W-:Y:S01]  /*fb60*/  @P1 IMAD.MOV.U32 R135, RZ, RZ, R63 ;  /* 0x000000ffff871224 */ /* 0x000fe200078e003f */
[----:B------:R-:W4:Y:S04]  /*fb70*/  LDL R66, [R1+0x1f4] ;  /* 0x0001f40001427983 */ /* 0x000f280000100800 */
[----:B------:R5:W4:Y:S02]  /*fb80*/  @P1 LDG.E.U16 R222, desc[UR60][R134.64] ;  /* 0x0000003c86de1981 */ /* 0x000b24000c1e1500 */
[----:B-----5:R-:W-:Y:S02]  /*fb90*/  @P2 IMAD.MOV.U32 R134, RZ, RZ, R43 ;  /* 0x000000ffff862224 */ /* 0x020fe400078e002b */
[----:B--2---:R-:W-:Y:S01]  /*fba0*/  @P2 IMAD.MOV.U32 R135, RZ, RZ, R54 ;  /* 0x000000ffff872224 */ /* 0x004fe200078e0036 */
[----:B------:R-:W2:Y:S04]  /*fbb0*/  LDL R43, [R1+0x1b4] ;  /* 0x0001b400012b7983 */ /* 0x000ea80000100800 */
[----:B------:R-:W5:Y:S04]  /*fbc0*/  LDL R54, [R1+0x1b0] ;  /* 0x0001b00001367983 */ /* 0x000f680000100800 */
[----:B------:R-:W5:Y:S04]  /*fbd0*/  LDL.LU R63, [R1+0xb4] ;  /* 0x0000b400013f7983 */ /* 0x000f680000300800 */
[----:B------:R-:W5:Y:S04]  /*fbe0*/  LDL.LU R62, [R1+0x7c] ;  /* 0x00007c00013e7983 */ /* 0x000f680000300800 */
[----:B------:R3:W5:Y:S04]  /*fbf0*/  @P2 LDG.E.U16 R224, desc[UR60][R134.64] ;  /* 0x0000003c86e02981 */ /* 0x000768000c1e1500 */
[----:B------:R-:W4:Y:S01]  /*fc00*/  LDL R135, [R1+0x1f8] ;  /* 0x0001f80001877983 */ /* 0x000f220000100800 */
[----:B------:R-:W-:-:S02]  /*fc10*/  ISETP.GT.AND P0, PT, R84, 0xce, PT ;  /* 0x000000ce5400780c */ /* 0x000fc40003f04270 */
[----:B------:R-:W-:-:S11]  /*fc20*/  PRMT R226, RZ, 0x7610, R226 ;  /* 0x00007610ffe27816 */ /* 0x000fd600000000e2 */
[----:B---3--:R-:W-:Y:S01]  /*fc30*/  @P0 IMAD.MOV.U32 R134, RZ, RZ, R12 ;  /* 0x000000ffff860224 */ /* 0x008fe200078e000c */
[----:B------:R-:W-:Y:S01]  /*fc40*/  ISETP.GT.AND P1, PT, R84, 0xcf, PT ;  /* 0x000000cf5400780c */ /* 0x000fe20003f24270 */
[----:B------:R-:W3:Y:S04]  /*fc50*/  LDL R12, [R1+0x17c] ;  /* 0x00017c00010c7983 */ /* 0x000ee80000100800 */
[----:B----4-:R0:W4:Y:S04]  /*fc60*/  @P0 LDG.E.U16 R226, desc[UR60][R134.64] ;  /* 0x0000003c86e20981 */ /* 0x010128000c1e1500 */
[----:B------:R-:W2:Y:S01]  /*fc70*/  LDL R135, [R1+0x1f0] ;  /* 0x0001f00001877983 */ /* 0x000ea20000100800 */
[----:B------:R-:W-:-:S03]  /*fc80*/  PRMT R228, RZ, 0x7610, R228 ;  /* 0x00007610ffe47816 */ /* 0x000fc600000000e4 */
[----:B0-----:R-:W-:Y:S01]  /*fc90*/  @P1 IMAD.MOV.U32 R134, RZ, RZ, R66 ;  /* 0x000000ffff861224 */ /* 0x001fe200078e0042 */
[C---:B------:R-:W-:Y:S01]  /*fca0*/  ISETP.GT.AND P0, PT, R84.reuse, 0xd6, PT ;  /* 0x000000d65400780c */ /* 0x040fe20003f04270 */
[----:B------:R-:W4:Y:S04]  /*fcb0*/  LDL R66, [R1+0x174] ;  /* 0x0001740001427983 */ /* 0x000f280000100800 */
[----:B--2---:R0:W2:Y:S04]  /*fcc0*/  @P1 LDG.E.U16 R228, desc[UR60][R134.64] ;  /* 0x0000003c86e41981 */ /* 0x0040a8000c1e1500 */
        /* <DEDUP_REMOVED lines=8> */
[----:B------:R0:W2:Y:S02]  /*fd50*/  @P0 LDG.E.U16 R230, desc[UR60][R134.64] ;  /* 0x0000003c86e60981 */ /* 0x0000a4000c1e1500 */
[----:B0-----:R-:W-:Y:S02]  /*fd60*/  @P1 IMAD.MOV.U32 R134, RZ, RZ, R43 ;  /* 0x000000ffff861224 */ /* 0x001fe400078e002b */
[----:B-----5:R-:W-:Y:S01]  /*fd70*/  @P1 IMAD.MOV.U32 R135, RZ, RZ, R54 ;  /* 0x000000ffff871224 */ /* 0x020fe200078e0036 */
[----:B------:R-:W-:Y:S01]  /*fd80*/  ISETP.GT.AND P0, PT, R84, 0xde, PT ;  /* 0x000000de5400780c */ /* 0x000fe20003f04270 */
[----:B------:R-:W5:Y:S04]  /*fd90*/  LDL R54, [R1+0x130] ;  /* 0x0001300001367983 */ /* 0x000f680000100800 */
[----:B------:R3:W2:Y:S01]  /*fda0*/  @P1 LDG.E.U16 R232, desc[UR60][R134.64] ;  /* 0x0000003c86e81981 */ /* 0x0006a2000c1e1500 */
[----:B------:R-:W-:-:S02]  /*fdb0*/  PRMT R234, RZ, 0x7610, R234 ;  /* 0x00007610ffea7816 */ /* 0x000fc400000000ea */
[----:B------:R-:W-:Y:S01]  /*fdc0*/  PRMT R236, RZ, 0x7610, R236 ;  /* 0x00007610ffec7816 */ /* 0x000fe200000000ec */
[----:B------:R-:W5:Y:S04]  /*fdd0*/  LDL R43, [R1+0x134] ;  /* 0x00013400012b7983 */ /* 0x000f680000100800 */
[----:B------:R-:W4:Y:S01]  /*fde0*/  LDL R135, [R1+0x178] ;  /* 0x0001780001877983 */ /* 0x000f220000100800 */
[----:B---3--:R-:W-:Y:S01]  /*fdf0*/  @P0 IMAD.MOV.U32 R134, RZ, RZ, R12 ;  /* 0x000000ffff860224 */ /* 0x008fe200078e000c */
[C---:B------:R-:W-:Y:S02]  /*fe00*/  ISETP.GT.AND P1, PT, R84.reuse, 0xdf, PT ;  /* 0x000000df5400780c */ /* 0x040fe40003f24270 */
[----:B------:R-:W-:Y:S01]  /*fe10*/  PRMT R238, RZ, 0x7610, R238 ;  /* 0x00007610ffee7816 */ /* 0x000fe200000000ee */
[----:B------:R-:W3:Y:S04]  /*fe20*/  LDL R12, [R1+0xfc] ;  /* 0x0000fc00010c7983 */ /* 0x000ee80000100800 */
[----:B----4-:R0:W4:Y:S04]  /*fe30*/  @P0 LDG.E.U16 R234, desc[UR60][R134.64] ;  /* 0x0000003c86ea0981 */ /* 0x010128000c1e1500 */
[----:B------:R-:W2:Y:S02]  /*fe40*/  LDL R135, [R1+0x170] ;  /* 0x0001700001877983 */ /* 0x000ea40000100800 */
[----:B0-----:R-:W-:Y:S01]  /*fe50*/  @P1 IMAD.MOV.U32 R134, RZ, RZ, R66 ;  /* 0x000000ffff861224 */ /* 0x001fe200078e0042 */
[----:B------:R-:W-:-:S02]  /*fe60*/  ISETP.GT.AND P0, PT, R84, 0xe6, PT ;  /* 0x000000e65400780c */ /* 0x000fc40003f04270 */
[----:B------:R-:W-:Y:S01]  /*fe70*/  PRMT R240, RZ, 0x7610, R240 ;  /* 0x00007610fff07816 */ /* 0x000fe200000000f0 */
[----:B------:R-:W4:Y:S04]  /*fe80*/  LDL R66, [R1+0xf4] ;  /* 0x0000f40001427983 */ /* 0x000f280000100800 */
[----:B--2---:R0:W2:Y:S04]  /*fe90*/  @P1 LDG.E.U16 R236, desc[UR60][R134.64] ;  /* 0x0000003c86ec1981 */ /* 0x0040a8000c1e1500 */
[----:B------:R-:W0:Y:S04]  /*fea0*/  LDL R134, [R1+0x138] ;  /* 0x0001380001867983 */ /* 0x000e280000100800 */
[----:B------:R-:W0:Y:S01]  /*feb0*/  LDL R135, [R1+0x13c] ;  /* 0x00013c0001877983 */ /* 0x000e220000100800 */
[----:B------:R-:W-:-:S02]  /*fec0*/  ISETP.GT.AND P1, PT, R84, 0xe7, PT ;  /* 0x000000e75400780c */ /* 0x000fc40003f24270 */
[----:B0-----:R-:W-:-:S04]  /*fed0*/  @P0 LOP3.LUT R135, R135, R134, RZ, 0x3c, !PT ;  /* 0x0000008687870212 */ /* 0x001fc800078e3cff */
[----:B------:R-:W-:-:S04]  /*fee0*/  @P0 LOP3.LUT R134, R135, R134, RZ, 0x3c, !PT ;  /* 0x0000008687860212 */ /* 0x000fc800078e3cff */
[----:B------:R-:W-:-:S05]  /*fef0*/  @P0 LOP3.LUT R135, R135, R134, RZ, 0x3c, !PT ;  /* 0x0000008687870212 */ /* 0x000fca00078e3cff */
[----:B------:R5:W2:Y:S02]  /*ff00*/  @P0 LDG.E.U16 R238, desc[UR60][R134.64] ;  /* 0x0000003c86ee0981 */ /* 0x000aa4000c1e1500 */
[----:B-----5:R-:W-:Y:S02]  /*ff10*/  @P1 IMAD.MOV.U32 R134, RZ, RZ, R43 ;  /* 0x000000ffff861224 */ /* 0x020fe400078e002b */
[----:B------:R-:W-:Y:S02]  /*ff20*/  @P1 IMAD.MOV.U32 R135, RZ, RZ, R54 ;  /* 0x000000ffff871224 */ /* 0x000fe400078e0036 */
[----:B------:R-:W5:Y:S04]  /*ff30*/  LDL.LU R54, [R1+0x1c] ;  /* 0x00001c0001367983 */ /* 0x000f680000300800 */
[----:B------:R-:W2:Y:S04]  /*ff40*/  LDL.LU R43, [R1+0x10] ;  /* 0x00001000012b7983 */ /* 0x000ea80000300800 */
[----:B------:R3:W2:Y:S04]  /*ff50*/  @P1 LDG.E.U16 R240, desc[UR60][R134.64] ;  /* 0x0000003c86f01981 */ /* 0x0006a8000c1e1500 */
[----:B------:R-:W4:Y:S01]  /*ff60*/  LDL R135, [R1+0xf8] ;  /* 0x0000f80001877983 */ /* 0x000f220000100800 */
[----:B------:R-:W-:-:S02]  /*ff70*/  ISETP.GT.AND P0, PT, R84, 0xee, PT ;  /* 0x000000ee5400780c */ /* 0x000fc40003f04270 */
[----:B------:R-:W-:-:S11]  /*ff80*/  PRMT R242, RZ, 0x7610, R242 ;  /* 0x00007610fff27816 */ /* 0x000fd600000000f2 */
[----:B---3--:R-:W-:Y:S01]  /*ff90*/  @P0 IMAD.MOV.U32 R134, RZ, RZ, R12 ;  /* 0x000000ffff860224 */ /* 0x008fe200078e000c */
[----:B------:R-:W-:Y:S01]  /*ffa0*/  ISETP.GT.AND P1, PT, R84, 0xef, PT ;  /* 0x000000ef5400780c */ /* 0x000fe20003f24270 */
[----:B------:R-:W3:Y:S04]  /*ffb0*/  LDL R12, [R1+0x78] ;  /* 0x00007800010c7983 */ /* 0x000ee80000100800 */
[----:B----4-:R0:W4:Y:S04]  /*ffc0*/  @P0 LDG.E.U16 R242, desc[UR60][R134.64] ;  /* 0x0000003c86f20981 */ /* 0x010128000c1e1500 */
[----:B------:R-:W5:Y:S01]  /*ffd0*/  LDL R135, [R1+0xf0] ;  /* 0x0000f00001877983 */ /* 0x000f620000100800 */
[----:B------:R-:W-:-:S03]  /*ffe0*/  PRMT R244, RZ, 0x7610, R244 ;  /* 0x00007610fff47816 */ /* 0x000fc600000000f4 */
[----:B0-----:R-:W-:Y:S01]  /*fff0*/  @P1 IMAD.MOV.U32 R134, RZ, RZ, R66 ;  /* 0x000000ffff861224 */ /* 0x001fe200078e0042 */
[----:B------:R-:W-:Y:S01]  /*10000*/  ISETP.GT.AND P0, PT, R84, 0xf6, PT ;  /* 0x000000f65400780c */ /* 0x000fe20003f04270 */
[----:B------:R-:W2:Y:S04]  /*10010*/  LDL R66, [R1+0x74] ;  /* 0x0000740001427983 */ /* 0x000ea80000100800 */
[----:B-----5:R0:W5:Y:S04]  /*10020*/  @P1 LDG.E.U16 R244, desc[UR60][R134.64] ;  /* 0x0000003c86f41981 */ /* 0x020168000c1e1500 */
[----:B------:R-:W0:Y:S04]  /*10030*/  LDL R134, [R1+0xb8] ;  /* 0x0000b80001867983 */ /* 0x000e280000100800 */
[----:B------:R-:W0:Y:S01]  /*10040*/  LDL R135, [R1+0xbc] ;  /* 0x0000bc0001877983 */ /* 0x000e220000100800 */
[----:B------:R-:W-:-:S02]  /*10050*/  PRMT R246, RZ, 0x7610, R246 ;  /* 0x00007610fff67816 */ /* 0x000fc400000000f6 */
[----:B------:R-:W-:Y:S02]  /*10060*/  ISETP.GT.AND P1, PT, R84, 0xf7, PT ;  /* 0x000000f75400780c */ /* 0x000fe40003f24270 */
[----:B0-----:R-:W-:-:S04]  /*10070*/  @P0 LOP3.LUT R135, R135, R134, RZ, 0x3c, !PT ;  /* 0x0000008687870212 */ /* 0x001fc800078e3cff */
[----:B------:R-:W-:-:S04]  /*10080*/  @P0 LOP3.LUT R134, R135, R134, RZ, 0x3c, !PT ;  /* 0x0000008687860212 */ /* 0x000fc800078e3cff */
[----:B------:R-:W-:-:S05]  /*10090*/  @P0 LOP3.LUT R135, R135, R134, RZ, 0x3c, !PT ;  /* 0x0000008687870212 */ /* 0x000fca00078e3cff */
[----:B------:R0:W5:Y:S04]  /*100a0*/  @P0 LDG.E.U16 R246, desc[UR60][R134.64] ;  /* 0x0000003c86f60981 */ /* 0x000168000c1e1500 */
[----:B------:R-:W3:Y:S01]  /*100b0*/  LDL R135, [R1+0xb0] ;  /* 0x0000b00001877983 */ /* 0x000ee20000100800 */
[----:B------:R-:W-:Y:S01]  /*100c0*/  ISETP.GT.AND P0, PT, R84, 0xfe, PT ;  /* 0x000000fe5400780c */ /* 0x000fe20003f04270 */
[----:B0-----:R-:W-:Y:S01]  /*100d0*/  @P1 IMAD.MOV.U32 R134, RZ, RZ, R63 ;  /* 0x000000ffff861224 */ /* 0x001fe200078e003f */
[----:B------:R-:W-:Y:S02]  /*100e0*/  PRMT R248, RZ, 0x7610, R248 ;  /* 0x00007610fff87816 */ /* 0x000fe400000000f8 */
[----:B------:R-:W-:-:S04]  /*100f0*/  PRMT R250, RZ, 0x7610, R250 ;  /* 0x00007610fffa7816 */ /* 0x000fc800000000fa */
[----:B---3--:R0:W3:Y:S05]  /*10100*/  @P1 LDG.E.U16 R248, desc[UR60][R134.64] ;  /* 0x0000003c86f81981 */ /* 0x0080ea000c1e1500 */
[----:B0-----:R-:W-:Y:S02]  /*10110*/  @P0 IMAD.MOV.U32 R134, RZ, RZ, R62 ;  /* 0x000000ffff860224 */ /* 0x001fe400078e003e */
[----:B------:R-:W-:-:S05]  /*10120*/  @P0 IMAD.MOV.U32 R135, RZ, RZ, R12 ;  /* 0x000000ffff870224 */ /* 0x000fca00078e000c */
[----:B------:R2:W3:Y:S04]  /*10130*/  @P0 LDG.E.U16 R250, desc[UR60][R134.64] ;  /* 0x0000003c86fa0981 */ /* 0x0004e8000c1e1500 */
[----:B------:R-:W4:Y:S01]  /*10140*/  LDL R135, [R1+0x70] ;  /* 0x0000700001877983 */ /* 0x000f220000100800 */
[----:B------:R-:W-:Y:S01]  /*10150*/  ISETP.GT.AND P1, PT, R84, 0xff, PT ;  /* 0x000000ff5400780c */ /* 0x000fe20003f24270 */
[----:B------:R-:W0:-:S12]  /*10160*/  S2R R12, SR_TID.X ;  /* 0x00000000000c7919 */ /* 0x000e180000002100 */
[----:B--2---:R-:W-:Y:S02]  /*10170*/  @P1 IMAD.MOV.U32 R134, RZ, RZ, R66 ;  /* 0x000000ffff861224 */ /* 0x004fe400078e0042 */
[----:B------:R-:W1:Y:S01]  /*10180*/  S2R R66, SR_TID.X ;  /* 0x0000000000427919 */ /* 0x000e620000002100 */
[----:B------:R-:W-:Y:S02]  /*10190*/  PRMT R252, RZ, 0x7610, R252 ;  /* 0x00007610fffc7816 */ /* 0x000fe400000000fc */
[----:B0-----:R-:W-:-:S04]  /*101a0*/  LOP3.LUT R12, R12, 0x7f, RZ, 0xc0, !PT ;  /* 0x0000007f0c0c7812 */ /* 0x001fc800078ec0ff */
[----:B------:R-:W-:Y:S02]  /*101b0*/  LOP3.LUT R12, R12, 0x80, RZ, 0xfc, !PT ;  /* 0x000000800c0c7812 */ /* 0x000fe400078efcff */
[----:B-1----:R-:W-:-:S04]  /*101c0*/  LOP3.LUT R66, R66, 0x7f, RZ, 0xc0, !PT ;  /* 0x0000007f42427812 */ /* 0x002fc800078ec0ff */
[-C--:B------:R-:W-:Y:S01]  /*101d0*/  ISETP.GE.AND P0, PT, R66, R84.reuse, PT ;  /* 0x000000544200720c */ /* 0x080fe20003f06270 */
[----:B----4-:R-:W2:Y:S01]  /*101e0*/  @P1 LDG.E.U16 R252, desc[UR60][R134.64] ;  /* 0x0000003c86fc1981 */ /* 0x010ea2000c1e1500 */
[----:B------:R-:W-:Y:S01]  /*101f0*/  BAR.SYNC.DEFER_BLOCKING 0x0 ;  /* 0x0000000000007b1d */ /* 0x000fe20000010000 */
[----:B------:R-:W-:-:S05]  /*10200*/  ISETP.GE.AND P1, PT, R12, R84, PT ;  /* 0x000000540c00720c */ /* 0x000fca0003f26270 */
[----:B------:R-:W4:Y:S04]  /*10210*/  LDL.LU R134, [R1+0x8] ;  /* 0x0000080001867983 */ /* 0x000f280000300800 */
[----:B------:R-:W5:Y:S04]  /*10220*/  LDL.LU R135, [R1] ;  /* 0x0000000001877983 */ /* 0x000f680000300800 */
[----:B------:R-:W3:Y:S04]  /*10230*/  LDL.LU R12, [R1+0xa0c] ;  /* 0x000a0c00010c7983 */ /* 0x000ee80000300800 */
[----:B------:R-:W2:Y:S04]  /*10240*/  LDL.LU R66, [R1+0xa08] ;  /* 0x000a080001427983 */ /* 0x000ea80000300800 */
[----:B--2---:R0:W-:Y:S04]  /*10250*/  STS.U16 [R66], R54 ;  /* 0x0000003642007388 */ /* 0x0041e80000000400 */
[----:B------:R1:W-:Y:S04]  /*10260*/  STS.U16 [R66+0x400], R43 ;  /* 0x0004002b42007388 */ /* 0x0003e80000000400 */
[----:B-----5:R2:W-:Y:S04]  /*10270*/  STS.U16 [R66+0xc00], R135 ;  /* 0x000c008742007388 */ /* 0x0205e80000000400 */
[----:B0-----:R-:W5:Y:S04]  /*10280*/  LDL.LU R54, [R1+0xa04] ;  /* 0x000a040001367983 */ /* 0x001f680000300800 */
[----:B-1----:R-:W3:Y:S04]  /*10290*/  LDL.LU R43, [R1+0xa00] ;  /* 0x000a0000012b7983 */ /* 0x002ee80000300800 */
[----:B--2---:R-:W2:Y:S04]  /*102a0*/  LDL.LU R135, [R1+0xc] ;  /* 0x00000c0001877983 */ /* 0x004ea80000300800 */
[----:B------:R0:W-:Y:S04]  /*102b0*/  STS.U16 [R66+0x1000], R2 ;  /* 0x0010000242007388 */ /* 0x0001e80000000400 */
[----:B----4-:R1:W-:Y:S04]  /*102c0*/  STS.U16 [R66+0x800], R134 ;  /* 0x0008008642007388 */ /* 0x0103e80000000400 */
[----:B------:R4:W-:Y:S04]  /*102d0*/  STS.U16 [R66+0x1400], R65 ;  /* 0x0014004142007388 */ /* 0x0009e80000000400 */
[----:B0-----:R-:W5:Y:S04]  /*102e0*/  LDL.LU R2, [R1+0x9fc] ;  /* 0x0009fc0001027983 */ /* 0x001f680000300800 */
[----:B-1----:R-:W3:Y:S04]  /*102f0*/  LDL.LU R134, [R1+0x4] ;  /* 0x0000040001867983 */ /* 0x002ee80000300800 */
[----:B----4-:R-:W4:Y:S04]  /*10300*/  LDL.LU R65, [R1+0x9f8] ;  /* 0x0009f80001417983 */ /* 0x010f280000300800 */
[----:B------:R0:W-:Y:S04]  /*10310*/  STS.U16 [R66+0x1800], R20 ;  /* 0x0018001442007388 */ /* 0x0001e80000000400 */
[----:B------:R1:W-:Y:S04]  /*10320*/  STS.U16 [R66+0x1c00], R45 ;  /* 0x001c002d42007388 */ /* 0x0003e80000000400 */
[----:B------:R1:W-:Y:S04]  /*10330*/  STS.U16 [R66+0x2000], R22 ;  /* 0x0020001642007388 */ /* 0x0003e80000000400 */
[----:B0-----:R-:W4:Y:S04]  /*10340*/  LDL.LU R20, [R1+0x9f4] ;  /* 0x0009f40001147983 */ /* 0x001f280000300800 */
[----:B-1----:R-:W4:Y:S04]  /*10350*/  LDL.LU R45, [R1+0x9f0] ;  /* 0x0009f000012d7983 */ /* 0x002f280000300800 */
[----:B------:R-:W4:Y:S04]  /*10360*/  LDL.LU R22, [R1+0x9ec] ;  /* 0x0009ec0001167983 */ /* 0x000f280000300800 */
[----:B------:R0:W-:Y:S04]  /*10370*/  STS.U16 [R66+0x2400], R23 ;  /* 0x0024001742007388 */ /* 0x0001e80000000400 */
[----:B------:R1:W-:Y:S04]  /*10380*/  STS.U16 [R66+0x2800], R42 ;  /* 0x0028002a42007388 */ /* 0x0003e80000000400 */
[----:B------:R1:W-:Y:S04]  /*10390*/  STS.U16 [R66+0x2c00], R68 ;  /* 0x002c004442007388 */ /* 0x0003e80000000400 */
[----:B0-----:R-:W4:Y:S04]  /*103a0*/  LDL.LU R23, [R1+0x9e8] ;  /* 0x0009e80001177983 */ /* 0x001f280000300800 */
[----:B-1----:R-:W4:Y:S04]  /*103b0*/  LDL.LU R42, [R1+0x9e4] ;  /* 0x0009e400012a7983 */ /* 0x002f280000300800 */
[----:B------:R-:W2:Y:S04]  /*103c0*/  LDL.LU R68, [R1+0x9e0] ;  /* 0x0009e00001447983 */ /* 0x000ea80000300800 */
[----:B------:R0:W-:Y:S04]  /*103d0*/  STS.U16 [R66+0x3000], R239 ;  /* 0x003000ef42007388 */ /* 0x0001e80000000400 */
[----:B------:R-:W-:Y:S04]  /*103e0*/  STS.U16 [R66+0x3400], R223 ;  /* 0x003400df42007388 */ /* 0x000fe80000000400 */
        /* <DEDUP_REMOVED lines=18> */
[----:B0-----:R-:W3:Y:S04]  /*10510*/  LDL.LU R239, [R1+0x18] ;  /* 0x0000180001ef7983 */ /* 0x001ee80000300800 */
[----:B--2---:R0:W-:Y:S04]  /*10520*/  STS.U16 [R68+0x480], R135 ;  /* 0x0004808744007388 */ /* 0x0041e80000000400 */
[----:B-----5:R1:W-:Y:S04]  /*10530*/  STS.U16 [R68+0xc80], R2 ;  /* 0x000c800244007388 */ /* 0x0203e80000000400 */
[----:B------:R2:W-:Y:S04]  /*10540*/  STS.U16 [R68+0x1080], R0 ;  /* 0x0010800044007388 */ /* 0x0005e80000000400 */
[----:B0-----:R-:W5:Y:S04]  /*10550*/  LDL.LU R135, [R1+0x14] ;  /* 0x0000140001877983 */ /* 0x001f680000300800 */
[----:B-1----:R-:W5:Y:S04]  /*10560*/  LDL.LU R2, [R1+0x9dc] ;  /* 0x0009dc0001027983 */ /* 0x002f680000300800 */
[----:B--2---:R-:W2:Y:S04]  /*10570*/  LDL.LU R0, [R1+0x9d8] ;  /* 0x0009d80001007983 */ /* 0x004ea80000300800 */
[----:B------:R0:W-:Y:S04]  /*10580*/  STS.U16 [R68+0x1480], R59 ;  /* 0x0014803b44007388 */ /* 0x0001e80000000400 */
[----:B------:R1:W-:Y:S04]  /*10590*/  STS.U16 [R68+0x1880], R3 ;  /* 0x0018800344007388 */ /* 0x0003e80000000400 */
[----:B------:R4:W-:Y:S04]  /*105a0*/  STS.U16 [R68+0x1c80], R56 ;  /* 0x001c803844007388 */ /* 0x0009e80000000400 */
[----:B0-----:R-:W2:Y:S04]  /*105b0*/  LDL.LU R59, [R1+0x9d4] ;  /* 0x0009d400013b7983 */ /* 0x001ea80000300800 */
[----:B-1----:R-:W2:Y:S04]  /*105c0*/  LDL.LU R3, [R1+0x9d0] ;  /* 0x0009d00001037983 */ /* 0x002ea80000300800 */
[----:B----4-:R-:W4:Y:S04]  /*105d0*/  LDL.LU R56, [R1+0x9cc] ;  /* 0x0009cc0001387983 */ /* 0x010f280000300800 */
[----:B------:R0:W-:Y:S04]  /*105e0*/  STS.U16 [R68+0x2080], R17 ;  /* 0x0020801144007388 */ /* 0x0001e80000000400 */
[----:B------:R1:W-:Y:S04]  /*105f0*/  STS.U16 [R68+0x2480], R82 ;  /* 0x0024805244007388 */ /* 0x0003e80000000400 */
[----:B------:R1:W-:Y:S04]  /*10600*/  STS.U16 [R68+0x2880], R40 ;  /* 0x0028802844007388 */ /* 0x0003e80000000400 */
[----:B0-----:R-:W5:Y:S04]  /*10610*/  LDL.LU R17, [R1+0x9c8] ;  /* 0x0009c80001117983 */ /* 0x001f680000300800 */
[----:B-1----:R-:W2:Y:S04]  /*10620*/  LDL.LU R82, [R1+0x9c4] ;  /* 0x0009c40001527983 */ /* 0x002ea80000300800 */
[----:B------:R-:W2:Y:S04]  /*10630*/  LDL.LU R40, [R1+0x9c0] ;  /* 0x0009c00001287983 */ /* 0x000ea80000300800 */
[----:B------:R0:W-:Y:S04]  /*10640*/  STS.U16 [R68+0x2c80], R69 ;  /* 0x002c804544007388 */ /* 0x0001e80000000400 */
[----:B0-----:R-:W5:Y:S04]  /*10650*/  LDL.LU R69, [R1+0x9bc] ;  /* 0x0009bc0001457983 */ /* 0x001f680000300800 */
[----:B---3--:R-:W-:Y:S04]  /*10660*/  STS.U16 [R68+0x80], R239 ;  /* 0x000080ef44007388 */ /* 0x008fe80000000400 */
        /* <DEDUP_REMOVED lines=21> */
[----:B-----5:R0:W-:Y:S04]  /*107c0*/  STS.U16 [R69+0x500], R17 ;  /* 0x0005001145007388 */ /* 0x0201e80000000400 */
[----:B------:R1:W-:Y:S04]  /*107d0*/  STS.U16 [R69+0x900], R42 ;  /* 0x0009002a45007388 */ /* 0x0003e80000000400 */
[----:B------:R3:W-:Y:S04]  /*107e0*/  STS.U16 [R69+0xd00], R43 ;  /* 0x000d002b45007388 */ /* 0x0007e80000000400 */
[----:B0-----:R-:W5:Y:S04]  /*107f0*/  LDL.LU R17, [R1+0x9b8] ;  /* 0x0009b80001117983 */ /* 0x001f680000300800 */
[----:B-1----:R-:W2:Y:S04]  /*10800*/  LDL.LU R42, [R1+0x9b4] ;  /* 0x0009b400012a7983 */ /* 0x002ea80000300800 */
[----:B---3--:R-:W3:Y:S04]  /*10810*/  LDL.LU R43, [R1+0x9b0] ;  /* 0x0009b000012b7983 */ /* 0x008ee80000300800 */
[----:B------:R0:W-:Y:S04]  /*10820*/  STS.U16 [R69+0x1100], R70 ;  /* 0x0011004645007388 */ /* 0x0001e80000000400 */
[----:B0-----:R-:W3:Y:S04]  /*10830*/  LDL.LU R70, [R1+0x9ac] ;  /* 0x0009ac0001467983 */ /* 0x001ee80000300800 */
[----:B------:R0:W-:Y:S04]  /*10840*/  STS.U16 [R69+0x1500], R71 ;  /* 0x0015004745007388 */ /* 0x0001e80000000400 */
[----:B0-----:R-:W2:Y:S04]  /*10850*/  LDL.LU R71, [R1+0x9a8] ;  /* 0x0009a80001477983 */ /* 0x001ea80000300800 */
[----:B------:R0:W-:Y:S04]  /*10860*/  STS.U16 [R69+0x1900], R72 ;  /* 0x0019004845007388 */ /* 0x0001e80000000400 */
[----:B0-----:R-:W5:Y:S04]  /*10870*/  LDL.LU R72, [R1+0x9a4] ;  /* 0x0009a40001487983 */ /* 0x001f680000300800 */
[----:B------:R0:W-:Y:S04]  /*10880*/  STS.U16 [R69+0x1d00], R73 ;  /* 0x001d004945007388 */ /* 0x0001e80000000400 */
[----:B0-----:R-:W5:Y:S04]  /*10890*/  LDL.LU R73, [R1+0x9a0] ;  /* 0x0009a00001497983 */ /* 0x001f680000300800 */
[----:B------:R0:W-:Y:S04]  /*108a0*/  STS.U16 [R69+0x2100], R60 ;  /* 0x0021003c45007388 */ /* 0x0001e80000000400 */
[----:B------:R1:W-:Y:S04]  /*108b0*/  STS.U16 [R69+0x2500], R47 ;  /* 0x0025002f45007388 */ /* 0x0003e80000000400 */
[----:B------:R-:W-:Y:S04]  /*108c0*/  STS.U16 [R69+0x100], R135 ;  /* 0x0001008745007388 */ /* 0x000fe80000000400 */
[----:B0-----:R-:W5:Y:S04]  /*108d0*/  LDL.LU R60, [R1+0x99c] ;  /* 0x00099c00013c7983 */ /* 0x001f680000300800 */
[----:B-1----:R-:W5:Y:S04]  /*108e0*/  LDL.LU R47, [R1+0x998] ;  /* 0x00099800012f7983 */ /* 0x002f680000300800 */
        /* <DEDUP_REMOVED lines=22> */
[----:B0-----:R-:W5:Y:S04]  /*10a50*/  LDL.LU R58, [R1+0x994] ;  /* 0x00099400013a7983 */ /* 0x001f680000300800 */
[----:B---3--:R0:W-:Y:S04]  /*10a60*/  STS.U16 [R70+0x180], R43 ;  /* 0x0001802b46007388 */ /* 0x0081e80000000400 */
[----:B----4-:R1:W-:Y:S04]  /*10a70*/  STS.U16 [R70+0x580], R56 ;  /* 0x0005803846007388 */ /* 0x0103e80000000400 */
[----:B------:R3:W-:Y:S04]  /*10a80*/  STS.U16 [R70+0x980], R23 ;  /* 0x0009801746007388 */ /* 0x0007e80000000400 */
[----:B0-----:R-:W4:Y:S04]  /*10a90*/  LDL.LU R43, [R1+0x990] ;  /* 0x00099000012b7983 */ /* 0x001f280000300800 */
[----:B-1----:R-:W4:Y:S04]  /*10aa0*/  LDL.LU R56, [R1+0x98c] ;  /* 0x00098c0001387983 */ /* 0x002f280000300800 */
[----:B---3--:R-:W3:Y:S04]  /*10ab0*/  LDL.LU R23, [R1+0x988] ;  /* 0x0009880001177983 */ /* 0x008ee80000300800 */
[----:B------:R0:W-:Y:S04]  /*10ac0*/  STS.U16 [R70+0xd80], R54 ;  /* 0x000d803646007388 */ /* 0x0001e80000000400 */
[----:B------:R1:W-:Y:S04]  /*10ad0*/  STS.U16 [R70+0x1180], R19 ;  /* 0x0011801346007388 */ /* 0x0003e80000000400 */
[----:B------:R2:W-:Y:S04]  /*10ae0*/  STS.U16 [R70+0x1580], R52 ;  /* 0x0015803446007388 */ /* 0x0005e80000000400 */
[----:B0-----:R-:W3:Y:S04]  /*10af0*/  LDL.LU R54, [R1+0x984] ;  /* 0x0009840001367983 */ /* 0x001ee80000300800 */
[----:B-1----:R-:W3:Y:S04]  /*10b00*/  LDL.LU R19, [R1+0x980] ;  /* 0x0009800001137983 */ /* 0x002ee80000300800 */
[----:B--2---:R-:W2:Y:S04]  /*10b10*/  LDL.LU R52, [R1+0x97c] ;  /* 0x00097c0001347983 */ /* 0x004ea80000300800 */
[----:B------:R0:W-:Y:S04]  /*10b20*/  STS.U16 [R70+0x1980], R15 ;  /* 0x0019800f46007388 */ /* 0x0001e80000000400 */
[----:B------:R1:W-:Y:S04]  /*10b30*/  STS.U16 [R70+0x1d80], R50 ;  /* 0x001d803246007388 */ /* 0x0003e80000000400 */
[----:B------:R1:W-:Y:S04]  /*10b40*/  STS.U16 [R70+0x2180], R11 ;  /* 0x0021800b46007388 */ /* 0x0003e80000000400 */
[----:B0-----:R-:W2:Y:S04]  /*10b50*/  LDL.LU R15, [R1+0x978] ;  /* 0x00097800010f7983 */ /* 0x001ea80000300800 */
[----:B-1----:R-:W2:Y:S04]  /*10b60*/  LDL.LU R50, [R1+0x974] ;  /* 0x0009740001327983 */ /* 0x002ea80000300800 */
[----:B------:R-:W2:Y:S04]  /*10b70*/  LDL.LU R11, [R1+0x970] ;  /* 0x00097000010b7983 */ /* 0x000ea80000300800 */
[----:B------:R0:W-:Y:S04]  /*10b80*/  STS.U16 [R70+0x2580], R46 ;  /* 0x0025802e46007388 */ /* 0x0001e80000000400 */
[----:B------:R1:W-:Y:S04]  /*10b90*/  STS.U16 [R70+0x2980], R7 ;  /* 0x0029800746007388 */ /* 0x0003e80000000400 */
[----:B------:R-:W-:Y:S04]  /*10ba0*/  STS.U16 [R70+0x2d80], R249 ;  /* 0x002d80f946007388 */ /* 0x000fe80000000400 */
[----:B0-----:R-:W2:Y:S04]  /*10bb0*/  LDL.LU R46, [R1+0x96c] ;  /* 0x00096c00012e7983 */ /* 0x001ea80000300800 */
        /* <DEDUP_REMOVED lines=20> */
[----:B-1----:R-:W2:Y:S04]  /*10d00*/  LDL.LU R7, [R1+0x968] ;  /* 0x0009680001077983 */ /* 0x002ea80000300800 */
[----:B------:R0:W-:Y:S04]  /*10d10*/  STS.U16 [R71+0x200], R42 ;  /* 0x0002002a47007388 */ /* 0x0001e80000000400 */
[----:B------:R1:W-:Y:S04]  /*10d20*/  STS.U16 [R71+0x600], R3 ;  /* 0x0006000347007388 */ /* 0x0003e80000000400 */
[----:B------:R5:W-:Y:S04]  /*10d30*/  STS.U16 [R71+0xa00], R22 ;  /* 0x000a001647007388 */ /* 0x000be80000000400 */
[----:B0-----:R-:W2:Y:S04]  /*10d40*/  LDL.LU R42, [R1+0x964] ;  /* 0x00096400012a7983 */ /* 0x001ea80000300800 */
[----:B-1----:R-:W2:Y:S04]  /*10d50*/  LDL.LU R3, [R1+0x960] ;  /* 0x0009600001037983 */ /* 0x002ea80000300800 */
[----:B-----5:R-:W5:Y:S04]  /*10d60*/  LDL.LU R22, [R1+0x95c] ;  /* 0x00095c0001167983 */ /* 0x020f680000300800 */
[----:B------:R0:W-:Y:S04]  /*10d70*/  STS.U16 [R71+0xe00], R12 ;  /* 0x000e000c47007388 */ /* 0x0001e80000000400 */
[----:B------:R1:W-:Y:S04]  /*10d80*/  STS.U16 [R71+0x1200], R18 ;  /* 0x0012001247007388 */ /* 0x0003e80000000400 */
[----:B------:R1:W-:Y:S04]  /*10d90*/  STS.U16 [R71+0x1600], R8 ;  /* 0x0016000847007388 */ /* 0x0003e80000000400 */
[----:B0-----:R-:W5:Y:S04]  /*10da0*/  LDL.LU R12, [R1+0x958] ;  /* 0x00095800010c7983 */ /* 0x001f680000300800 */
[----:B-1----:R-:W5:Y:S04]  /*10db0*/  LDL.LU R18, [R1+0x954] ;  /* 0x0009540001127983 */ /* 0x002f680000300800 */
[----:B------:R-:W5:Y:S04]  /*10dc0*/  LDL.LU R8, [R1+0x950] ;  /* 0x0009500001087983 */ /* 0x000f680000300800 */
        /* <DEDUP_REMOVED lines=8> */
[----:B------:R-:W-:Y:S04]  /*10e50*/  STS.U16 [R71+0x2e00], R247 ;  /* 0x002e00f747007388 */ /* 0x000fe80000000400 */
[----:B0-----:R-:W5:Y:S04]  /*10e60*/  LDL.LU R21, [R1+0x940] ;  /* 0x0009400001157983 */ /* 0x001f680000300800 */
        /* <DEDUP_REMOVED lines=20> */
[----:B-1----:R-:W5:Y:S04]  /*10fb0*/  LDL.LU R53, [R1+0x93c] ;  /* 0x00093c0001357983 */ /* 0x002f680000300800 */
[----:B------:R0:W-:Y:S04]  /*10fc0*/  STS.U16 [R72+0x280], R17 ;  /* 0x0002801148007388 */ /* 0x0001e80000000400 */
[----:B------:R1:W-:Y:S04]  /*10fd0*/  STS.U16 [R72+0x680], R59 ;  /* 0x0006803b48007388 */ /* 0x0003e80000000400 */
[----:B------:R4:W-:Y:S04]  /*10fe0*/  STS.U16 [R72+0xa80], R45 ;  /* 0x000a802d48007388 */ /* 0x0009e80000000400 */
[----:B0-----:R-:W5:Y:S04]  /*10ff0*/  LDL.LU R17, [R1+0x938] ;  /* 0x0009380001117983 */ /* 0x001f680000300800 */
[----:B-1----:R-:W5:Y:S04]  /*11000*/  LDL.LU R59, [R1+0x934] ;  /* 0x00093400013b7983 */ /* 0x002f680000300800 */
[----:B----4-:R-:W4:Y:S04]  /*11010*/  LDL.LU R45, [R1+0x930] ;  /* 0x00093000012d7983 */ /* 0x010f280000300800 */
[----:B------:R0:W-:Y:S04]  /*11020*/  STS.U16 [R72+0xe80], R51 ;  /* 0x000e803348007388 */ /* 0x0001e80000000400 */
[----:B------:R1:W-:Y:S04]  /*11030*/  STS.U16 [R72+0x1280], R13 ;  /* 0x0012800d48007388 */ /* 0x0003e80000000400 */
        /* <DEDUP_REMOVED lines=9> */
[----:B------:R-:W3:Y:S04]  /*110d0*/  LDL.LU R5, [R1+0x918] ;  /* 0x0009180001057983 */ /* 0x000ee80000300800 */
[----:B------:R0:W-:Y:S04]  /*110e0*/  STS.U16 [R72+0x2680], R57 ;  /* 0x0026803948007388 */ /* 0x0001e80000000400 */
[----:B------:R1:W-:Y:S04]  /*110f0*/  STS.U16 [R72+0x2a80], R41 ;  /* 0x002a802948007388 */ /* 0x0003e80000000400 */
[----:B------:R-:W-:Y:S04]  /*11100*/  STS.U16 [R72+0x2e80], R245 ;  /* 0x002e80f548007388 */ /* 0x000fe80000000400 */
[----:B0-----:R-:W3:Y:S04]  /*11110*/  LDL.LU R57, [R1+0x914] ;  /* 0x0009140001397983 */ /* 0x001ee80000300800 */
        /* <DEDUP_REMOVED lines=20> */
[----:B-1----:R-:W3:Y:S04]  /*11260*/  LDL.LU R41, [R1+0x910] ;  /* 0x0009100001297983 */ /* 0x002ee80000300800 */
        /* <DEDUP_REMOVED lines=8> */
[----:B0-----:R-:W2:Y:S04]  /*112f0*/  LDL.LU R10, [R1+0x900] ;  /* 0x00090000010a7983 */ /* 0x001ea80000300800 */
[----:B-1----:R-:W2:Y:S04]  /*11300*/  LDL.LU R14, [R1+0x8fc] ;  /* 0x0008fc00010e7983 */ /* 0x002ea80000300800 */
[----:B------:R-:W5:Y:S04]  /*11310*/  LDL.LU R143, [R1+0x60] ;  /* 0x00006000018f7983 */ /* 0x000f680000300800 */
[----:B------:R-:W4:Y:S04]  /*11320*/  LDL.LU R139, [R1+0x50] ;  /* 0x00005000018b7983 */ /* 0x000f280000300800 */
[----:B------:R-:W3:Y:S04]  /*11330*/  LDL.LU R134, [R1+0x40] ;  /* 0x0000400001867983 */ /* 0x000ee80000300800 */
[----:B------:R0:W-:Y:S04]  /*11340*/  STS.U16 [R73+0x1700], R4 ;  /* 0x0017000449007388 */ /* 0x0001e80000000400 */
[----:B------:R1:W-:Y:S04]  /*11350*/  STS.U16 [R73+0x1b00], R16 ;  /* 0x001b001049007388 */ /* 0x0003e80000000400 */
[----:B0-----:R-:W2:Y:S04]  /*11360*/  LDL.LU R4, [R1+0x8f8] ;  /* 0x0008f80001047983 */ /* 0x001ea80000300800 */
[----:B------:R-:W2:Y:S04]  /*11370*/  LDL.LU R132, [R1+0x30] ;  /* 0x0000300001847983 */ /* 0x000ea80000300800 */
[----:B------:R-:W2:Y:S04]  /*11380*/  LDL.LU R130, [R1+0x20] ;  /* 0x0000200001827983 */ /* 0x000ea80000300800 */
[----:B-1----:R-:W2:Y:S04]  /*11390*/  LDL.LU R16, [R1+0x8f4] ;  /* 0x0008f40001107983 */ /* 0x002ea80000300800 */
[----:B------:R-:W4:Y:S04]  /*113a0*/  LDL.LU R152, [R1+0x64] ;  /* 0x0000640001987983 */ /* 0x000f280000300800 */
[----:B------:R0:W-:Y:S04]  /*113b0*/  STS.U16 [R73+0x1f00], R6 ;  /* 0x001f000649007388 */ /* 0x0001e80000000400 */
[----:B0-----:R-:W2:Y:S04]  /*113c0*/  LDL.LU R6, [R1+0x8f0] ;  /* 0x0008f00001067983 */ /* 0x001ea80000300800 */
[----:B------:R-:W2:Y:S04]  /*113d0*/  LDL.LU R153, [R1+0x6c] ;  /* 0x00006c0001997983 */ /* 0x000ea80000300800 */
[----:B------:R-:W2:Y:S04]  /*113e0*/  LDL.LU R151, [R1+0x5c] ;  /* 0x00005c0001977983 */ /* 0x000ea80000300800 */
[----:B------:R-:W3:Y:S04]  /*113f0*/  LDL.LU R150, [R1+0x54] ;  /* 0x0000540001967983 */ /* 0x000ee80000300800 */
[----:B------:R-:W2:Y:S04]  /*11400*/  LDL.LU R149, [R1+0x4c] ;  /* 0x00004c0001957983 */ /* 0x000ea80000300800 */
        /* <DEDUP_REMOVED lines=10> */
[----:B------:R0:W-:Y:S04]  /*114b0*/  STS.U16 [R73+0x2300], R64 ;  /* 0x0023004049007388 */ /* 0x0001e80000000400 */
[----:B------:R1:W-:Y:S04]  /*114c0*/  STS.U16 [R73+0x2700], R83 ;  /* 0x0027005349007388 */ /* 0x0003e80000000400 */
[----:B------:R1:W-:Y:S04]  /*114d0*/  STS.U16 [R73+0x2b00], R74 ;  /* 0x002b004a49007388 */ /* 0x0003e80000000400 */
[----:B0-----:R-:W2:Y:S04]  /*114e0*/  LDL.LU R64, [R1+0x8ec] ;  /* 0x0008ec0001407983 */ /* 0x001ea80000300800 */
[----:B-1----:R-:W2:Y:S04]  /*114f0*/  LDL.LU R83, [R1+0x8e8] ;  /* 0x0008e80001537983 */ /* 0x002ea80000300800 */
[----:B------:R-:W2:Y:S01]  /*11500*/  LDL.LU R74, [R1+0x8e4] ;  /* 0x0008e400014a7983 */ /* 0x000ea20000300800 */
[----:B------:R-:W-:-:S02]  /*11510*/  PRMT R84, RZ, 0x7610, R84 ;  /* 0x00007610ff547816 */ /* 0x000fc40000000054 */
[----:B------:R-:W-:Y:S02]  /*11520*/  PRMT R87, RZ, 0x7610, R87 ;  /* 0x00007610ff577816 */ /* 0x000fe40000000057 */
[----:B------:R-:W-:Y:S02]  /*11530*/  PRMT R90, RZ, 0x7610, R90 ;  /* 0x00007610ff5a7816 */ /* 0x000fe4000000005a */
[----:B------:R-:W-:Y:S02]  /*11540*/  PRMT R91, RZ, 0x7610, R91 ;  /* 0x00007610ff5b7816 */ /* 0x000fe4000000005b */
[----:B------:R-:W-:Y:S02]  /*11550*/  PRMT R92, RZ, 0x7610, R92 ;  /* 0x00007610ff5c7816 */ /* 0x000fe4000000005c */
[----:B------:R-:W-:Y:S02]  /*11560*/  PRMT R95, RZ, 0x7610, R95 ;  /* 0x00007610ff5f7816 */ /* 0x000fe4000000005f */
        /* <DEDUP_REMOVED lines=15> */
[----:B------:R-:W-:Y:S01]  /*11660*/  PRMT R115, RZ, 0x7610, R115 ;  /* 0x00007610ff737816 */ /* 0x000fe20000000073 */
[----:B-----5:R-:W-:Y:S02]  /*11670*/  @!P1 IMAD.MOV.U32 R89, RZ, RZ, R143 ;  /* 0x000000ffff599224 */ /* 0x020fe400078e008f */
[----:B----4-:R-:W-:-:S05]  /*11680*/  @!P1 IMAD.MOV.U32 R88, RZ, RZ, R152 ;  /* 0x000000ffff589224 */ /* 0x010fca00078e0098 */
[----:B------:R0:W4:Y:S02]  /*11690*/  @!P1 LDG.E.U16 R84, desc[UR60][R88.64] ;  /* 0x0000003c58549981 */ /* 0x000124000c1e1500 */
[----:B0-----:R-:W-:Y:S02]  /*116a0*/  @!P1 IMAD.MOV.U32 R89, RZ, RZ, R139 ;  /* 0x000000ffff599224 */ /* 0x001fe400078e008b */
[----:B---3--:R-:W-:-:S05]  /*116b0*/  @!P1 IMAD.MOV.U32 R88, RZ, RZ, R150 ;  /* 0x000000ffff589224 */ /* 0x008fca00078e0096 */
[----:B------:R2:W3:Y:S02]  /*116c0*/  @!P1 LDG.E.U16 R87, desc[UR60][R88.64] ;  /* 0x0000003c58579981 */ /* 0x0004e4000c1e1500 */
[----:B--2---:R-:W-:Y:S02]  /*116d0*/  @!P1 IMAD.MOV.U32 R88, RZ, RZ, R146 ;  /* 0x000000ffff589224 */ /* 0x004fe400078e0092 */
[----:B------:R-:W-:-:S05]  /*116e0*/  @!P1 IMAD.MOV.U32 R89, RZ, RZ, R134 ;  /* 0x000000ffff599224 */ /* 0x000fca00078e0086 */
[----:B------:R0:W2:Y:S02]  /*116f0*/  @!P1 LDG.E.U16 R90, desc[UR60][R88.64] ;  /* 0x0000003c585a9981 */ /* 0x0000a4000c1e1500 */
[----:B0-----:R-:W-:Y:S02]  /*11700*/  @!P1 IMAD.MOV.U32 R88, RZ, RZ, R142 ;  /* 0x000000ffff589224 */ /* 0x001fe400078e008e */
[----:B------:R-:W-:-:S05]  /*11710*/  @!P1 IMAD.MOV.U32 R89, RZ, RZ, R132 ;  /* 0x000000ffff599224 */ /* 0x000fca00078e0084 */
[----:B------:R0:W5:Y:S02]  /*11720*/  @!P1 LDG.E.U16 R91, desc[UR60][R88.64] ;  /* 0x0000003c585b9981 */ /* 0x000164000c1e1500 */
        /* <DEDUP_REMOVED lines=14> */
[----:B------:R0:W3:Y:S02]  /*11810*/  @!P1 LDG.E.U16 R98, desc[UR60][R88.64] ;  /* 0x0000003c58629981 */ /* 0x0000e4000c1e1500 */
[----:B0-----:R-:W-:Y:S02]  /*11820*/  @!P1 IMAD.MOV.U32 R88, RZ, RZ, R52 ;  /* 0x000000ffff589224 */ /* 0x001fe400078e0034 */
        /* <DEDUP_REMOVED lines=34> */
[----:B------:R0:W5:Y:S01]  /*11a50*/  @!P0 LDG.E.U16 R114, desc[UR60][R88.64] ;  /* 0x0000003c58728981 */ /* 0x000162000c1e1500 */
[----:B------:R-:W-:Y:S01]  /*11a60*/  PRMT R116, RZ, 0x7610, R116 ;  /* 0x00007610ff747816 */ /* 0x000fe20000000074 */
        /* <DEDUP_REMOVED lines=31> */
[----:B------:R-:W-:-:S03]  /*11c60*/  PRMT R128, RZ, 0x7610, R128 ;  /* 0x00007610ff807816 */ /* 0x000fc60000000080 */
[----:B------:R-:W-:Y:S01]  /*11c70*/  STS.U16 [R73+0x2f00], R243 ;  /* 0x002f00f349007388 */ /* 0x000fe20000000400 */
[----:B0-----:R-:W-:Y:S02]  /*11c80*/  @!P0 IMAD.MOV.U32 R88, RZ, RZ, R20 ;  /* 0x000000ffff588224 */ /* 0x001fe400078e0014 */
[----:B------:R-:W-:Y:S01]  /*11c90*/  @!P0 IMAD.MOV.U32 R89, RZ, RZ, R10 ;  /* 0x000000ffff598224 */ /* 0x000fe200078e000a */
[----:B------:R-:W-:Y:S04]  /*11ca0*/  STS.U16 [R73+0x3300], R227 ;  /* 0x003300e349007388 */ /* 0x000fe80000000400 */
[----:B------:R0:W5:Y:S04]  /*11cb0*/  @!P0 LDG.E.U16 R127, desc[UR60][R88.64] ;  /* 0x0000003c587f8981 */ /* 0x000168000c1e1500 */
[----:B------:R-:W-:Y:S04]  /*11cc0*/  STS.U16 [R73+0x3700], R211 ;  /* 0x003700d349007388 */ /* 0x000fe80000000400 */
[----:B------:R-:W-:Y:S01]  /*11cd0*/  STS.U16 [R73+0x3b00], R195 ;  /* 0x003b00c349007388 */ /* 0x000fe20000000400 */
[----:B0-----:R-:W-:-:S03]  /*11ce0*/  @!P1 IMAD.MOV.U32 R88, RZ, RZ, R14 ;  /* 0x000000ffff589224 */ /* 0x001fc600078e000e */
[----:B------:R-:W-:Y:S01]  /*11cf0*/  STS.U16 [R73+0x3f00], R179 ;  /* 0x003f00b349007388 */ /* 0x000fe20000000400 */
[----:B------:R-:W-:-:S03]  /*11d00*/  @!P1 IMAD.MOV.U32 R89, RZ, RZ, R4 ;  /* 0x000000ffff599224 */ /* 0x000fc600078e0004 */
        /* <DEDUP_REMOVED lines=16> */
[----:B------:R0:W-:Y:S04]  /*11e10*/  STS.U16 [R74+0x380], R82 ;  /* 0x000380524a007388 */ /* 0x0001e80000000400 */
[----:B------:R1:W-:Y:S01]  /*11e20*/  STS.U16 [R74+0x780], R2 ;  /* 0x000780024a007388 */ /* 0x0003e20000000400 */
[----:B------:R-:W-:-:S03]  /*11e30*/  PRMT R129, RZ, 0x7610, R129 ;  /* 0x00007610ff817816 */ /* 0x000fc60000000081 */
[----:B------:R4:W-:Y:S04]  /*11e40*/  STS.U16 [R74+0xb80], R65 ;  /* 0x000b80414a007388 */ /* 0x0009e80000000400 */
[----:B0-----:R-:W5:Y:S04]  /*11e50*/  LDL.LU R82, [R1+0x8e0] ;  /* 0x0008e00001527983 */ /* 0x001f680000300800 */
[----:B-1----:R-:W5:Y:S04]  /*11e60*/  LDL.LU R2, [R1+0x8dc] ;  /* 0x0008dc0001027983 */ /* 0x002f680000300800 */
[----:B----4-:R-:W4:Y:S04]  /*11e70*/  LDL.LU R65, [R1+0x8d8] ;  /* 0x0008d80001417983 */ /* 0x010f280000300800 */
[----:B------:R0:W-:Y:S04]  /*11e80*/  STS.U16 [R74+0xf80], R67 ;  /* 0x000f80434a007388 */ /* 0x0001e80000000400 */
[----:B------:R1:W-:Y:S04]  /*11e90*/  STS.U16 [R74+0x1380], R75 ;  /* 0x0013804b4a007388 */ /* 0x0003e80000000400 */
[----:B------:R3:W4:Y:S04]  /*11ea0*/  @!P1 LDG.E.U16 R128, desc[UR60][R88.64] ;  /* 0x0000003c58809981 */ /* 0x000728000c1e1500 */
[----:B0-----:R-:W2:Y:S04]  /*11eb0*/  LDL.LU R67, [R1+0x8d4] ;  /* 0x0008d40001437983 */ /* 0x001ea80000300800 */
[----:B-1----:R-:W4:Y:S01]  /*11ec0*/  LDL.LU R75, [R1+0x8d0] ;  /* 0x0008d000014b7983 */ /* 0x002f220000300800 */
[----:B---3--:R-:W-:-:S03]  /*11ed0*/  @!P0 IMAD.MOV.U32 R88, RZ, RZ, R16 ;  /* 0x000000ffff588224 */ /* 0x008fc600078e0010 */
[----:B------:R0:W-:Y:S01]  /*11ee0*/  STS.U16 [R74+0x1780], R76 ;  /* 0x0017804c4a007388 */ /* 0x0001e20000000400 */
[----:B------:R-:W-:-:S03]  /*11ef0*/  @!P0 IMAD.MOV.U32 R89, RZ, RZ, R6 ;  /* 0x000000ffff598224 */ /* 0x000fc600078e0006 */
        /* <DEDUP_REMOVED lines=10> */
[----:B------:R0:W3:Y:S04]  /*11fa0*/  @!P0 LDG.E.U16 R129, desc[UR60][R88.64] ;  /* 0x0000003c58818981 */ /* 0x0000e8000c1e1500 */
[----:B------:R-:W3:Y:S04]  /*11fb0*/  LDL.LU R81, [R1+0x8b8] ;  /* 0x0008b80001517983 */ /* 0x000ee80000300800 */
[----:B------:R-:W3:Y:S04]  /*11fc0*/  LDL.LU R166, [R1+0x890] ;  /* 0x0008900001a67983 */ /* 0x000ee80000300800 */
[----:B------:R-:W3:Y:S04]  /*11fd0*/  LDL.LU R159, [R1+0x88c] ;  /* 0x00088c00019f7983 */ /* 0x000ee80000300800 */
[----:B------:R-:W3:Y:S04]  /*11fe0*/  LDL.LU R175, [R1+0x888] ;  /* 0x0008880001af7983 */ /* 0x000ee80000300800 */
[----:B------:R-:W3:Y:S04]  /*11ff0*/  LDL.LU R191, [R1+0x884] ;  /* 0x0008840001bf7983 */ /* 0x000ee80000300800 */
[----:B------:R-:W3:Y:S04]  /*12000*/  LDL.LU R207, [R1+0x880] ;  /* 0x0008800001cf7983 */ /* 0x000ee80000300800 */
[----:B------:R-:W3:Y:S04]  /*12010*/  LDL.LU R223, [R1+0x87c] ;  /* 0x00087c0001df7983 */ /* 0x000ee80000300800 */
[----:B------:R-:W3:Y:S04]  /*12020*/  LDL.LU R239, [R1+0x878] ;  /* 0x0008780001ef7983 */ /* 0x000ee80000300800 */
        /* <DEDUP_REMOVED lines=20> */
[----:B------:R-:W-:Y:S01]  /*12170*/  STS.U16 [R74+0x7f80], R252 ;  /* 0x007f80fc4a007388 */ /* 0x000fe20000000400 */
[----:B0-----:R-:W0:Y:S01]  /*12180*/  S2R R88, SR_CgaCtaId ;  /* 0x0000000000587919 */ /* 0x001e220000008800 */
[----:B------:R-:W-:Y:S01]  /*12190*/  MOV R85, 0x400 ;  /* 0x0000040000557802 */ /* 0x000fe20000000f00 */
[----:B------:R-:W-:-:S03]  /*121a0*/  UMOV UR57, 0x40000040 ;  /* 0x4000004000397882 */ /* 0x000fc60000000000 */
[----:B0-----:R-:W-:-:S04]  /*121b0*/  LEA R85, R88, R85, 0x18 ;  /* 0x0000005558557211 */ /* 0x001fc800078ec0ff */
[----:B------:R-:W-:-:S04]  /*121c0*/  SHF.R.U32.HI R85, RZ, 0x4, R85 ;  /* 0x00000004ff557819 */ /* 0x000fc80000011655 */
[----:B------:R-:W-:-:S04]  /*121d0*/  SGXT.U32 R85, R85, 0xe ;  /* 0x0000000e5555781a */ /* 0x000fc80000000000 */
[----:B------:R-:W-:Y:S01]  /*121e0*/  R2UR UR56, R85 ;  /* 0x00000000553872ca */ /* 0x000fe200000e0000 */
[----:B--2---:R-:W-:Y:S04]  /*121f0*/  STS.U16 [R67+0x11000], R84 ;  /* 0x0110005443007388 */ /* 0x004fe80000000400 */
[----:B------:R0:W-:Y:S04]  /*12200*/  STS.U16 [R67+0x11400], R98 ;  /* 0x0114006243007388 */ /* 0x0001e80000000400 */
[----:B------:R-:W-:Y:S04]  /*12210*/  STS.U16 [R67+0x10000], R107 ;  /* 0x0100006b43007388 */ /* 0x000fe80000000400 */
[----:B-----5:R-:W-:Y:S04]  /*12220*/  STS.U16 [R67+0x10400], R115 ;  /* 0x0104007343007388 */ /* 0x020fe80000000400 */
[----:B----4-:R-:W-:Y:S04]  /*12230*/  STS.U16 [R75+0x10080], R108 ;  /* 0x0100806c4b007388 */ /* 0x010fe80000000400 */
        /* <DEDUP_REMOVED lines=27> */
[----:B------:R1:W-:Y:S06]  /*123f0*/  MEMBAR.ALL.CTA ;  /* 0x0000000000007992 */ /* 0x0003ec0000008000 */
[----:B-1----:R-:W1:Y:S01]  /*12400*/  FENCE.VIEW.ASYNC.S ;  /* 0x00000000000073c6 */ /* 0x002e620000000000 */
[----:B------:R-:W-:-:S02]  /*12410*/  UIADD3.64 UR48, UR4, 0x80, URZ ;  /* 0x0000008004307897 */ /* 0x000fc4000fffe03f */
[----:B------:R-:W-:Y:S01]  /*12420*/  UIADD3.64 UR50, UR6, 0x2, URZ ;  /* 0x0000000206327897 */ /* 0x000fe2000fffe03f */
[----:B0-----:R-:W2:Y:S01]  /*12430*/  LDL R98, [R1+0x898] ;  /* 0x0008980001627983 */ /* 0x001ea20000100800 */
[----:B------:R-:W-:Y:S02]  /*12440*/  UIADD3.64 UR52, UR4, 0x100, URZ ;  /* 0x0000010004347897 */ /* 0x000fe4000fffe03f */
[----:B------:R-:W-:Y:S01]  /*12450*/  UIADD3.64 UR54, UR6, 0x4, URZ ;  /* 0x0000000406367897 */ /* 0x000fe2000fffe03f */
[----:B------:R-:W3:Y:S04]  /*12460*/  LDL.LU R178, [R1+0x860] ;  /* 0x0008600001b27983 */ /* 0x000ee80000300800 */
[----:B------:R-:W4:Y:S01]  /*12470*/  LDL.LU R176, [R1+0x858] ;  /* 0x0008580001b07983 */ /* 0x000f220000300800 */
[----:B-1----:R-:W-:Y:S06]  /*12480*/  BAR.SYNC.DEFER_BLOCKING 0x0 ;  /* 0x0000000000007b1d */ /* 0x002fec0000010000 */
[----:B------:R-:W-:-:S06]  /*12490*/  WARPGROUP.ARRIVE ;  /* 0x00000000000079c5 */ /* 0x000fcc0000000000 */
[----:B------:R-:W-:Y:S04]  /*124a0*/  HGMMA.64x16x16.F32.BF16 R32, gdesc[UR56].tnspA, R32 ;  /* 0x20200000382079f0 */ /* 0x000fe80008701820 */
[----:B------:R-:W-:Y:S04]  /*124b0*/  HGMMA.64x16x16.F32.BF16 R32, gdesc[UR4].tnspA, R32 ;  /* 0x20200000042079f0 */ /* 0x000fe80008701820 */
[----:B------:R-:W-:Y:S01]  /*124c0*/  HGMMA.64x16x16.F32.BF16 R32, gdesc[UR48].tnspA, R32 ;  /* 0x20200000302079f0 */ /* 0x000fe20008701820 */
[----:B------:R-:W-:Y:S02]  /*124d0*/  R2UR UR50, R159 ;  /* 0x000000009f3272ca */ /* 0x000fe400000e0000 */
[----:B------:R-:W5:Y:S01]  /*124e0*/  LDL.LU R159, [R1+0x850] ;  /* 0x00085000019f7983 */ /* 0x000f620000300800 */
[----:B------:R-:W-:Y:S01]  /*124f0*/  R2UR UR49, R175 ;  /* 0x00000000af3172ca */ /* 0x000fe200000e0000 */
[----:B------:R-:W-:Y:S01]  /*12500*/  UMOV UR57, UR55 ;  /* 0x0000003700397c82 */ /* 0x000fe20008000000 */
[----:B------:R-:W-:Y:S01]  /*12510*/  R2UR UR48, R191 ;  /* 0x00000000bf3072ca */ /* 0x000fe200000e0000 */
[----:B------:R-:W2:Y:S01]  /*12520*/  LDL.LU R175, [R1+0x848] ;  /* 0x0008480001af7983 */ /* 0x000ea20000300800 */
[----:B------:R-:W-:-:S03]  /*12530*/  UMOV UR56, UR54 ;  /* 0x0000003600387c82 */ /* 0x000fc60008000000 */
[----:B------:R-:W2:Y:S01]  /*12540*/  LDL.LU R191, [R1+0x840] ;  /* 0x0008400001bf7983 */ /* 0x000ea20000300800 */
[----:B------:R-:W-:Y:S01]  /*12550*/  HGMMA.64x16x16.F32.BF16 R32, gdesc[UR52].tnspA, R32 ;  /* 0x20200000342079f0 */ /* 0x000fe20008701820 */
[----:B------:R-:W-:Y:S02]  /*12560*/  R2UR UR52, R65 ;  /* 0x00000000413472ca */ /* 0x000fe400000e0000 */
[----:B------:R-:W0:Y:S01]  /*12570*/  LDC R65, c[0x0][0x238] ;  /* 0x00008e00ff417b82 */ /* 0x000e220000000800 */
[----:B------:R-:W-:Y:S02]  /*12580*/  R2UR UR55, R207 ;  /* 0x00000000cf3772ca */ /* 0x000fe400000e0000 */
[----:B------:R-:W-:Y:S01]  /*12590*/  R2UR UR54, R223 ;  /* 0x00000000df3672ca */ /* 0x000fe200000e0000 */
[----:B------:R-:W2:Y:S01]  /*125a0*/  LDL.LU R207, [R1+0x864] ;  /* 0x0008640001cf7983 */ /* 0x000ea20000300800 */
[----:B------:R-:W-:-:S03]  /*125b0*/  R2UR UR53, R239 ;  /* 0x00000000ef3572ca */ /* 0x000fc600000e0000 */
[----:B------:R-:W2:Y:S04]  /*125c0*/  LDL.LU R223, [R1+0x838] ;  /* 0x0008380001df7983 */ /* 0x000ea80000300800 */
[----:B------:R-:W2:Y:S04]  /*125d0*/  LDL.LU R239, [R1+0x85c] ;  /* 0x00085c0001ef7983 */ /* 0x000ea80000300800 */
[----:B------:R-:W2:Y:S01]  /*125e0*/  LDL.LU R174, [R1+0x830] ;  /* 0x0008300001ae7983 */ /* 0x000ea20000300800 */
[----:B0-----:R-:W-:-:S04]  /*125f0*/  IMAD.SHL.U32 R65, R65, 0x100, RZ ;  /* 0x0000010041417824 */ /* 0x001fc800078e00ff */
[----:B------:R-:W-:-:S05]  /*12600*/  IMAD.SHL.U32 R65, R65, 0x2, RZ ;  /* 0x0000000241417824 */ /* 0x000fca00078e00ff */
[----:B------:R-:W-:-:S05]  /*12610*/  IADD3 R64, P5, R64, R65, RZ ;  /* 0x0000004140407210 */ /* 0x000fca0007fbe0ff */
[----:B------:R0:W-:Y:S04]  /*12620*/  STL [R1+0x868], R64 ;  /* 0x0008684001007387 */ /* 0x0001e80000100800 */
[----:B0-----:R-:W2:Y:S01]  /*12630*/  LDL.LU R64, [R1+0x8b4] ;  /* 0x0008b40001407983 */ /* 0x001ea20000300800 */
[----:B------:R-:W-:Y:S01]  /*12640*/  R2UR UR51, R166 ;  /* 0x00000000a63372ca */ /* 0x000fe200000e0000 */
[----:B------:R-:W-:Y:S02]  /*12650*/  HGMMA.64x16x16.F32.BF16 R32, gdesc[UR8].tnspA, R32 ;  /* 0x20200000082079f0 */ /* 0x000fe40008701820 */
[----:B------:R-:W2:Y:S01]  /*12660*/  LDL.LU R166, [R1+0x854] ;  /* 0x0008540001a67983 */ /* 0x000ea20000300800 */
[-C--:B------:R-:W-:Y:S02]  /*12670*/  IADD3 R83, P4, R83, R65.reuse, RZ ;  /* 0x0000004153537210 */ /* 0x080fe40007f9e0ff */
[----:B---3--:R-:W-:-:S02]  /*12680*/  IADD3 R178, P6, R178, R65, RZ ;  /* 0x00000041b2b27210 */ /* 0x008fc40007fde0ff */
[-C--:B----4-:R-:W-:Y:S01]  /*12690*/  IADD3 R176, P1, R176, R65.reuse, RZ ;  /* 0x00000041b0b07210 */ /* 0x090fe20007f3e0ff */
[----:B------:R-:W-:Y:S04]  /*126a0*/  HGMMA.64x16x16.F32.BF16 R32, gdesc[UR12].tnspA, R32 ;  /* 0x202000000c2079f0 */ /* 0x000fe80008701820 */
[----:B------:R-:W-:Y:S04]  /*126b0*/  HGMMA.64x16x16.F32.BF16 R32, gdesc[UR16].tnspA, R32 ;  /* 0x20200000102079f0 */ /* 0x000fe80008701820 */
[----:B------:R-:W-:Y:S01]  /*126c0*/  HGMMA.64x16x16.F32.BF16 R32, gdesc[UR20].tnspA, R32 ;  /* 0x20200000142079f0 */ /* 0x000fe20008701820 */
[----:B-----5:R-:W-:-:S02]  /*126d0*/  IADD3 R159, P2, R159, R65, RZ ;  /* 0x000000419f9f7210 */ /* 0x020fc40007f5e0ff */
[----:B--2---:R-:W-:-:S03]  /*126e0*/  IADD3 R175, P3, R175, R65, RZ ;  /* 0x00000041afaf7210 */ /* 0x004fc60007f7e0ff */
[----:B------:R0:W-:Y:S04]  /*126f0*/  STL [R1+0x850], R159 ;  /* 0x0008509f01007387 */ /* 0x0001e80000100800 */
[----:B------:R-:W-:Y:S01]  /*12700*/  STL [R1+0x860], R178 ;  /* 0x000860b201007387 */ /* 0x000fe20000100800 */
[----:B------:R-:W-:Y:S03]  /*12710*/  HGMMA.64x16x16.F32.BF16 R32, gdesc[UR24].tnspA, R32 ;  /* 0x20200000182079f0 */ /* 0x000fe60008701820 */
[----:B0-----:R-:W2:Y:S04]  /*12720*/  LDL.LU R159, [R1+0x828] ;  /* 0x00082800019f7983 */ /* 0x001ea80000300800 */
[----:B------:R-:W-:Y:S04]  /*12730*/  STL [R1+0x858], R176 ;  /* 0x000858b001007387 */ /* 0x000fe80000100800 */
[----:B------:R-:W3:Y:S04]  /*12740*/  LDL.LU R251, [R1+0x84c] ;  /* 0x00084c0001fb7983 */ /* 0x000ee80000300800 */
[----:B------:R0:W-:Y:S04]  /*12750*/  STL [R1+0x848], R175 ;  /* 0x000848af01007387 */ /* 0x0001e80000100800 */
[----:B0-----:R-:W4:Y:S04]  /*12760*/  LDL.LU R175, [R1+0x820] ;  /* 0x0008200001af7983 */ /* 0x001f280000300800 */
[----:B------:R-:W5:Y:S04]  /*12770*/  LDL.LU R188, [R1+0x844] ;  /* 0x0008440001bc7983 */ /* 0x000f680000300800 */
[----:B------:R-:W5:Y:S01]  /*12780*/  LDL.LU R186, [R1+0x818] ;  /* 0x0008180001ba7983 */ /* 0x000f620000300800 */
[----:B------:R-:W-:Y:S01]  /*12790*/  HGMMA.64x16x16.F32.BF16 R32, gdesc[UR28].tnspA, R32 ;  /* 0x202000001c2079f0 */ /* 0x000fe20008701820 */
[--C-:B------:R-:W-:Y:S01]  /*127a0*/  IMAD.X R82, R82, 0x1, R64.reuse, P4 ;  /* 0x0000000152527824 */ /* 0x100fe200020e0640 */
[----:B------:R-:W-:Y:S01]  /*127b0*/  IADD3 R191, P4, R191, R65, RZ ;  /* 0x00000041bfbf7210 */ /* 0x000fe20007f9e0ff */
[----:B------:R-:W-:-:S04]  /*127c0*/  IMAD.X R207, R207, 0x1, R64, P5 ;  /* 0x00000001cfcf7824 */ /* 0x000fc800028e0640 */
[----:B------:R0:W-:Y:S01]  /*127d0*/  STL [R1+0x840], R191 ;  /* 0x000840bf01007387 */ /* 0x0001e20000100800 */
[-C--:B------:R-:W-:Y:S01]  /*127e0*/  IADD3 R223, P5, R223, R65.reuse, RZ ;  /* 0x00000041dfdf7210 */ /* 0x080fe20007fbe0ff */
[--C-:B------:R-:W-:Y:S02]  /*127f0*/  IMAD.X R239, R239, 0x1, R64.reuse, P6 ;  /* 0x00000001efef7824 */ /* 0x100fe400030e0640 */
[----:B------:R-:W-:Y:S01]  /*12800*/  IMAD.X R166, R166, 0x1, R64, P1 ;  /* 0x00000001a6a67824 */ /* 0x000fe200008e0640 */
[----:B------:R-:W-:Y:S01]  /*12810*/  HGMMA.64x16x16.F32.BF16 R32, gdesc[UR32].tnspA, R32 ;  /* 0x20200000202079f0 */ /* 0x000fe20008701820 */
[----:B0-----:R-:W5:Y:S04]  /*12820*/  LDL.LU R191, [R1+0x83c] ;  /* 0x00083c0001bf7983 */ /* 0x001f680000300800 */
[----:B------:R0:W-:Y:S04]  /*12830*/  STL [R1+0x864], R207 ;  /* 0x000864cf01007387 */ /* 0x0001e80000100800 */
[----:B0-----:R-:W5:Y:S04]  /*12840*/  LDL.LU R207, [R1+0x810] ;  /* 0x0008100001cf7983 */ /* 0x001f680000300800 */
[----:B------:R0:W-:Y:S04]  /*12850*/  STL [R1+0x838], R223 ;  /* 0x000838df01007387 */ /* 0x0001e80000100800 */
[----:B0-----:R-:W5:Y:S04]  /*12860*/  LDL.LU R223, [R1+0x834] ;  /* 0x0008340001df7983 */ /* 0x001f680000300800 */
[----:B------:R-:W5:Y:S04]  /*12870*/  LDL.LU R184, [R1+0x808] ;  /* 0x0008080001b87983 */ /* 0x000f680000300800 */
[----:B------:R-:W5:Y:S04]  /*12880*/  LDL.LU R182, [R1+0x82c] ;  /* 0x00082c0001b67983 */ /* 0x000f680000300800 */
[----:B------:R0:W-:Y:S04]  /*12890*/  STL [R1+0x85c], R239 ;  /* 0x00085cef01007387 */ /* 0x0001e80000100800 */
[----:B0-----:R-:W5:Y:S01]  /*128a0*/  LDL.LU R239, [R1+0x800] ;  /* 0x0008000001ef7983 */ /* 0x001f620000300800 */
[-C--:B------:R-:W-:Y:S01]  /*128b0*/  IADD3 R174, P6, R174, R65.reuse, RZ ;  /* 0x00000041aeae7210 */ /* 0x080fe20007fde0ff */
[----:B------:R-:W-:Y:S02]  /*128c0*/  HGMMA.64x16x16.F32.BF16 R32, gdesc[UR36].tnspA, R32 ;  /* 0x20200000242079f0 */ /* 0x000fe40008701820 */
[----:B------:R-:W5:Y:S04]  /*128d0*/  LDL.LU R168, [R1+0x824] ;  /* 0x0008240001a87983 */ /* 0x000f680000300800 */
[----:B------:R-:W5:Y:S04]  /*128e0*/  LDL.LU R154, [R1+0x7f8] ;  /* 0x0007f800019a7983 */ /* 0x000f680000300800 */
[----:B------:R-:W5:Y:S04]  /*128f0*/  LDL.LU R158, [R1+0x81c] ;  /* 0x00081c00019e7983 */ /* 0x000f680000300800 */
[----:B------:R0:W-:Y:S04]  /*12900*/  STL [R1+0x830], R174 ;  /* 0x000830ae01007387 */ /* 0x0001e80000100800 */
[----:B------:R-:W5:Y:S04]  /*12910*/  LDL.LU R173, [R1+0x7f0] ;  /* 0x0007f00001ad7983 */ /* 0x000f680000300800 */
[----:B------:R-:W5:Y:S04]  /*12920*/  LDL.LU R189, [R1+0x814] ;  /* 0x0008140001bd7983 */ /* 0x000f680000300800 */
[----:B------:R-:W5:Y:S04]  /*12930*/  LDL.LU R205, [R1+0x7e8] ;  /* 0x0007e80001cd7983 */ /* 0x000f680000300800 */
[----:B------:R-:W5:Y:S04]  /*12940*/  LDL.LU R221, [R1+0x80c] ;  /* 0x00080c0001dd7983 */ /* 0x000f680000300800 */
[----:B------:R-:W5:Y:S04]  /*12950*/  LDL.LU R237, [R1+0x7e0] ;  /* 0x0007e00001ed7983 */ /* 0x000f680000300800 */
[----:B0-----:R-:W5:Y:S04]  /*12960*/  LDL.LU R174, [R1+0x804] ;  /* 0x0008040001ae7983 */ /* 0x001f680000300800 */
[----:B------:R-:W5:Y:S04]  /*12970*/  LDL.LU R180, [R1+0x7d8] ;  /* 0x0007d80001b47983 */ /* 0x000f680000300800 */
[----:B------:R-:W5:Y:S04]  /*12980*/  LDL.LU R178, [R1+0x7fc] ;  /* 0x0007fc0001b27983 */ /* 0x000f680000300800 */
[----:B------:R0:W-:Y:S01]  /*12990*/  STL [R1+0x854], R166 ;  /* 0x000854a601007387 */ /* 0x0001e20000100800 */
[----:B------:R-:W-:Y:S03]  /*129a0*/  HGMMA.64x16x16.F32.BF16 R32, gdesc[UR40].tnspA, R32 ;  /* 0x20200000282079f0 */ /* 0x000fe60008701820 */
[----:B0-----:R-:W5:Y:S04]  /*129b0*/  LDL.LU R166, [R1+0x7d0] ;  /* 0x0007d00001a67983 */ /* 0x001f680000300800 */
[----:B------:R-:W5:Y:S01]  /*129c0*/  LDL.LU R176, [R1+0x7f4] ;  /* 0x0007f40001b07983 */ /* 0x000f620000300800 */
[----:B------:R-:W-:Y:S01]  /*129d0*/  HGMMA.64x16x16.F32.BF16 R32, gdesc[UR44].tnspA, R32 ;  /* 0x202000002c2079f0 */ /* 0x000fe20008701820 */
[----:B--2---:R-:W-:-:S05]  /*129e0*/  IADD3 R159, P1, R159, R65, RZ ;  /* 0x000000419f9f7210 */ /* 0x004fca0007f3e0ff */
[----:B------:R0:W-:Y:S01]  /*129f0*/  STL [R1+0x828], R159 ;  /* 0x0008289f01007387 */ /* 0x0001e20000100800 */
[--C-:B---3--:R-:W-:Y:S01]  /*12a00*/  IMAD.X R251, R251, 0x1, R64.reuse, P2 ;  /* 0x00000001fbfb7824 */ /* 0x108fe200010e0640 */
[----:B------:R-:W-:Y:S02]  /*12a10*/  HGMMA.64x16x16.F32.BF16 R32, gdesc[UR48].tnspA, R32 ;  /* 0x20200000302079f0 */ /* 0x000fe40008701820 */
[----:B0-----:R-:W2:Y:S01]  /*12a20*/  LDL.LU R159, [R1+0x7c8] ;  /* 0x0007c800019f7983 */ /* 0x001ea20000300800 */
[----:B----4-:R-:W-:Y:S01]  /*12a30*/  IADD3 R175, P2, R175, R65, RZ ;  /* 0x00000041afaf7210 */ /* 0x010fe20007f5e0ff */
[----:B-----5:R-:W-:-:S04]  /*12a40*/  IMAD.X R188, R188, 0x1, R64, P3 ;  /* 0x00000001bcbc7824 */ /* 0x020fc800018e0640 */
[----:B------:R0:W-:Y:S01]  /*12a50*/  STL [R1+0x820], R175 ;  /* 0x000820af01007387 */ /* 0x0001e20000100800 */
[----:B------:R-:W-:-:S03]  /*12a60*/  IADD3 R186, P3, R186, R65, RZ ;  /* 0x00000041baba7210 */ /* 0x000fc60007f7e0ff */
[----:B0-----:R-:W3:Y:S04]  /*12a70*/  LDL.LU R175, [R1+0x7ec] ;  /* 0x0007ec0001af7983 */ /* 0x001ee80000300800 */
[----:B------:R-:W-:Y:S01]  /*12a80*/  STL [R1+0x84c], R251 ;  /* 0x00084cfb01007387 */ /* 0x000fe20000100800 */
[----:B------:R-:W-:Y:S02]  /*12a90*/  MOV R90, UR49 ;  /* 0x00000031005a7c02 */ /* 0x000fe40008000f00 */
[----:B------:R-:W-:Y:S02]  /*12aa0*/  MOV R91, UR48 ;  /* 0x00000030005b7c02 */ /* 0x000fe40008000f00 */
[----:B------:R-:W-:Y:S02]  /*12ab0*/  MOV R88, UR51 ;  /* 0x0000003300587c02 */ /* 0x000fe40008000f00 */
[----:B------:R-:W-:Y:S01]  /*12ac0*/  MOV R89, UR50 ;  /* 0x0000003200597c02 */ /* 0x000fe20008000f00 */
[----:B------:R-:W-:Y:S01]  /*12ad0*/  HGMMA.64x16x16.F32.BF16 R32, gdesc[UR52].tnspA, R32 ;  /* 0x20200000342079f0 */ /* 0x000fe20008701820 */
[----:B------:R-:W-:-:S05]  /*12ae0*/  IMAD.X R191, R191, 0x1, R64, P4 ;  /* 0x00000001bfbf7824 */ /* 0x000fca00020e0640 */
[----:B------:R0:W-:Y:S04]  /*12af0*/  STL [R1+0x83c], R191 ;  /* 0x00083cbf01007387 */ /* 0x0001e80000100800 */
[----:B------:R-:W-:Y:S01]  /*12b00*/  STL [R1+0x844], R188 ;  /* 0x000844bc01007387 */ /* 0x000fe20000100800 */
[----:B------:R-:W-:-:S03]  /*12b10*/  IADD3 R207, P4, R207, R65, RZ ;  /* 0x00000041cfcf7210 */ /* 0x000fc60007f9e0ff */
[----:B0-----:R-:W4:Y:S04]  /*12b20*/  LDL.LU R191, [R1+0x7c0] ;  /* 0x0007c00001bf7983 */ /* 0x001f280000300800 */
[----:B------:R-:W-:Y:S04]  /*12b30*/  STL [R1+0x818], R186 ;  /* 0x000818ba01007387 */ /* 0x000fe80000100800 */
[----:B------:R0:W-:Y:S01]  /*12b40*/  STL [R1+0x810], R207 ;  /* 0x000810cf01007387 */ /* 0x0001e20000100800 */
[----:B------:R-:W-:-:S03]  /*12b50*/  IMAD.X R223, R223, 0x1, R64, P5 ;  /* 0x00000001dfdf7824 */ /* 0x000fc600028e0640 */
[----:B0-----:R-:W5:Y:S01]  /*12b60*/  LDL.LU R207, [R1+0x7e4] ;  /* 0x0007e40001cf7983 */ /* 0x001f620000300800 */
[-C--:B------:R-:W-:Y:S01]  /*12b70*/  IADD3 R184, P5, R184, R65.reuse, RZ ;  /* 0x00000041b8b87210 */ /* 0x080fe20007fbe0ff */
[----:B------:R-:W-:Y:S02]  /*12b80*/  IMAD.X R182, R182, 0x1, R64, P6 ;  /* 0x00000001b6b67824 */ /* 0x000fe400030e0640 */
[----:B------:R0:W-:Y:S04]  /*12b90*/  STL [R1+0x834], R223 ;  /* 0x000834df01007387 */ /* 0x0001e80000100800 */
[----:B0-----:R-:W5:Y:S01]  /*12ba0*/  LDL.LU R223, [R1+0x7b8] ;  /* 0x0007b80001df7983 */ /* 0x001f620000300800 */
[----:B------:R-:W-:-:S05]  /*12bb0*/  IADD3 R239, P6, R239, R65, RZ ;  /* 0x00000041efef7210 */ /* 0x000fca0007fde0ff */
[----:B------:R0:W-:Y:S04]  /*12bc0*/  STL [R1+0x800], R239 ;  /* 0x000800ef01007387 */ /* 0x0001e80000100800 */
[----:B------:R-:W-:Y:S04]  /*12bd0*/  STL [R1+0x808], R184 ;  /* 0x000808b801007387 */ /* 0x000fe80000100800 */
[----:B0-----:R-:W5:Y:S01]  /*12be0*/  LDL.LU R239, [R1+0x7dc] ;  /* 0x0007dc0001ef7983 */ /* 0x001f620000300800 */
[--C-:B------:R-:W-:Y:S01]  /*12bf0*/  IMAD.X R168, R168, 0x1, R64.reuse, P1 ;  /* 0x00000001a8a87824 */ /* 0x100fe200008e0640 */
[-C--:B------:R-:W-:Y:S01]  /*12c00*/  IADD3 R154, P1, R154, R65.reuse, RZ ;  /* 0x000000419a9a7210 */ /* 0x080fe20007f3e0ff */
[----:B------:R-:W-:Y:S01]  /*12c10*/  IMAD.X R158, R158, 0x1, R64, P2 ;  /* 0x000000019e9e7824 */ /* 0x000fe200010e0640 */
[----:B------:R-:W-:Y:S01]  /*12c20*/  STL [R1+0x82c], R182 ;  /* 0x00082cb601007387 */ /* 0x000fe20000100800 */
[----:B------:R-:W-:-:S03]  /*12c30*/  IADD3 R173, P2, R173, R65, RZ ;  /* 0x00000041adad7210 */ /* 0x000fc60007f5e0ff */
[----:B------:R-:W-:Y:S01]  /*12c40*/  STL [R1+0x824], R168 ;  /* 0x000824a801007387 */ /* 0x000fe20000100800 */
[----:B------:R-:W-:-:S03]  /*12c50*/  IMAD.X R189, R189, 0x1, R64, P3 ;  /* 0x00000001bdbd7824 */ /* 0x000fc600018e0640 */
[----:B------:R-:W-:Y:S01]  /*12c60*/  STL [R1+0x7f8], R154 ;  /* 0x0007f89a01007387 */ /* 0x000fe20000100800 */
[----:B------:R-:W-:-:S03]  /*12c70*/  IADD3 R205, P3, R205, R65, RZ ;  /* 0x00000041cdcd7210 */ /* 0x000fc60007f7e0ff */
[----:B------:R-:W-:Y:S01]  /*12c80*/  STL [R1+0x81c], R158 ;  /* 0x00081c9e01007387 */ /* 0x000fe20000100800 */
[----:B------:R-:W-:-:S03]  /*12c90*/  IMAD.X R221, R221, 0x1, R64, P4 ;  /* 0x00000001dddd7824 */ /* 0x000fc600020e0640 */
[----:B------:R-:W-:Y:S01]  /*12ca0*/  STL [R1+0x7f0], R173 ;  /* 0x0007f0ad01007387 */ /* 0x000fe20000100800 */
[-C--:B------:R-:W-:Y:S01]  /*12cb0*/  IADD3 R237, P4, R237, R65.reuse, RZ ;  /* 0x00000041eded7210 */ /* 0x080fe20007f9e0ff */
[--C-:B------:R-:W-:Y:S02]  /*12cc0*/  IMAD.X R174, R174, 0x1, R64.reuse, P5 ;  /* 0x00000001aeae7824 */ /* 0x100fe400028e0640 */
[----:B------:R-:W-:Y:S04]  /*12cd0*/  STL [R1+0x814], R189 ;  /* 0x000814bd01007387 */ /* 0x000fe80000100800 */
[----:B------:R-:W-:Y:S01]  /*12ce0*/  STL [R1+0x7e8], R205 ;  /* 0x0007e8cd01007387 */ /* 0x000fe20000100800 */
[----:B------:R-:W-:Y:S01]  /*12cf0*/  IADD3 R180, P5, R180, R65, RZ ;  /* 0x00000041b4b47210 */ /* 0x000fe20007fbe0ff */
[----:B------:R-:W-:-:S02]  /*12d00*/  IMAD.X R178, R178, 0x1, R64, P6 ;  /* 0x00000001b2b27824 */ /* 0x000fc400030e0640 */
[----:B------:R0:W-:Y:S04]  /*12d10*/  STL [R1+0x804], R174 ;  /* 0x000804ae01007387 */ /* 0x0001e80000100800 */
[----:B------:R-:W-:Y:S04]  /*12d20*/  STL [R1+0x80c], R221 ;  /* 0x00080cdd01007387 */ /* 0x000fe80000100800 */
[----:B0-----:R-:W5:Y:S01]  /*12d30*/  LDL.LU R174, [R1+0x7b0] ;  /* 0x0007b00001ae7983 */ /* 0x001f620000300800 */
[----:B------:R-:W-:-:S03]  /*12d40*/  IADD3 R166, P6, R166, R65, RZ ;  /* 0x00000041a6a67210 */ /* 0x000fc60007fde0ff */
[----:B------:R-:W-:Y:S01]  /*12d50*/  STL [R1+0x7e0], R237 ;  /* 0x0007e0ed01007387 */ /* 0x000fe20000100800 */
[----:B------:R-:W-:-:S03]  /*12d60*/  IMAD.X R176, R176, 0x1, R64, P1 ;  /* 0x00000001b0b07824 */ /* 0x000fc600008e0640 */
[----:B------:R0:W-:Y:S04]  /*12d70*/  STL [R1+0x7d0], R166 ;  /* 0x0007d0a601007387 */ /* 0x0001e80000100800 */
[----:B------:R-:W-:Y:S04]  /*12d80*/  STL [R1+0x7d8], R180 ;  /* 0x0007d8b401007387 */ /* 0x000fe80000100800 */
[----:B0-----:R-:W5:Y:S04]  /*12d90*/  LDL.LU R166, [R1+0x7d4] ;  /* 0x0007d40001a67983 */ /* 0x001f680000300800 */
[----:B------:R-:W-:Y:S04]  /*12da0*/  STL [R1+0x7fc], R178 ;  /* 0x0007fcb201007387 */ /* 0x000fe80000100800 */
[----:B------:R-:W5:Y:S01]  /*12db0*/  LDL.LU R251, [R1+0x7a8] ;  /* 0x0007a80001fb7983 */ /* 0x000f620000300800 */
[----:B--2---:R-:W-:-:S05]  /*12dc0*/  IADD3 R159, P1, R159, R65, RZ ;  /* 0x000000419f9f7210 */ /* 0x004fca0007f3e0ff */
[----:B------:R0:W-:Y:S04]  /*12dd0*/  STL [R1+0x7c8], R159 ;  /* 0x0007c89f01007387 */ /* 0x0001e80000100800 */
[----:B------:R-:W-:Y:S04]  /*12de0*/  STL [R1+0x7f4], R176 ;  /* 0x0007f4b001007387 */ /* 0x000fe80000100800 */
[----:B0-----:R-:W2:Y:S04]  /*12df0*/  LDL.LU R159, [R1+0x7cc] ;  /* 0x0007cc00019f7983 */ /* 0x001ea80000300800 */
[----:B------:R-:W2:Y:S01]  /*12e00*/  LDL.LU R188, [R1+0x7a0] ;  /* 0x0007a00001bc7983 */ /* 0x000ea20000300800 */
[----:B---3--:R-:W-:-:S03]  /*12e10*/  IMAD.X R175, R175, 0x1, R64, P2 ;  /* 0x00000001afaf7824 */ /* 0x008fc600010e0640 */
[----:B------:R-:W3:Y:S04]  /*12e20*/  LDL.LU R186, [R1+0x7c4] ;  /* 0x0007c40001ba7983 */ /* 0x000ee80000300800 */
[----:B------:R0:W-:Y:S04]  /*12e30*/  STL [R1+0x7ec], R175 ;  /* 0x0007ecaf01007387 */ /* 0x0001e80000100800 */
[----:B0-----:R-:W3:Y:S01]  /*12e40*/  LDL.LU R175, [R1+0x798] ;  /* 0x0007980001af7983 */ /* 0x001ee20000300800 */
[----:B----4-:R-:W-:-:S05]  /*12e50*/  IADD3 R191, P2, R191, R65, RZ ;  /* 0x00000041bfbf7210 */ /* 0x010fca0007f5e0ff */
[----:B------:R0:W-:Y:S04]  /*12e60*/  STL [R1+0x7c0], R191 ;  /* 0x0007c0bf01007387 */ /* 0x0001e80000100800 */
[----:B0-----:R-:W4:Y:S01]  /*12e70*/  LDL.LU R191, [R1+0x7bc] ;  /* 0x0007bc0001bf7983 */ /* 0x001f220000300800 */
[----:B-----5:R-:W-:-:S05]  /*12e80*/  IMAD.X R207, R207, 0x1, R64, P3 ;  /* 0x00000001cfcf7824 */ /* 0x020fca00018e0640 */
[----:B------:R0:W-:Y:S01]  /*12e90*/  STL [R1+0x7e4], R207 ;  /* 0x0007e4cf01007387 */ /* 0x0001e20000100800 */
[----:B------:R-:W-:-:S03]  /*12ea0*/  IADD3 R223, P3, R223, R65, RZ ;  /* 0x00000041dfdf7210 */ /* 0x000fc60007f7e0ff */
[----:B0-----:R-:W5:Y:S04]  /*12eb0*/  LDL.LU R207, [R1+0x790] ;  /* 0x0007900001cf7983 */ /* 0x001f680000300800 */
[----:B------:R-:W5:Y:S04]  /*12ec0*/  LDL.LU R184, [R1+0x7b4] ;  /* 0x0007b40001b87983 */ /* 0x000f680000300800 */
[----:B------:R-:W5:Y:S04]  /*12ed0*/  LDL.LU R182, [R1+0x788] ;  /* 0x0007880001b67983 */ /* 0x000f680000300800 */
[----:B------:R0:W-:Y:S01]  /*12ee0*/  STL [R1+0x7b8], R223 ;  /* 0x0007b8df01007387 */ /* 0x0001e20000100800 */
[----:B------:R-:W-:-:S03]  /*12ef0*/  IMAD.X R239, R239, 0x1, R64, P4 ;  /* 0x00000001efef7824 */ /* 0x000fc600020e0640 */
[----:B0-----:R-:W5:Y:S04]  /*12f00*/  LDL.LU R223, [R1+0x7ac] ;  /* 0x0007ac0001df7983 */ /* 0x001f680000300800 */
        /* <DEDUP_REMOVED lines=9> */
[----:B0-----:R-:W5:Y:S01]  /*12fa0*/  LDL.LU R239, [R1+0x760] ;  /* 0x0007600001ef7983 */ /* 0x001f620000300800 */
[----:B------:R-:W-:-:S03]  /*12fb0*/  IADD3 R174, P4, R174, R65, RZ ;  /* 0x00000041aeae7210 */ /* 0x000fc60007f9e0ff */
[----:B------:R-:W5:Y:S04]  /*12fc0*/  LDL.LU R180, [R1+0x784] ;  /* 0x0007840001b47983 */ /* 0x000f680000300800 */
[----:B------:R-:W5:Y:S04]  /*12fd0*/  LDL.LU R178, [R1+0x758] ;  /* 0x0007580001b27983 */ /* 0x000f680000300800 */
[----:B------:R0:W-:Y:S01]  /*12fe0*/  STL [R1+0x7b0], R174 ;  /* 0x0007b0ae01007387 */ /* 0x0001e20000100800 */
[----:B------:R-:W-:-:S03]  /*12ff0*/  IMAD.X R166, R166, 0x1, R64, P5 ;  /* 0x00000001a6a67824 */ /* 0x000fc600028e0640 */
[----:B0-----:R-:W5:Y:S04]  /*13000*/  LDL.LU R174, [R1+0x77c] ;  /* 0x00077c0001ae7983 */ /* 0x001f680000300800 */
[----:B------:R-:W5:Y:S01]  /*13010*/  LDL.LU R176, [R1+0x750] ;  /* 0x0007500001b07983 */ /* 0x000f620000300800 */
[----:B------:R-:W-:-:S03]  /*13020*/  IADD3 R251, P5, R251, R65, RZ ;  /* 0x00000041fbfb7210 */ /* 0x000fc60007fbe0ff */
[----:B------:R0:W-:Y:S04]  /*13030*/  STL [R1+0x7d4], R166 ;  /* 0x0007d4a601007387 */ /* 0x0001e80000100800 */
[----:B0-----:R-:W5:Y:S01]  /*13040*/  LDL.LU R166, [R1+0x774] ;  /* 0x0007740001a67983 */ /* 0x001f620000300800 */
[----:B--2---:R-:W-:Y:S01]  /*13050*/  IMAD.X R159, R159, 0x1, R64, P6 ;  /* 0x000000019f9f7824 */ /* 0x004fe200030e0640 */
[----:B------:R-:W-:-:S04]  /*13060*/  IADD3 R188, P6, R188, R65, RZ ;  /* 0x00000041bcbc7210 */ /* 0x000fc80007fde0ff */
[----:B------:R0:W-:Y:S01]  /*13070*/  STL [R1+0x7cc], R159 ;  /* 0x0007cc9f01007387 */ /* 0x0001e20000100800 */
[----:B---3--:R-:W-:-:S03]  /*13080*/  IMAD.X R186, R186, 0x1, R64, P1 ;  /* 0x00000001baba7824 */ /* 0x008fc600008e0640 */
[----:B0-----:R-:W2:Y:S01]  /*13090*/  LDL.LU R159, [R1+0x748] ;  /* 0x00074800019f7983 */ /* 0x001ea20000300800 */
[----:B------:R-:W-:-:S03]  /*130a0*/  IADD3 R175, P1, R175, R65, RZ ;  /* 0x00000041afaf7210 */ /* 0x000fc60007f3e0ff */
[----:B------:R-:W-:Y:S04]  /*130b0*/  STL [R1+0x7a8], R251 ;  /* 0x0007a8fb01007387 */ /* 0x000fe80000100800 */
[----:B------:R0:W-:Y:S04]  /*130c0*/  STL [R1+0x798], R175 ;  /* 0x000798af01007387 */ /* 0x0001e80000100800 */
[----:B------:R-:W-:Y:S04]  /*130d0*/  STL [R1+0x7a0], R188 ;  /* 0x0007a0bc01007387 */ /* 0x000fe80000100800 */
[----:B0-----:R-:W3:Y:S04]  /*130e0*/  LDL.LU R175, [R1+0x76c] ;  /* 0x00076c0001af7983 */ /* 0x001ee80000300800 */
[----:B------:R-:W-:Y:S01]  /*130f0*/  STL [R1+0x7c4], R186 ;  /* 0x0007c4ba01007387 */ /* 0x000fe20000100800 */
[----:B----4-:R-:W-:-:S05]  /*13100*/  IMAD.X R191, R191, 0x1, R64, P2 ;  /* 0x00000001bfbf7824 */ /* 0x010fca00010e0640 */
[----:B------:R0:W-:Y:S04]  /*13110*/  STL [R1+0x7bc], R191 ;  /* 0x0007bcbf01007387 */ /* 0x0001e80000100800 */
[----:B0-----:R-:W4:Y:S01]  /*13120*/  LDL.LU R191, [R1+0x740] ;  /* 0x0007400001bf7983 */ /* 0x001f220000300800 */
[----:B-----5:R-:W-:Y:S01]  /*13130*/  IADD3 R207, P2, R207, R65, RZ ;  /* 0x00000041cfcf7210 */ /* 0x020fe20007f5e0ff */
[----:B------:R-:W-:-:S04]  /*13140*/  IMAD.X R184, R184, 0x1, R64, P3 ;  /* 0x00000001b8b87824 */ /* 0x000fc800018e0640 */
[----:B------:R0:W-:Y:S01]  /*13150*/  STL [R1+0x790], R207 ;  /* 0x000790cf01007387 */ /* 0x0001e20000100800 */
[----:B------:R-:W-:-:S03]  /*13160*/  IADD3 R182, P3, R182, R65, RZ ;  /* 0x00000041b6b67210 */ /* 0x000fc60007f7e0ff */
[----:B0-----:R-:W5:Y:S01]  /*13170*/  LDL.LU R207, [R1+0x764] ;  /* 0x0007640001cf7983 */ /* 0x001f620000300800 */
[----:B------:R-:W-:Y:S01]  /*13180*/  IMAD.X R223, R223, 0x1, R64, P4 ;  /* 0x00000001dfdf7824 */ /* 0x000fe200020e0640 */
[----:B------:R-:W-:-:S04]  /*13190*/  IADD3 R168, P4, R168, R65, RZ ;  /* 0x00000041a8a87210 */ /* 0x000fc80007f9e0ff */
[----:B------:R0:W-:Y:S01]  /*131a0*/  STL [R1+0x7ac], R223 ;  /* 0x0007acdf01007387 */ /* 0x0001e20000100800 */
[----:B------:R-:W-:-:S03]  /*131b0*/  IMAD.X R154, R154, 0x1, R64, P5 ;  /* 0x000000019a9a7824 */ /* 0x000fc600028e0640 */
[----:B------:R-:W-:Y:S01]  /*131c0*/  STL [R1+0x7b4], R184 ;  /* 0x0007b4b801007387 */ /* 0x000fe20000100800 */
[----:B------:R-:W-:-:S03]  /*131d0*/  IADD3 R158, P5, R158, R65, RZ ;  /* 0x000000419e9e7210 */ /* 0x000fc60007fbe0ff */
[----:B0-----:R-:W5:Y:S04]  /*131e0*/  LDL.LU R223, [R1+0x738] ;  /* 0x0007380001df7983 */ /* 0x001f680000300800 */
        /* <DEDUP_REMOVED lines=8> */
[----:B------:R-:W-:Y:S02]  /*13270*/  IMAD.X R237, R237, 0x1, R64, P2 ;  /* 0x00000001eded7824 */ /* 0x000fe400010e0640 */
[----:B------:R-:W-:Y:S01]  /*13280*/  STL [R1+0x79c], R173 ;  /* 0x00079cad01007387 */ /* 0x000fe20000100800 */
[----:B------:R-:W-:-:S03]  /*13290*/  IADD3 R239, P2, R239, R65, RZ ;  /* 0x00000041efef7210 */ /* 0x000fc60007f5e0ff */
[----:B------:R-:W-:Y:S04]  /*132a0*/  STL [R1+0x770], R189 ;  /* 0x000770bd01007387 */ /* 0x000fe80000100800 */
[----:B------:R-:W-:Y:S04]  /*132b0*/  STL [R1+0x794], R205 ;  /* 0x000794cd01007387 */ /* 0x000fe80000100800 */
[----:B------:R0:W-:Y:S04]  /*132c0*/  STL [R1+0x760], R239 ;  /* 0x000760ef01007387 */ /* 0x0001e80000100800 */
[----:B------:R-:W-:Y:S04]  /*132d0*/  STL [R1+0x768], R221 ;  /* 0x000768dd01007387 */ /* 0x000fe80000100800 */
[----:B0-----:R-:W5:Y:S01]  /*132e0*/  LDL.LU R239, [R1+0x75c] ;  /* 0x00075c0001ef7983 */ /* 0x001f620000300800 */
[----:B------:R-:W-:-:S02]  /*132f0*/  IMAD.X R180, R180, 0x1, R64, P3 ;  /* 0x00000001b4b47824 */ /* 0x000fc400018e0640 */
[----:B------:R-:W-:Y:S01]  /*13300*/  IMAD.X R174, R174, 0x1, R64, P4 ;  /* 0x00000001aeae7824 */ /* 0x000fe200020e0640 */
[-C--:B------:R-:W-:Y:S01]  /*13310*/  IADD3 R178, P3, R178, R65.reuse, RZ ;  /* 0x00000041b2b27210 */ /* 0x080fe20007f7e0ff */
[----:B------:R-:W-:Y:S01]  /*13320*/  STL [R1+0x78c], R237 ;  /* 0x00078ced01007387 */ /* 0x000fe20000100800 */
[----:B------:R-:W-:-:S03]  /*13330*/  IADD3 R176, P4, R176, R65, RZ ;  /* 0x00000041b0b07210 */ /* 0x000fc60007f9e0ff */
[----:B------:R0:W-:Y:S04]  /*13340*/  STL [R1+0x77c], R174 ;  /* 0x00077cae01007387 */ /* 0x0001e80000100800 */
[----:B------:R-:W-:Y:S04]  /*13350*/  STL [R1+0x784], R180 ;  /* 0x000784b401007387 */ /* 0x000fe80000100800 */
[----:B0-----:R-:W5:Y:S01]  /*13360*/  LDL.LU R174, [R1+0x730] ;  /* 0x0007300001ae7983 */ /* 0x001f620000300800 */
[----:B------:R-:W-:-:S03]  /*13370*/  IMAD.X R166, R166, 0x1, R64, P5 ;  /* 0x00000001a6a67824 */ /* 0x000fc600028e0640 */
[----:B------:R-:W-:Y:S04]  /*13380*/  STL [R1+0x758], R178 ;  /* 0x000758b201007387 */ /* 0x000fe80000100800 */
[----:B------:R-:W5:Y:S04]  /*13390*/  LDL.LU R251, [R1+0x754] ;  /* 0x0007540001fb7983 */ /* 0x000f680000300800 */
[----:B------:R0:W-:Y:S04]  /*133a0*/  STL [R1+0x774], R166 ;  /* 0x000774a601007387 */ /* 0x0001e80000100800 */
[----:B------:R-:W-:Y:S04]  /*133b0*/  STL [R1+0x750], R176 ;  /* 0x000750b001007387 */ /* 0x000fe80000100800 */
[----:B0-----:R-:W5:Y:S04]  /*133c0*/  LDL.LU R166, [R1+0x728] ;  /* 0x0007280001a67983 */ /* 0x001f680000300800 */
[----:B------:R-:W5:Y:S04]  /*133d0*/  LDL.LU R188, [R1+0x74c] ;  /* 0x00074c0001bc7983 */ /* 0x000f680000300800 */
[----:B------:R-:W5:Y:S01]  /*133e0*/  LDL.LU R186, [R1+0x720] ;  /* 0x0007200001ba7983 */ /* 0x000f620000300800 */
[----:B--2---:R-:W-:-:S05]  /*133f0*/  IADD3 R159, P5, R159, R65, RZ ;  /* 0x000000419f9f7210 */ /* 0x004fca0007fbe0ff */
[----:B------:R0:W-:Y:S04]  /*13400*/  STL [R1+0x748], R159 ;  /* 0x0007489f01007387 */ /* 0x0001e80000100800 */
[----:B0-----:R-:W2:Y:S01]  /*13410*/  LDL.LU R159, [R1+0x744] ;  /* 0x00074400019f7983 */ /* 0x001ea20000300800 */
[----:B---3--:R-:W-:-:S05]  /*13420*/  IMAD.X R175, R175, 0x1, R64, P6 ;  /* 0x00000001afaf7824 */ /* 0x008fca00030e0640 */
[----:B------:R0:W-:Y:S04]  /*13430*/  STL [R1+0x76c], R175 ;  /* 0x00076caf01007387 */ /* 0x0001e80000100800 */
[----:B0-----:R-:W3:Y:S01]  /*13440*/  LDL.LU R175, [R1+0x718] ;  /* 0x0007180001af7983 */ /* 0x001ee20000300800 */
[----:B----4-:R-:W-:-:S05]  /*13450*/  IADD3 R191, P6, R191, R65, RZ ;  /* 0x00000041bfbf7210 */ /* 0x010fca0007fde0ff */
[----:B------:R0:W-:Y:S04]  /*13460*/  STL [R1+0x740], R191 ;  /* 0x000740bf01007387 */ /* 0x0001e80000100800 */
[----:B0-----:R-:W4:Y:S01]  /*13470*/  LDL.LU R191, [R1+0x73c] ;  /* 0x00073c0001bf7983 */ /* 0x001f220000300800 */
[----:B-----5:R-:W-:-:S03]  /*13480*/  IMAD.X R207, R207, 0x1, R64, P1 ;  /* 0x00000001cfcf7824 */ /* 0x020fc600008e0640 */
[----:B------:R-:W5:Y:S04]  /*13490*/  LDL.LU R184, [R1+0x710] ;  /* 0x0007100001b87983 */ /* 0x000f680000300800 */
[----:B------:R-:W5:Y:S04]  /*134a0*/  LDL.LU R182, [R1+0x734] ;  /* 0x0007340001b67983 */ /* 0x000f680000300800 */
[----:B------:R0:W-:Y:S04]  /*134b0*/  STL [R1+0x764], R207 ;  /* 0x000764cf01007387 */ /* 0x0001e80000100800 */
[----:B0-----:R-:W5:Y:S01]  /*134c0*/  LDL.LU R207, [R1+0x708] ;  /* 0x0007080001cf7983 */ /* 0x001f620000300800 */
[----:B------:R-:W-:-:S03]  /*134d0*/  IADD3 R223, P1, R223, R65, RZ ;  /* 0x00000041dfdf7210 */ /* 0x000fc60007f3e0ff */
        /* <DEDUP_REMOVED lines=10> */
[----:B------:R-:W5:Y:S01]  /*13580*/  LDL.LU R180, [R1+0x6e0] ;  /* 0x0006e00001b47983 */ /* 0x000f620000300800 */
[----:B------:R-:W-:-:S03]  /*13590*/  IMAD.X R239, R239, 0x1, R64, P2 ;  /* 0x00000001efef7824 */ /* 0x000fc600010e0640 */
[----:B------:R-:W5:Y:S04]  /*135a0*/  LDL.LU R178, [R1+0x704] ;  /* 0x0007040001b27983 */ /* 0x000f680000300800 */
[----:B------:R0:W-:Y:S04]  /*135b0*/  STL [R1+0x75c], R239 ;  /* 0x00075cef01007387 */ /* 0x0001e80000100800 */
[----:B0-----:R-:W5:Y:S01]  /*135c0*/  LDL.LU R239, [R1+0x6d8] ;  /* 0x0006d80001ef7983 */ /* 0x001f620000300800 */
[----:B------:R-:W-:-:S03]  /*135d0*/  IADD3 R174, P2, R174, R65, RZ ;  /* 0x00000041aeae7210 */ /* 0x000fc60007f5e0ff */
[----:B------:R-:W5:Y:S04]  /*135e0*/  LDL.LU R176, [R1+0x6fc] ;  /* 0x0006fc0001b07983 */ /* 0x000f680000300800 */
[----:B------:R0:W-:Y:S01]  /*135f0*/  STL [R1+0x730], R174 ;  /* 0x000730ae01007387 */ /* 0x0001e20000100800 */
[----:B------:R-:W-:-:S03]  /*13600*/  IMAD.X R251, R251, 0x1, R64, P3 ;  /* 0x00000001fbfb7824 */ /* 0x000fc600018e0640 */
[----:B0-----:R-:W5:Y:S01]  /*13610*/  LDL.LU R174, [R1+0x6d0] ;  /* 0x0006d00001ae7983 */ /* 0x001f620000300800 */
[----:B------:R-:W-:Y:S01]  /*13620*/  IADD3 R166, P3, R166, R65, RZ ;  /* 0x00000041a6a67210 */ /* 0x000fe20007f7e0ff */
[----:B------:R-:W-:-:S04]  /*13630*/  IMAD.X R188, R188, 0x1, R64, P4 ;  /* 0x00000001bcbc7824 */ /* 0x000fc800020e0640 */
[----:B------:R0:W-:Y:S01]  /*13640*/  STL [R1+0x728], R166 ;  /* 0x000728a601007387 */ /* 0x0001e20000100800 */
[----:B------:R-:W-:-:S03]  /*13650*/  IADD3 R186, P4, R186, R65, RZ ;  /* 0x00000041baba7210 */ /* 0x000fc60007f9e0ff */
[----:B0-----:R-:W5:Y:S04]  /*13660*/  LDL.LU R166, [R1+0x6f4] ;  /* 0x0006f40001a67983 */ /* 0x001f680000300800 */
[----:B------:R-:W-:Y:S01]  /*13670*/  STL [R1+0x754], R251 ;  /* 0x000754fb01007387 */ /* 0x000fe20000100800 */
[----:B--2---:R-:W-:-:S05]  /*13680*/  IMAD.X R159, R159, 0x1, R64, P5 ;  /* 0x000000019f9f7824 */ /* 0x004fca00028e0640 */
[----:B------:R0:W-:Y:S04]  /*13690*/  STL [R1+0x744], R159 ;  /* 0x0007449f01007387 */ /* 0x0001e80000100800 */
[----:B------:R-:W-:Y:S04]  /*136a0*/  STL [R1+0x74c], R188 ;  /* 0x00074cbc01007387 */ /* 0x000fe80000100800 */
[----:B0-----:R-:W2:Y:S01]  /*136b0*/  LDL.LU R159, [R1+0x6c8] ;  /* 0x0006c800019f7983 */ /* 0x001ea20000300800 */
[----:B---3--:R-:W-:-:S03]  /*136c0*/  IADD3 R175, P5, R175, R65, RZ ;  /* 0x00000041afaf7210 */ /* 0x008fc60007fbe0ff */
[----:B------:R-:W-:Y:S04]  /*136d0*/  STL [R1+0x720], R186 ;  /* 0x000720ba01007387 */ /* 0x000fe80000100800 */
[----:B------:R0:W-:Y:S04]  /*136e0*/  STL [R1+0x718], R175 ;  /* 0x000718af01007387 */ /* 0x0001e80000100800 */
[----:B0-----:R-:W3:Y:S01]  /*136f0*/  LDL.LU R175, [R1+0x6ec] ;  /* 0x0006ec0001af7983 */ /* 0x001ee20000300800 */
[----:B----4-:R-:W-:Y:S01]  /*13700*/  IMAD.X R191, R191, 0x1, R64, P6 ;  /* 0x00000001bfbf7824 */ /* 0x010fe200030e0640 */
[----:B-----5:R-:W-:-:S04]  /*13710*/  IADD3 R184, P6, R184, R65, RZ ;  /* 0x00000041b8b87210 */ /* 0x020fc80007fde0ff */
[----:B------:R0:W-:Y:S01]  /*13720*/  STL [R1+0x73c], R191 ;  /* 0x00073cbf01007387 */ /* 0x0001e20000100800 */
[----:B------:R-:W-:-:S03]  /*13730*/  IMAD.X R182, R182, 0x1, R64, P1 ;  /* 0x00000001b6b67824 */ /* 0x000fc600008e0640 */
[----:B0-----:R-:W4:Y:S01]  /*13740*/  LDL.LU R191, [R1+0x6c0] ;  /* 0x0006c00001bf7983 */ /* 0x001f220000300800 */
[----:B------:R-:W-:Y:S01]  /*13750*/  IADD3 R207, P1, R207, R65, RZ ;  /* 0x00000041cfcf7210 */ /* 0x000fe20007f3e0ff */
[----:B------:R-:W-:-:S04]  /*13760*/  IMAD.X R168, R168, 0x1, R64, P2 ;  /* 0x00000001a8a87824 */ /* 0x000fc800010e0640 */
[----:B------:R0:W-:Y:S01]  /*13770*/  STL [R1+0x708], R207 ;  /* 0x000708cf01007387 */ /* 0x0001e20000100800 */
[----:B------:R-:W-:-:S03]  /*13780*/  IADD3 R154, P2, R154, R65, RZ ;  /* 0x000000419a9a7210 */ /* 0x000fc60007f5e0ff */
[----:B------:R-:W-:Y:S01]  /*13790*/  STL [R1+0x710], R184 ;  /* 0x000710b801007387 */ /* 0x000fe20000100800 */
[----:B------:R-:W-:-:S03]  /*137a0*/  IMAD.X R158, R158, 0x1, R64, P3 ;  /* 0x000000019e9e7824 */ /* 0x000fc600018e0640 */
[----:B0-----:R-:W5:Y:S04]  /*137b0*/  LDL.LU R207, [R1+0x6e4] ;  /* 0x0006e40001cf7983 */ /* 0x001f680000300800 */
        /* <DEDUP_REMOVED lines=19> */
[----:B------:R-:W-:Y:S04]  /*138f0*/  STL [R1+0x6e8], R237 ;  /* 0x0006e8ed01007387 */ /* 0x000fe80000100800 */
[----:B------:R0:W-:Y:S04]  /*13900*/  STL [R1+0x6d8], R239 ;  /* 0x0006d8ef01007387 */ /* 0x0001e80000100800 */
[----:B------:R-:W-:Y:S04]  /*13910*/  STL [R1+0x6e0], R180 ;  /* 0x0006e0b401007387 */ /* 0x000fe80000100800 */
[----:B0-----:R-:W5:Y:S01]  /*13920*/  LDL.LU R239, [R1+0x6dc] ;  /* 0x0006dc0001ef7983 */ /* 0x001f620000300800 */
[----:B------:R-:W-:Y:S01]  /*13930*/  IMAD.X R176, R176, 0x1, R64, P2 ;  /* 0x00000001b0b07824 */ /* 0x000fe200010e0640 */
[----:B------:R-:W-:-:S02]  /*13940*/  IADD3 R174, P2, R174, R65, RZ ;  /* 0x00000041aeae7210 */ /* 0x000fc40007f5e0ff */
[----:B------:R-:W-:Y:S04]  /*13950*/  STL [R1+0x704], R178 ;  /* 0x000704b201007387 */ /* 0x000fe80000100800 */
[----:B------:R-:W5:Y:S04]  /*13960*/  LDL.LU R251, [R1+0x6b0] ;  /* 0x0006b00001fb7983 */ /* 0x000f680000300800 */
[----:B------:R0:W-:Y:S04]  /*13970*/  STL [R1+0x6d0], R174 ;  /* 0x0006d0ae01007387 */ /* 0x0001e80000100800 */
[----:B------:R-:W-:Y:S04]  /*13980*/  STL [R1+0x6fc], R176 ;  /* 0x0006fcb001007387 */ /* 0x000fe80000100800 */
[----:B0-----:R-:W5:Y:S01]  /*13990*/  LDL.LU R174, [R1+0x6d4] ;  /* 0x0006d40001ae7983 */ /* 0x001f620000300800 */
[----:B------:R-:W-:-:S03]  /*139a0*/  IMAD.X R166, R166, 0x1, R64, P3 ;  /* 0x00000001a6a67824 */ /* 0x000fc600018e0640 */
[----:B------:R-:W5:Y:S04]  /*139b0*/  LDL.LU R188, [R1+0x6a8] ;  /* 0x0006a80001bc7983 */ /* 0x000f680000300800 */
[----:B------:R-:W5:Y:S04]  /*139c0*/  LDL.LU R186, [R1+0x6cc] ;  /* 0x0006cc0001ba7983 */ /* 0x000f680000300800 */
[----:B------:R0:W-:Y:S04]  /*139d0*/  STL [R1+0x6f4], R166 ;  /* 0x0006f4a601007387 */ /* 0x0001e80000100800 */
[----:B0-----:R-:W5:Y:S01]  /*139e0*/  LDL.LU R166, [R1+0x6a0] ;  /* 0x0006a00001a67983 */ /* 0x001f620000300800 */
[----:B--2---:R-:W-:-:S05]  /*139f0*/  IADD3 R159, P3, R159, R65, RZ ;  /* 0x000000419f9f7210 */ /* 0x004fca0007f7e0ff */
[----:B------:R0:W-:Y:S04]  /*13a00*/  STL [R1+0x6c8], R159 ;  /* 0x0006c89f01007387 */ /* 0x0001e80000100800 */
[----:B0-----:R-:W2:Y:S01]  /*13a10*/  LDL.LU R159, [R1+0x6c4] ;  /* 0x0006c400019f7983 */ /* 0x001ea20000300800 */
[----:B---3--:R-:W-:-:S05]  /*13a20*/  IMAD.X R175, R175, 0x1, R64, P4 ;  /* 0x00000001afaf7824 */ /* 0x008fca00020e0640 */
[----:B------:R0:W-:Y:S04]  /*13a30*/  STL [R1+0x6ec], R175 ;  /* 0x0006ecaf01007387 */ /* 0x0001e80000100800 */
[----:B0-----:R-:W3:Y:S04]  /*13a40*/  LDL.LU R175, [R1+0x698] ;  /* 0x0006980001af7983 */ /* 0x001ee80000300800 */
[----:B------:R-:W3:Y:S04]  /*13a50*/  LDL.LU R184, [R1+0x6bc] ;  /* 0x0006bc0001b87983 */ /* 0x000ee80000300800 */
[----:B------:R-:W3:Y:S01]  /*13a60*/  LDL.LU R182, [R1+0x690] ;  /* 0x0006900001b67983 */ /* 0x000ee20000300800 */
[----:B----4-:R-:W-:-:S05]  /*13a70*/  IADD3 R191, P4, R191, R65, RZ ;  /* 0x00000041bfbf7210 */ /* 0x010fca0007f9e0ff */
[----:B------:R0:W-:Y:S04]  /*13a80*/  STL [R1+0x6c0], R191 ;  /* 0x0006c0bf01007387 */ /* 0x0001e80000100800 */
[----:B0-----:R-:W4:Y:S04]  /*13a90*/  LDL.LU R191, [R1+0x6b4] ;  /* 0x0006b40001bf7983 */ /* 0x001f280000300800 */
[----:B------:R-:W4:Y:S01]  /*13aa0*/  LDL.LU R168, [R1+0x688] ;  /* 0x0006880001a87983 */ /* 0x000f220000300800 */
[----:B-----5:R-:W-:-:S03]  /*13ab0*/  IMAD.X R207, R207, 0x1, R64, P5 ;  /* 0x00000001cfcf7824 */ /* 0x020fc600028e0640 */
        /* <DEDUP_REMOVED lines=10> */
[----:B------:R-:W5:Y:S01]  /*13b60*/  LDL.LU R178, [R1+0x660] ;  /* 0x0006600001b27983 */ /* 0x000f620000300800 */
[----:B------:R-:W-:-:S05]  /*13b70*/  IADD3 R223, P5, R223, R65, RZ ;  /* 0x00000041dfdf7210 */ /* 0x000fca0007fbe0ff */
[----:B------:R0:W-:Y:S04]  /*13b80*/  STL [R1+0x6b8], R223 ;  /* 0x0006b8df01007387 */ /* 0x0001e80000100800 */
[----:B0-----:R-:W5:Y:S01]  /*13b90*/  LDL.LU R223, [R1+0x684] ;  /* 0x0006840001df7983 */ /* 0x001f620000300800 */
[----:B------:R-:W-:-:S03]  /*13ba0*/  IMAD.X R239, R239, 0x1, R64, P6 ;  /* 0x00000001efef7824 */ /* 0x000fc600030e0640 */
[----:B------:R-:W5:Y:S04]  /*13bb0*/  LDL.LU R176, [R1+0x658] ;  /* 0x0006580001b07983 */ /* 0x000f680000300800 */
[----:B------:R0:W-:Y:S04]  /*13bc0*/  STL [R1+0x6dc], R239 ;  /* 0x0006dcef01007387 */ /* 0x0001e80000100800 */
[----:B0-----:R-:W5:Y:S01]  /*13bd0*/  LDL.LU R239, [R1+0x67c] ;  /* 0x00067c0001ef7983 */ /* 0x001f620000300800 */
[-C--:B------:R-:W-:Y:S01]  /*13be0*/  IADD3 R251, P6, R251, R65.reuse, RZ ;  /* 0x00000041fbfb7210 */ /* 0x080fe20007fde0ff */
[----:B------:R-:W-:Y:S01]  /*13bf0*/  IMAD.X R174, R174, 0x1, R64, P1 ;  /* 0x00000001aeae7824 */ /* 0x000fe200008e0640 */
[----:B------:R-:W-:-:S04]  /*13c00*/  IADD3 R188, P1, R188, R65, RZ ;  /* 0x00000041bcbc7210 */ /* 0x000fc80007f3e0ff */
[----:B------:R0:W-:Y:S01]  /*13c10*/  STL [R1+0x6d4], R174 ;  /* 0x0006d4ae01007387 */ /* 0x0001e20000100800 */
[----:B------:R-:W-:-:S03]  /*13c20*/  IMAD.X R186, R186, 0x1, R64, P2 ;  /* 0x00000001baba7824 */ /* 0x000fc600010e0640 */
[----:B0-----:R-:W5:Y:S01]  /*13c30*/  LDL.LU R174, [R1+0x650] ;  /* 0x0006500001ae7983 */ /* 0x001f620000300800 */
[----:B------:R-:W-:-:S03]  /*13c40*/  IADD3 R166, P2, R166, R65, RZ ;  /* 0x00000041a6a67210 */ /* 0x000fc60007f5e0ff */
[----:B------:R-:W-:Y:S04]  /*13c50*/  STL [R1+0x6b0], R251 ;  /* 0x0006b0fb01007387 */ /* 0x000fe80000100800 */
[----:B------:R0:W-:Y:S04]  /*13c60*/  STL [R1+0x6a0], R166 ;  /* 0x0006a0a601007387 */ /* 0x0001e80000100800 */
[----:B------:R-:W-:Y:S04]  /*13c70*/  STL [R1+0x6a8], R188 ;  /* 0x0006a8bc01007387 */ /* 0x000fe80000100800 */
[----:B0-----:R-:W5:Y:S04]  /*13c80*/  LDL.LU R166, [R1+0x674] ;  /* 0x0006740001a67983 */ /* 0x001f680000300800 */
[----:B------:R-:W-:Y:S01]  /*13c90*/  STL [R1+0x6cc], R186 ;  /* 0x0006ccba01007387 */ /* 0x000fe20000100800 */
[----:B--2---:R-:W-:-:S05]  /*13ca0*/  IMAD.X R159, R159, 0x1, R64, P3 ;  /* 0x000000019f9f7824 */ /* 0x004fca00018e0640 */
[----:B------:R0:W-:Y:S04]  /*13cb0*/  STL [R1+0x6c4], R159 ;  /* 0x0006c49f01007387 */ /* 0x0001e80000100800 */
[----:B0-----:R-:W2:Y:S01]  /*13cc0*/  LDL.LU R159, [R1+0x648] ;  /* 0x00064800019f7983 */ /* 0x001ea20000300800 */
[----:B---3--:R-:W-:Y:S01]  /*13cd0*/  IADD3 R175, P3, R175, R65, RZ ;  /* 0x00000041afaf7210 */ /* 0x008fe20007f7e0ff */
[----:B------:R-:W-:-:S04]  /*13ce0*/  IMAD.X R184, R184, 0x1, R64, P4 ;  /* 0x00000001b8b87824 */ /* 0x000fc800020e0640 */
[----:B------:R0:W-:Y:S01]  /*13cf0*/  STL [R1+0x698], R175 ;  /* 0x000698af01007387 */ /* 0x0001e20000100800 */
[----:B------:R-:W-:-:S03]  /*13d00*/  IADD3 R182, P4, R182, R65, RZ ;  /* 0x00000041b6b67210 */ /* 0x000fc60007f9e0ff */
[----:B0-----:R-:W3:Y:S01]  /*13d10*/  LDL.LU R175, [R1+0x66c] ;  /* 0x00066c0001af7983 */ /* 0x001ee20000300800 */
[----:B----4-:R-:W-:Y:S01]  /*13d20*/  IMAD.X R191, R191, 0x1, R64, P5 ;  /* 0x00000001bfbf7824 */ /* 0x010fe200028e0640 */
[----:B------:R-:W-:-:S04]  /*13d30*/  IADD3 R168, P5, R168, R65, RZ ;  /* 0x00000041a8a87210 */ /* 0x000fc80007fbe0ff */
[----:B------:R0:W-:Y:S01]  /*13d40*/  STL [R1+0x6b4], R191 ;  /* 0x0006b4bf01007387 */ /* 0x0001e20000100800 */
[----:B-----5:R-:W-:-:S03]  /*13d50*/  IMAD.X R154, R154, 0x1, R64, P6 ;  /* 0x000000019a9a7824 */ /* 0x020fc600030e0640 */
[----:B------:R-:W-:Y:S01]  /*13d60*/  STL [R1+0x6bc], R184 ;  /* 0x0006bcb801007387 */ /* 0x000fe20000100800 */
[----:B------:R-:W-:-:S03]  /*13d70*/  IADD3 R158, P6, R158, R65, RZ ;  /* 0x000000419e9e7210 */ /* 0x000fc60007fde0ff */
[----:B0-----:R-:W4:Y:S04]  /*13d80*/  LDL.LU R191, [R1+0x640] ;  /* 0x0006400001bf7983 */ /* 0x001f280000300800 */
        /* <DEDUP_REMOVED lines=12> */
[----:B------:R-:W-:Y:S01]  /*13e50*/  STL [R1+0x69c], R205 ;  /* 0x00069ccd01007387 */ /* 0x000fe20000100800 */
[----:B------:R-:W-:-:S03]  /*13e60*/  IMAD.X R180, R180, 0x1, R64, P4 ;  /* 0x00000001b4b47824 */ /* 0x000fc600020e0640 */
[----:B------:R0:W-:Y:S01]  /*13e70*/  STL [R1+0x668], R207 ;  /* 0x000668cf01007387 */ /* 0x0001e20000100800 */
[----:B------:R-:W-:-:S03]  /*13e80*/  IADD3 R178, P4, R178, R65, RZ ;  /* 0x00000041b2b27210 */ /* 0x000fc60007f9e0ff */
[----:B------:R-:W-:Y:S04]  /*13e90*/  STL [R1+0x670], R221 ;  /* 0x000670dd01007387 */ /* 0x000fe80000100800 */
[----:B0-----:R-:W5:Y:S01]  /*13ea0*/  LDL.LU R207, [R1+0x664] ;  /* 0x0006640001cf7983 */ /* 0x001f620000300800 */
[----:B------:R-:W-:-:S03]  /*13eb0*/  IMAD.X R223, R223, 0x1, R64, P5 ;  /* 0x00000001dfdf7824 */ /* 0x000fc600028e0640 */
        /* <DEDUP_REMOVED lines=10> */
[----:B0-----:R-:W5:Y:S01]  /*13f60*/  LDL.LU R239, [R1+0x630] ;  /* 0x0006300001ef7983 */ /* 0x001f620000300800 */
[----:B------:R-:W-:-:S03]  /*13f70*/  IADD3 R174, P6, R174, R65, RZ ;  /* 0x00000041aeae7210 */ /* 0x000fc60007fde0ff */
[----:B------:R-:W5:Y:S04]  /*13f80*/  LDL.LU R188, [R1+0x654] ;  /* 0x0006540001bc7983 */ /* 0x000f680000300800 */
[----:B------:R-:W5:Y:S04]  /*13f90*/  LDL.LU R186, [R1+0x628] ;  /* 0x0006280001ba7983 */ /* 0x000f680000300800 */
[----:B------:R0:W-:Y:S04]  /*13fa0*/  STL [R1+0x650], R174 ;  /* 0x000650ae01007387 */ /* 0x0001e80000100800 */
[----:B0-----:R-:W5:Y:S01]  /*13fb0*/  LDL.LU R174, [R1+0x64c] ;  /* 0x00064c0001ae7983 */ /* 0x001f620000300800 */
[----:B------:R-:W-:-:S05]  /*13fc0*/  IMAD.X R166, R166, 0x1, R64, P1 ;  /* 0x00000001a6a67824 */ /* 0x000fca00008e0640 */
[----:B------:R0:W-:Y:S04]  /*13fd0*/  STL [R1+0x674], R166 ;  /* 0x000674a601007387 */ /* 0x0001e80000100800 */
[----:B0-----:R-:W5:Y:S01]  /*13fe0*/  LDL.LU R166, [R1+0x620] ;  /* 0x0006200001a67983 */ /* 0x001f620000300800 */
[----:B--2---:R-:W-:-:S05]  /*13ff0*/  IADD3 R159, P1, R159, R65, RZ ;  /* 0x000000419f9f7210 */ /* 0x004fca0007f3e0ff */
[----:B------:R0:W-:Y:S04]  /*14000*/  STL [R1+0x648], R159 ;  /* 0x0006489f01007387 */ /* 0x0001e80000100800 */
[----:B0-----:R-:W2:Y:S04]  /*14010*/  LDL.LU R159, [R1+0x644] ;  /* 0x00064400019f7983 */ /* 0x001ea80000300800 */
[----:B------:R-:W2:Y:S01]  /*14020*/  LDL.LU R184, [R1+0x618] ;  /* 0x0006180001b87983 */ /* 0x000ea20000300800 */
[----:B---3--:R-:W-:-:S03]  /*14030*/  IMAD.X R175, R175, 0x1, R64, P2 ;  /* 0x00000001afaf7824 */ /* 0x008fc600010e0640 */
[----:B------:R-:W3:Y:S04]  /*14040*/  LDL.LU R182, [R1+0x63c] ;  /* 0x00063c0001b67983 */ /* 0x000ee80000300800 */
[----:B------:R0:W-:Y:S04]  /*14050*/  STL [R1+0x66c], R175 ;  /* 0x00066caf01007387 */ /* 0x0001e80000100800 */
[----:B0-----:R-:W3:Y:S04]  /*14060*/  LDL.LU R175, [R1+0x610] ;  /* 0x0006100001af7983 */ /* 0x001ee80000300800 */
[----:B------:R-:W3:Y:S04]  /*14070*/  LDL.LU R168, [R1+0x634] ;  /* 0x0006340001a87983 */ /* 0x000ee80000300800 */
[----:B------:R-:W3:Y:S04]  /*14080*/  LDL.LU R154, [R1+0x608] ;  /* 0x00060800019a7983 */ /* 0x000ee80000300800 */
[----:B------:R-:W3:Y:S01]  /*14090*/  LDL.LU R158, [R1+0x62c] ;  /* 0x00062c00019e7983 */ /* 0x000ee20000300800 */
[----:B----4-:R-:W-:-:S05]  /*140a0*/  IADD3 R191, P2, R191, R65, RZ ;  /* 0x00000041bfbf7210 */ /* 0x010fca0007f5e0ff */
[----:B------:R0:W-:Y:S04]  /*140b0*/  STL [R1+0x640], R191 ;  /* 0x000640bf01007387 */ /* 0x0001e80000100800 */
[----:B------:R-:W4:Y:S04]  /*140c0*/  LDL.LU R173, [R1+0x600] ;  /* 0x0006000001ad7983 */ /* 0x000f280000300800 */
[----:B------:R-:W4:Y:S04]  /*140d0*/  LDL.LU R189, [R1+0x624] ;  /* 0x0006240001bd7983 */ /* 0x000f280000300800 */
[----:B------:R-:W4:Y:S04]  /*140e0*/  LDL.LU R205, [R1+0x5f8] ;  /* 0x0005f80001cd7983 */ /* 0x000f280000300800 */
[----:B------:R-:W4:Y:S04]  /*140f0*/  LDL.LU R221, [R1+0x61c] ;  /* 0x00061c0001dd7983 */ /* 0x000f280000300800 */
[----:B------:R-:W4:Y:S04]  /*14100*/  LDL.LU R237, [R1+0x5f0] ;  /* 0x0005f00001ed7983 */ /* 0x000f280000300800 */
[----:B0-----:R-:W4:Y:S04]  /*14110*/  LDL.LU R191, [R1+0x614] ;  /* 0x0006140001bf7983 */ /* 0x001f280000300800 */
[----:B------:R-:W4:Y:S04]  /*14120*/  LDL.LU R180, [R1+0x5e8] ;  /* 0x0005e80001b47983 */ /* 0x000f280000300800 */
[----:B------:R-:W4:Y:S01]  /*14130*/  LDL.LU R178, [R1+0x60c] ;  /* 0x00060c0001b27983 */ /* 0x000f220000300800 */
[----:B-----5:R-:W-:-:S05]  /*14140*/  IMAD.X R207, R207, 0x1, R64, P3 ;  /* 0x00000001cfcf7824 */ /* 0x020fca00018e0640 */
[----:B------:R0:W-:Y:S04]  /*14150*/  STL [R1+0x664], R207 ;  /* 0x000664cf01007387 */ /* 0x0001e80000100800 */
[----:B0-----:R-:W5:Y:S04]  /*14160*/  LDL.LU R207, [R1+0x5e0] ;  /* 0x0005e00001cf7983 */ /* 0x001f680000300800 */
[----:B------:R-:W5:Y:S01]  /*14170*/  LDL.LU R176, [R1+0x604] ;  /* 0x0006040001b07983 */ /* 0x000f620000300800 */
[----:B------:R-:W-:-:S05]  /*14180*/  IADD3 R223, P3, R223, R65, RZ ;  /* 0x00000041dfdf7210 */ /* 0x000fca0007f7e0ff */
[----:B------:R0:W-:Y:S01]  /*14190*/  STL [R1+0x638], R223 ;  /* 0x000638df01007387 */ /* 0x0001e20000100800 */
[----:B------:R-:W-:-:S03]  /*141a0*/  IMAD.X R251, R251, 0x1, R64, P4 ;  /* 0x00000001fbfb7824 */ /* 0x000fc600020e0640 */
[----:B0-----:R-:W5:Y:S01]  /*141b0*/  LDL.LU R223, [R1+0x5d8] ;  /* 0x0005d80001df7983 */ /* 0x001f620000300800 */
[----:B------:R-:W-:-:S05]  /*141c0*/  IADD3 R239, P4, R239, R65, RZ ;  /* 0x00000041efef7210 */ /* 0x000fca0007f9e0ff */
[----:B------:R0:W-:Y:S04]  /*141d0*/  STL [R1+0x630], R239 ;  /* 0x000630ef01007387 */ /* 0x0001e80000100800 */
[----:B0-----:R-:W5:Y:S01]  /*141e0*/  LDL.LU R239, [R1+0x5fc] ;  /* 0x0005fc0001ef7983 */ /* 0x001f620000300800 */
[--C-:B------:R-:W-:Y:S01]  /*141f0*/  IMAD.X R188, R188, 0x1, R64.reuse, P5 ;  /* 0x00000001bcbc7824 */ /* 0x100fe200028e0640 */
[----:B------:R-:W-:Y:S02]  /*14200*/  IADD3 R186, P5, R186, R65, RZ ;  /* 0x00000041baba7210 */ /* 0x000fe40007fbe0ff */
[----:B------:R-:W-:Y:S01]  /*14210*/  STL [R1+0x65c], R251 ;  /* 0x00065cfb01007387 */ /* 0x000fe20000100800 */
[----:B------:R-:W-:-:S05]  /*14220*/  IMAD.X R174, R174, 0x1, R64, P6 ;  /* 0x00000001aeae7824 */ /* 0x000fca00030e0640 */
[----:B------:R0:W-:Y:S04]  /*14230*/  STL [R1+0x64c], R174 ;  /* 0x00064cae01007387 */ /* 0x0001e80000100800 */
[----:B------:R-:W-:Y:S04]  /*14240*/  STL [R1+0x654], R188 ;  /* 0x000654bc01007387 */ /* 0x000fe80000100800 */
[----:B0-----:R-:W5:Y:S01]  /*14250*/  LDL.LU R174, [R1+0x5d0] ;  /* 0x0005d00001ae7983 */ /* 0x001f620000300800 */
[----:B------:R-:W-:-:S03]  /*14260*/  IADD3 R166, P6, R166, R65, RZ ;  /* 0x00000041a6a67210 */ /* 0x000fc60007fde0ff */
[----:B------:R-:W-:Y:S04]  /*14270*/  STL [R1+0x628], R186 ;  /* 0x000628ba01007387 */ /* 0x000fe80000100800 */
[----:B------:R0:W-:Y:S04]  /*14280*/  STL [R1+0x620], R166 ;  /* 0x000620a601007387 */ /* 0x0001e80000100800 */
[----:B0-----:R-:W5:Y:S01]  /*14290*/  LDL.LU R166, [R1+0x5f4] ;  /* 0x0005f40001a67983 */ /* 0x001f620000300800 */
[----:B--2---:R-:W-:Y:S01]  /*142a0*/  IMAD.X R159, R159, 0x1, R64, P1 ;  /* 0x000000019f9f7824 */ /* 0x004fe200008e0640 */
[----:B------:R-:W-:-:S04]  /*142b0*/  IADD3 R184, P1, R184, R65, RZ ;  /* 0x00000041b8b87210 */ /* 0x000fc80007f3e0ff */
[----:B------:R0:W-:Y:S01]  /*142c0*/  STL [R1+0x644], R159 ;  /* 0x0006449f01007387 */ /* 0x0001e20000100800 */
[----:B---3--:R-:W-:-:S03]  /*142d0*/  IMAD.X R182, R182, 0x1, R64, P2 ;  /* 0x00000001b6b67824 */ /* 0x008fc600010e0640 */
[----:B0-----:R-:W2:Y:S01]  /*142e0*/  LDL.LU R159, [R1+0x5c8] ;  /* 0x0005c800019f7983 */ /* 0x001ea20000300800 */
[----:B------:R-:W-:Y:S01]  /*142f0*/  IADD3 R175, P2, R175, R65, RZ ;  /* 0x00000041afaf7210 */ /* 0x000fe20007f5e0ff */
[----:B------:R-:W-:-:S04]  /*14300*/  IMAD.X R168, R168, 0x1, R64, P3 ;  /* 0x00000001a8a87824 */ /* 0x000fc800018e0640 */
[----:B------:R0:W-:Y:S01]  /*14310*/  STL [R1+0x610], R175 ;  /* 0x000610af01007387 */ /* 0x0001e20000100800 */
[----:B------:R-:W-:-:S03]  /*14320*/  IADD3 R154, P3, R154, R65, RZ ;  /* 0x000000419a9a7210 */ /* 0x000fc60007f7e0ff */
[----:B------:R-:W-:Y:S01]  /*14330*/  STL [R1+0x618], R184 ;  /* 0x000618b801007387 */ /* 0x000fe20000100800 */
[----:B------:R-:W-:-:S03]  /*14340*/  IMAD.X R158, R158, 0x1, R64, P4 ;  /* 0x000000019e9e7824 */ /* 0x000fc600020e0640 */
[----:B0-----:R-:W3:Y:S04]  /*14350*/  LDL.LU R175, [R1+0x5ec] ;  /* 0x0005ec0001af7983 */ /* 0x001ee80000300800 */
[----:B------:R-:W-:Y:S04]  /*14360*/  STL [R1+0x63c], R182 ;  /* 0x00063cb601007387 */ /* 0x000fe80000100800 */
[----:B------:R-:W-:Y:S04]  /*14370*/  STL [R1+0x634], R168 ;  /* 0x000634a801007387 */ /* 0x000fe80000100800 */
[----:B------:R-:W-:Y:S04]  /*14380*/  STL [R1+0x608], R154 ;  /* 0x0006089a01007387 */ /* 0x000fe80000100800 */
[----:B------:R-:W-:Y:S01]  /*14390*/  STL [R1+0x62c], R158 ;  /* 0x00062c9e01007387 */ /* 0x000fe20000100800 */
[----:B----4-:R-:W-:Y:S01]  /*143a0*/  IADD3 R173, P4, R173, R65, RZ ;  /* 0x00000041adad7210 */ /* 0x010fe20007f9e0ff */
[----:B------:R-:W-:-:S04]  /*143b0*/  IMAD.X R189, R189, 0x1, R64, P5 ;  /* 0x00000001bdbd7824 */ /* 0x000fc800028e0640 */
[----:B------:R-:W-:Y:S01]  /*143c0*/  STL [R1+0x600], R173 ;  /* 0x000600ad01007387 */ /* 0x000fe20000100800 */
[----:B------:R-:W-:-:S03]  /*143d0*/  IADD3 R205, P5, R205, R65, RZ ;  /* 0x00000041cdcd7210 */ /* 0x000fc60007fbe0ff */
[----:B------:R-:W-:Y:S01]  /*143e0*/  STL [R1+0x624], R189 ;  /* 0x000624bd01007387 */ /* 0x000fe20000100800 */
[----:B------:R-:W-:-:S03]  /*143f0*/  IMAD.X R221, R221, 0x1, R64, P6 ;  /* 0x00000001dddd7824 */ /* 0x000fc600030e0640 */
[----:B------:R-:W-:Y:S01]  /*14400*/  STL [R1+0x5f8], R205 ;  /* 0x0005f8cd01007387 */ /* 0x000fe20000100800 */
[-C--:B------:R-:W-:Y:S01]  /*14410*/  IADD3 R237, P6, R237, R65.reuse, RZ ;  /* 0x00000041eded7210 */ /* 0x080fe20007fde0ff */
[----:B------:R-:W-:Y:S01]  /*14420*/  IMAD.X R191, R191, 0x1, R64, P1 ;  /* 0x00000001bfbf7824 */ /* 0x000fe200008e0640 */
[----:B------:R-:W-:-:S04]  /*14430*/  IADD3 R180, P1, R180, R65, RZ ;  /* 0x00000041b4b47210 */ /* 0x000fc80007f3e0ff */
[----:B------:R0:W-:Y:S01]  /*14440*/  STL [R1+0x614], R191 ;  /* 0x000614bf01007387 */ /* 0x0001e20000100800 */
[----:B------:R-:W-:-:S03]  /*14450*/  IMAD.X R178, R178, 0x1, R64, P2 ;  /* 0x00000001b2b27824 */ /* 0x000fc600010e0640 */
[----:B------:R-:W-:Y:S04]  /*14460*/  STL [R1+0x61c], R221 ;  /* 0x00061cdd01007387 */ /* 0x000fe80000100800 */
[----:B0-----:R-:W4:Y:S04]  /*14470*/  LDL.LU R191, [R1+0x5c0] ;  /* 0x0005c00001bf7983 */ /* 0x001f280000300800 */
[----:B------:R-:W-:Y:S01]  /*14480*/  STL [R1+0x5f0], R237 ;  /* 0x0005f0ed01007387 */ /* 0x000fe20000100800 */
[----:B-----5:R-:W-:Y:S01]  /*14490*/  IADD3 R207, P2, R207, R65, RZ ;  /* 0x00000041cfcf7210 */ /* 0x020fe20007f5e0ff */
[----:B------:R-:W-:-:S04]  /*144a0*/  IMAD.X R176, R176, 0x1, R64, P3 ;  /* 0x00000001b0b07824 */ /* 0x000fc800018e0640 */
[----:B------:R0:W-:Y:S04]  /*144b0*/  STL [R1+0x5e0], R207 ;  /* 0x0005e0cf01007387 */ /* 0x0001e80000100800 */
[----:B------:R-:W-:Y:S04]  /*144c0*/  STL [R1+0x5e8], R180 ;  /* 0x0005e8b401007387 */ /* 0x000fe80000100800 */
[----:B0-----:R-:W5:Y:S04]  /*144d0*/  LDL.LU R207, [R1+0x5e4] ;  /* 0x0005e40001cf7983 */ /* 0x001f680000300800 */
[----:B------:R-:W-:Y:S01]  /*144e0*/  STL [R1+0x60c], R178 ;  /* 0x00060cb201007387 */ /* 0x000fe20000100800 */
[----:B------:R-:W-:-:S03]  /*144f0*/  IADD3 R223, P3, R223, R65, RZ ;  /* 0x00000041dfdf7210 */ /* 0x000fc60007f7e0ff */
[----:B------:R-:W5:Y:S04]  /*14500*/  LDL.LU R251, [R1+0x5b8] ;  /* 0x0005b80001fb7983 */ /* 0x000f680000300800 */
[----:B------:R0:W-:Y:S04]  /*14510*/  STL [R1+0x5d8], R223 ;  /* 0x0005d8df01007387 */ /* 0x0001e80000100800 */
[----:B------:R-:W-:Y:S04]  /*14520*/  STL [R1+0x604], R176 ;  /* 0x000604b001007387 */ /* 0x000fe80000100800 */
[----:B0-----:R-:W5:Y:S04]  /*14530*/  LDL.LU R223, [R1+0x5dc] ;  /* 0x0005dc0001df7983 */ /* 0x001f680000300800 */
[----:B------:R-:W5:Y:S01]  /*14540*/  LDL.LU R188, [R1+0x5b0] ;  /* 0x0005b00001bc7983 */ /* 0x000f620000300800 */
[----:B------:R-:W-:-:S03]  /*14550*/  IMAD.X R239, R239, 0x1, R64, P4 ;  /* 0x00000001efef7824 */ /* 0x000fc600020e0640 */
[----:B------:R-:W5:Y:S04]  /*14560*/  LDL.LU R186, [R1+0x5d4] ;  /* 0x0005d40001ba7983 */ /* 0x000f680000300800 */
[----:B------:R0:W-:Y:S04]  /*14570*/  STL [R1+0x5fc], R239 ;  /* 0x0005fcef01007387 */ /* 0x0001e80000100800 */
[----:B0-----:R-:W5:Y:S01]  /*14580*/  LDL.LU R239, [R1+0x5a8] ;  /* 0x0005a80001ef7983 */ /* 0x001f620000300800 */
[----:B------:R-:W-:-:S05]  /*14590*/  IADD3 R174, P4, R174, R65, RZ ;  /* 0x00000041aeae7210 */ /* 0x000fca0007f9e0ff */
[----:B------:R0:W-:Y:S04]  /*145a0*/  STL [R1+0x5d0], R174 ;  /* 0x0005d0ae01007387 */ /* 0x0001e80000100800 */
[----:B0-----:R-:W5:Y:S01]  /*145b0*/  LDL.LU R174, [R1+0x5cc] ;  /* 0x0005cc0001ae7983 */ /* 0x001f620000300800 */
[----:B------:R-:W-:-:S05]  /*145c0*/  IMAD.X R166, R166, 0x1, R64, P5 ;  /* 0x00000001a6a67824 */ /* 0x000fca00028e0640 */
[----:B------:R0:W-:Y:S04]  /*145d0*/  STL [R1+0x5f4], R166 ;  /* 0x0005f4a601007387 */ /* 0x0001e80000100800 */
[----:B0-----:R-:W5:Y:S04]  /*145e0*/  LDL.LU R166, [R1+0x5a0] ;  /* 0x0005a00001a67983 */ /* 0x001f680000300800 */
[----:B------:R-:W5:Y:S04]  /*145f0*/  LDL.LU R184, [R1+0x5c4] ;  /* 0x0005c40001b87983 */ /* 0x000f680000300800 */
[----:B------:R-:W5:Y:S01]  /*14600*/  LDL.LU R182, [R1+0x598] ;  /* 0x0005980001b67983 */ /* 0x000f620000300800 */
[----:B--2---:R-:W-:-:S05]  /*14610*/  IADD3 R159, P5, R159, R65, RZ ;  /* 0x000000419f9f7210 */ /* 0x004fca0007fbe0ff */
[----:B------:R0:W-:Y:S04]  /*14620*/  STL [R1+0x5c8], R159 ;  /* 0x0005c89f01007387 */ /* 0x0001e80000100800 */
[----:B0-----:R-:W2:Y:S04]  /*14630*/  LDL.LU R159, [R1+0x5bc] ;  /* 0x0005bc00019f7983 */ /* 0x001ea80000300800 */
[----:B------:R-:W2:Y:S01]  /*14640*/  LDL.LU R168, [R1+0x590] ;  /* 0x0005900001a87983 */ /* 0x000ea20000300800 */
[----:B---3--:R-:W-:-:S03]  /*14650*/  IMAD.X R175, R175, 0x1, R64, P6 ;  /* 0x00000001afaf7824 */ /* 0x008fc600030e0640 */
[----:B------:R-:W3:Y:S04]  /*14660*/  LDL.LU R154, [R1+0x5b4] ;  /* 0x0005b400019a7983 */ /* 0x000ee80000300800 */
[----:B------:R-:W3:Y:S04]  /*14670*/  LDL.LU R158, [R1+0x588] ;  /* 0x00058800019e7983 */ /* 0x000ee80000300800 */
[----:B------:R0:W-:Y:S04]  /*14680*/  STL [R1+0x5ec], R175 ;  /* 0x0005ecaf01007387 */ /* 0x0001e80000100800 */
[----:B------:R-:W3:Y:S04]  /*14690*/  LDL.LU R173, [R1+0x5ac] ;  /* 0x0005ac0001ad7983 */ /* 0x000ee80000300800 */
[----:B------:R-:W3:Y:S04]  /*146a0*/  LDL.LU R189, [R1+0x580] ;  /* 0x0005800001bd7983 */ /* 0x000ee80000300800 */
[----:B------:R-:W3:Y:S04]  /*146b0*/  LDL.LU R205, [R1+0x5a4] ;  /* 0x0005a40001cd7983 */ /* 0x000ee80000300800 */
[----:B------:R-:W3:Y:S04]  /*146c0*/  LDL.LU R221, [R1+0x578] ;  /* 0x0005780001dd7983 */ /* 0x000ee80000300800 */
[----:B------:R-:W3:Y:S04]  /*146d0*/  LDL.LU R237, [R1+0x59c] ;  /* 0x00059c0001ed7983 */ /* 0x000ee80000300800 */
[----:B0-----:R-:W3:Y:S04]  /*146e0*/  LDL.LU R175, [R1+0x570] ;  /* 0x0005700001af7983 */ /* 0x001ee80000300800 */
[----:B------:R-:W3:Y:S04]  /*146f0*/  LDL.LU R180, [R1+0x594] ;  /* 0x0005940001b47983 */ /* 0x000ee80000300800 */
[----:B------:R-:W3:Y:S01]  /*14700*/  LDL.LU R178, [R1+0x568] ;  /* 0x0005680001b27983 */ /* 0x000ee20000300800 */
[----:B----4-:R-:W-:-:S05]  /*14710*/  IADD3 R191, P6, R191, R65, RZ ;  /* 0x00000041bfbf7210 */ /* 0x010fca0007fde0ff */
[----:B------:R0:W-:Y:S04]  /*14720*/  STL [R1+0x5c0], R191 ;  /* 0x0005c0bf01007387 */ /* 0x0001e80000100800 */
[----:B0-----:R-:W4:Y:S04]  /*14730*/  LDL.LU R191, [R1+0x58c] ;  /* 0x00058c0001bf7983 */ /* 0x001f280000300800 */
[----:B------:R-:W4:Y:S01]  /*14740*/  LDL.LU R176, [R1+0x560] ;  /* 0x0005600001b07983 */ /* 0x000f220000300800 */
[----:B-----5:R-:W-:-:S05]  /*14750*/  IMAD.X R207, R207, 0x1, R64, P1 ;  /* 0x00000001cfcf7824 */ /* 0x020fca00008e0640 */
[----:B------:R0:W-:Y:S01]  /*14760*/  STL [R1+0x5e4], R207 ;  /* 0x0005e4cf01007387 */ /* 0x0001e20000100800 */
[----:B------:R-:W-:-:S03]  /*14770*/  IADD3 R251, P1, R251, R65, RZ ;  /* 0x00000041fbfb7210 */ /* 0x000fc60007f3e0ff */
[----:B0-----:R-:W5:Y:S01]  /*14780*/  LDL.LU R207, [R1+0x584] ;  /* 0x0005840001cf7983 */ /* 0x001f620000300800 */
        /* <DEDUP_REMOVED lines=11> */
[----:B------:R-:W-:-:S05]  /*14840*/  IMAD.X R174, R174, 0x1, R64, P4 ;  /* 0x00000001aeae7824 */ /* 0x000fca00020e0640 */
[----:B------:R0:W-:Y:S04]  /*14850*/  STL [R1+0x5cc], R174 ;  /* 0x0005ccae01007387 */ /* 0x0001e80000100800 */
[----:B0-----:R-:W5:Y:S01]  /*14860*/  LDL.LU R174, [R1+0x550] ;  /* 0x0005500001ae7983 */ /* 0x001f620000300800 */
[----:B------:R-:W-:Y:S01]  /*14870*/  IADD3 R166, P4, R166, R65, RZ ;  /* 0x00000041a6a67210 */ /* 0x000fe20007f9e0ff */
[----:B------:R-:W-:-:S04]  /*14880*/  IMAD.X R184, R184, 0x1, R64, P5 ;  /* 0x00000001b8b87824 */ /* 0x000fc800028e0640 */
[----:B------:R0:W-:Y:S01]  /*14890*/  STL [R1+0x5a0], R166 ;  /* 0x0005a0a601007387 */ /* 0x0001e20000100800 */
[----:B------:R-:W-:-:S03]  /*148a0*/  IADD3 R182, P5, R182, R65, RZ ;  /* 0x00000041b6b67210 */ /* 0x000fc60007fbe0ff */
[----:B0-----:R-:W5:Y:S01]  /*148b0*/  LDL.LU R166, [R1+0x574] ;  /* 0x0005740001a67983 */ /* 0x001f620000300800 */
[----:B--2---:R-:W-:Y:S01]  /*148c0*/  IMAD.X R159, R159, 0x1, R64, P6 ;  /* 0x000000019f9f7824 */ /* 0x004fe200030e0640 */
[----:B------:R-:W-:-:S04]  /*148d0*/  IADD3 R168, P6, R168, R65, RZ ;  /* 0x00000041a8a87210 */ /* 0x000fc80007fde0ff */
[----:B------:R0:W-:Y:S01]  /*148e0*/  STL [R1+0x5bc], R159 ;  /* 0x0005bc9f01007387 */ /* 0x0001e20000100800 */
[----:B---3--:R-:W-:-:S03]  /*148f0*/  IMAD.X R154, R154, 0x1, R64, P1 ;  /* 0x000000019a9a7824 */ /* 0x008fc600008e0640 */
[----:B------:R-:W-:Y:S01]  /*14900*/  STL [R1+0x5c4], R184 ;  /* 0x0005c4b801007387 */ /* 0x000fe20000100800 */
[----:B------:R-:W-:-:S03]  /*14910*/  IADD3 R158, P1, R158, R65, RZ ;  /* 0x000000419e9e7210 */ /* 0x000fc60007f3e0ff */
[----:B0-----:R-:W2:Y:S04]  /*14920*/  LDL.LU R159, [R1+0x548] ;  /* 0x00054800019f7983 */ /* 0x001ea80000300800 */
        /* <DEDUP_REMOVED lines=17> */
[----:B0-----:R-:W3:Y:S04]  /*14a40*/  LDL.LU R175, [R1+0x56c] ;  /* 0x00056c0001af7983 */ /* 0x001ee80000300800 */
[----:B------:R-:W-:Y:S01]  /*14a50*/  STL [R1+0x59c], R237 ;  /* 0x00059ced01007387 */ /* 0x000fe20000100800 */
[----:B----4-:R-:W-:Y:S01]  /*14a60*/  IMAD.X R191, R191, 0x1, R64, P6 ;  /* 0x00000001bfbf7824 */ /* 0x010fe200030e0640 */
[----:B------:R-:W-:-:S04]  /*14a70*/  IADD3 R176, P6, R176, R65, RZ ;  /* 0x00000041b0b07210 */ /* 0x000fc80007fde0ff */
[----:B------:R0:W-:Y:S04]  /*14a80*/  STL [R1+0x58c], R191 ;  /* 0x00058cbf01007387 */ /* 0x0001e80000100800 */
[----:B------:R-:W-:Y:S04]  /*14a90*/  STL [R1+0x594], R180 ;  /* 0x000594b401007387 */ /* 0x000fe80000100800 */
[----:B0-----:R-:W4:Y:S04]  /*14aa0*/  LDL.LU R191, [R1+0x540] ;  /* 0x0005400001bf7983 */ /* 0x001f280000300800 */
[----:B------:R-:W-:Y:S04]  /*14ab0*/  STL [R1+0x568], R178 ;  /* 0x000568b201007387 */ /* 0x000fe80000100800 */
[----:B------:R-:W4:Y:S01]  /*14ac0*/  LDL.LU R251, [R1+0x564] ;  /* 0x0005640001fb7983 */ /* 0x000f220000300800 */
[----:B-----5:R-:W-:-:S05]  /*14ad0*/  IMAD.X R207, R207, 0x1, R64, P1 ;  /* 0x00000001cfcf7824 */ /* 0x020fca00008e0640 */
[----:B------:R0:W-:Y:S04]  /*14ae0*/  STL [R1+0x584], R207 ;  /* 0x000584cf01007387 */ /* 0x0001e80000100800 */
[----:B------:R-:W-:Y:S04]  /*14af0*/  STL [R1+0x560], R176 ;  /* 0x000560b001007387 */ /* 0x000fe80000100800 */
[----:B0-----:R-:W5:Y:S04]  /*14b00*/  LDL.LU R207, [R1+0x538] ;  /* 0x0005380001cf7983 */ /* 0x001f680000300800 */
[----:B------:R-:W5:Y:S01]  /*14b10*/  LDL.LU R188, [R1+0x55c] ;  /* 0x00055c0001bc7983 */ /* 0x000f620000300800 */
[----:B------:R-:W-:-:S03]  /*14b20*/  IADD3 R223, P1, R223, R65, RZ ;  /* 0x00000041dfdf7210 */ /* 0x000fc60007f3e0ff */
[----:B------:R-:W5:Y:S04]  /*14b30*/  LDL.LU R186, [R1+0x530] ;  /* 0x0005300001ba7983 */ /* 0x000f680000300800 */
[----:B------:R0:W-:Y:S04]  /*14b40*/  STL [R1+0x558], R223 ;  /* 0x000558df01007387 */ /* 0x0001e80000100800 */
[----:B0-----:R-:W5:Y:S01]  /*14b50*/  LDL.LU R223, [R1+0x554] ;  /* 0x0005540001df7983 */ /* 0x001f620000300800 */
[----:B------:R-:W-:-:S05]  /*14b60*/  IMAD.X R239, R239, 0x1, R64, P2 ;  /* 0x00000001efef7824 */ /* 0x000fca00010e0640 */
[----:B------:R0:W-:Y:S04]  /*14b70*/  STL [R1+0x57c], R239 ;  /* 0x00057cef01007387 */ /* 0x0001e80000100800 */
[----:B0-----:R-:W5:Y:S01]  /*14b80*/  LDL.LU R239, [R1+0x528] ;  /* 0x0005280001ef7983 */ /* 0x001f620000300800 */
[----:B------:R-:W-:-:S05]  /*14b90*/  IADD3 R174, P2, R174, R65, RZ ;  /* 0x00000041aeae7210 */ /* 0x000fca0007f5e0ff */
[----:B------:R0:W-:Y:S04]  /*14ba0*/  STL [R1+0x550], R174 ;  /* 0x000550ae01007387 */ /* 0x0001e80000100800 */
[----:B0-----:R-:W5:Y:S01]  /*14bb0*/  LDL.LU R174, [R1+0x54c] ;  /* 0x00054c0001ae7983 */ /* 0x001f620000300800 */
[----:B------:R-:W-:-:S03]  /*14bc0*/  IMAD.X R166, R166, 0x1, R64, P3 ;  /* 0x00000001a6a67824 */ /* 0x000fc600018e0640 */
[----:B------:R-:W5:Y:S04]  /*14bd0*/  LDL.LU R184, [R1+0x520] ;  /* 0x0005200001b87983 */ /* 0x000f680000300800 */
[----:B------:R-:W5:Y:S04]  /*14be0*/  LDL.LU R182, [R1+0x544] ;  /* 0x0005440001b67983 */ /* 0x000f680000300800 */
[----:B------:R0:W-:Y:S04]  /*14bf0*/  STL [R1+0x574], R166 ;  /* 0x000574a601007387 */ /* 0x0001e80000100800 */
[----:B0-----:R-:W5:Y:S04]  /*14c00*/  LDL.LU R166, [R1+0x518] ;  /* 0x0005180001a67983 */ /* 0x001f680000300800 */
[----:B------:R-:W5:Y:S04]  /*14c10*/  LDL.LU R168, [R1+0x53c] ;  /* 0x00053c0001a87983 */ /* 0x000f680000300800 */
[----:B------:R-:W5:Y:S04]  /*14c20*/  LDL.LU R154, [R1+0x510] ;  /* 0x00051000019a7983 */ /* 0x000f680000300800 */
[----:B------:R-:W5:Y:S01]  /*14c30*/  LDL.LU R158, [R1+0x534] ;  /* 0x00053400019e7983 */ /* 0x000f620000300800 */
[----:B--2---:R-:W-:-:S05]  /*14c40*/  IADD3 R159, P3, R159, R65, RZ ;  /* 0x000000419f9f7210 */ /* 0x004fca0007f7e0ff */
[----:B------:R0:W-:Y:S04]  /*14c50*/  STL [R1+0x548], R159 ;  /* 0x0005489f01007387 */ /* 0x0001e80000100800 */
[----:B------:R-:W2:Y:S04]  /*14c60*/  LDL.LU R173, [R1+0x508] ;  /* 0x0005080001ad7983 */ /* 0x000ea80000300800 */
[----:B------:R-:W2:Y:S04]  /*14c70*/  LDL.LU R189, [R1+0x52c] ;  /* 0x00052c0001bd7983 */ /* 0x000ea80000300800 */
[----:B------:R-:W2:Y:S04]  /*14c80*/  LDL.LU R205, [R1+0x500] ;  /* 0x0005000001cd7983 */ /* 0x000ea80000300800 */
[----:B------:R-:W2:Y:S04]  /*14c90*/  LDL.LU R221, [R1+0x524] ;  /* 0x0005240001dd7983 */ /* 0x000ea80000300800 */
[----:B------:R-:W2:Y:S04]  /*14ca0*/  LDL.LU R237, [R1+0x4f8] ;  /* 0x0004f80001ed7983 */ /* 0x000ea80000300800 */
[----:B0-----:R-:W2:Y:S04]  /*14cb0*/  LDL.LU R159, [R1+0x51c] ;  /* 0x00051c00019f7983 */ /* 0x001ea80000300800 */
[----:B------:R-:W2:Y:S04]  /*14cc0*/  LDL.LU R180, [R1+0x4f0] ;  /* 0x0004f00001b47983 */ /* 0x000ea80000300800 */
[----:B------:R-:W2:Y:S01]  /*14cd0*/  LDL.LU R178, [R1+0x514] ;  /* 0x0005140001b27983 */ /* 0x000ea20000300800 */
[----:B---3--:R-:W-:-:S05]  /*14ce0*/  IMAD.X R175, R175, 0x1, R64, P4 ;  /* 0x00000001afaf7824 */ /* 0x008fca00020e0640 */
[----:B------:R0:W-:Y:S04]  /*14cf0*/  STL [R1+0x56c], R175 ;  /* 0x00056caf01007387 */ /* 0x0001e80000100800 */
[----:B0-----:R-:W3:Y:S04]  /*14d00*/  LDL.LU R175, [R1+0x4e8] ;  /* 0x0004e80001af7983 */ /* 0x001ee80000300800 */
[----:B------:R-:W3:Y:S01]  /*14d10*/  LDL.LU R176, [R1+0x50c] ;  /* 0x00050c0001b07983 */ /* 0x000ee20000300800 */
[----:B----4-:R-:W-:-:S05]  /*14d20*/  IADD3 R191, P4, R191, R65, RZ ;  /* 0x00000041bfbf7210 */ /* 0x010fca0007f9e0ff */
[----:B------:R0:W-:Y:S01]  /*14d30*/  STL [R1+0x540], R191 ;  /* 0x000540bf01007387 */ /* 0x0001e20000100800 */
[----:B------:R-:W-:-:S03]  /*14d40*/  IMAD.X R251, R251, 0x1, R64, P5 ;  /* 0x00000001fbfb7824 */ /* 0x000fc600028e0640 */
[----:B0-----:R-:W4:Y:S01]  /*14d50*/  LDL.LU R191, [R1+0x4e0] ;  /* 0x0004e00001bf7983 */ /* 0x001f220000300800 */
[----:B-----5:R-:W-:Y:S01]  /*14d60*/  IADD3 R207, P5, R207, R65, RZ ;  /* 0x00000041cfcf7210 */ /* 0x020fe20007fbe0ff */
[----:B------:R-:W-:-:S04]  /*14d70*/  IMAD.X R188, R188, 0x1, R64, P6 ;  /* 0x00000001bcbc7824 */ /* 0x000fc800030e0640 */
[----:B------:R0:W-:Y:S01]  /*14d80*/  STL [R1+0x538], R207 ;  /* 0x000538cf01007387 */ /* 0x0001e20000100800 */
[----:B------:R-:W-:-:S03]  /*14d90*/  IADD3 R186, P6, R186, R65, RZ ;  /* 0x00000041baba7210 */ /* 0x000fc60007fde0ff */
[----:B0-----:R-:W5:Y:S01]  /*14da0*/  LDL.LU R207, [R1+0x504] ;  /* 0x0005040001cf7983 */ /* 0x001f620000300800 */
[----:B------:R-:W-:-:S03]  /*14db0*/  IMAD.X R223, R223, 0x1, R64, P1 ;  /* 0x00000001dfdf7824 */ /* 0x000fc600008e0640 */
[----:B------:R-:W-:Y:S04]  /*14dc0*/  STL [R1+0x564], R251 ;  /* 0x000564fb01007387 */ /* 0x000fe80000100800 */
[----:B------:R0:W-:Y:S04]  /*14dd0*/  STL [R1+0x554], R223 ;  /* 0x000554df01007387 */ /* 0x0001e80000100800 */
[----:B------:R-:W-:Y:S04]  /*14de0*/  STL [R1+0x55c], R188 ;  /* 0x00055cbc01007387 */ /* 0x000fe80000100800 */
[----:B0-----:R-:W5:Y:S01]  /*14df0*/  LDL.LU R223, [R1+0x4d8] ;  /* 0x0004d80001df7983 */ /* 0x001f620000300800 */
[----:B------:R-:W-:-:S03]  /*14e00*/  IADD3 R239, P1, R239, R65, RZ ;  /* 0x00000041efef7210 */ /* 0x000fc60007f3e0ff */
[----:B------:R-:W-:Y:S04]  /*14e10*/  STL [R1+0x530], R186 ;  /* 0x000530ba01007387 */ /* 0x000fe80000100800 */
[----:B------:R0:W-:Y:S04]  /*14e20*/  STL [R1+0x528], R239 ;  /* 0x000528ef01007387 */ /* 0x0001e80000100800 */
[----:B0-----:R-:W5:Y:S01]  /*14e30*/  LDL.LU R239, [R1+0x4fc] ;  /* 0x0004fc0001ef7983 */ /* 0x001f620000300800 */
[----:B------:R-:W-:Y:S01]  /*14e40*/  IMAD.X R174, R174, 0x1, R64, P2 ;  /* 0x00000001aeae7824 */ /* 0x000fe200010e0640 */
[----:B------:R-:W-:-:S04]  /*14e50*/  IADD3 R184, P2, R184, R65, RZ ;  /* 0x00000041b8b87210 */ /* 0x000fc80007f5e0ff */
[----:B------:R0:W-:Y:S01]  /*14e60*/  STL [R1+0x54c], R174 ;  /* 0x00054cae01007387 */ /* 0x0001e20000100800 */
[----:B------:R-:W-:-:S03]  /*14e70*/  IMAD.X R182, R182, 0x1, R64, P3 ;  /* 0x00000001b6b67824 */ /* 0x000fc600018e0640 */
[----:B0-----:R-:W5:Y:S01]  /*14e80*/  LDL.LU R174, [R1+0x4d0] ;  /* 0x0004d00001ae7983 */ /* 0x001f620000300800 */
[----:B------:R-:W-:Y:S01]  /*14e90*/  IADD3 R166, P3, R166, R65, RZ ;  /* 0x00000041a6a67210 */ /* 0x000fe20007f7e0ff */
[----:B------:R-:W-:-:S04]  /*14ea0*/  IMAD.X R168, R168, 0x1, R64, P4 ;  /* 0x00000001a8a87824 */ /* 0x000fc800020e0640 */
[----:B------:R0:W-:Y:S01]  /*14eb0*/  STL [R1+0x518], R166 ;  /* 0x000518a601007387 */ /* 0x0001e20000100800 */
[----:B------:R-:W-:-:S03]  /*14ec0*/  IADD3 R154, P4, R154, R65, RZ ;  /* 0x000000419a9a7210 */ /* 0x000fc60007f9e0ff */
[----:B------:R-:W-:Y:S01]  /*14ed0*/  STL [R1+0x520], R184 ;  /* 0x000520b801007387 */ /* 0x000fe20000100800 */
[----:B------:R-:W-:-:S03]  /*14ee0*/  IMAD.X R158, R158, 0x1, R64, P5 ;  /* 0x000000019e9e7824 */ /* 0x000fc600028e0640 */
[----:B0-----:R-:W5:Y:S04]  /*14ef0*/  LDL.LU R166, [R1+0x4f4] ;  /* 0x0004f40001a67983 */ /* 0x001f680000300800 */
[----:B------:R-:W-:Y:S04]  /*14f00*/  STL [R1+0x544], R182 ;  /* 0x000544b601007387 */ /* 0x000fe80000100800 */
[----:B------:R-:W-:Y:S04]  /*14f10*/  STL [R1+0x53c], R168 ;  /* 0x00053ca801007387 */ /* 0x000fe80000100800 */
[----:B------:R-:W-:Y:S04]  /*14f20*/  STL [R1+0x510], R154 ;  /* 0x0005109a01007387 */ /* 0x000fe80000100800 */
[----:B------:R-:W-:Y:S01]  /*14f30*/  STL [R1+0x534], R158 ;  /* 0x0005349e01007387 */ /* 0x000fe20000100800 */
[----:B--2---:R-:W-:Y:S01]  /*14f40*/  IADD3 R173, P5, R173, R65, RZ ;  /* 0x00000041adad7210 */ /* 0x004fe20007fbe0ff */
        /* <DEDUP_REMOVED lines=12> */
[----:B0-----:R-:W2:Y:S04]  /*15010*/  LDL.LU R159, [R1+0x4c8] ;  /* 0x0004c800019f7983 */ /* 0x001ea80000300800 */
[----:B------:R-:W-:Y:S01]  /*15020*/  STL [R1+0x4f8], R237 ;  /* 0x0004f8ed01007387 */ /* 0x000fe20000100800 */
[----:B---3--:R-:W-:Y:S01]  /*15030*/  IADD3 R175, P3, R175, R65, RZ ;  /* 0x00000041afaf7210 */ /* 0x008fe20007f7e0ff */
[----:B------:R-:W-:-:S04]  /*15040*/  IMAD.X R176, R176, 0x1, R64, P4 ;  /* 0x00000001b0b07824 */ /* 0x000fc800020e0640 */
[----:B------:R0:W-:Y:S04]  /*15050*/  STL [R1+0x4e8], R175 ;  /* 0x0004e8af01007387 */ /* 0x0001e80000100800 */
[----:B------:R-:W-:Y:S04]  /*15060*/  STL [R1+0x4f0], R180 ;  /* 0x0004f0b401007387 */ /* 0x000fe80000100800 */
[----:B0-----:R-:W3:Y:S04]  /*15070*/  LDL.LU R175, [R1+0x4ec] ;  /* 0x0004ec0001af7983 */ /* 0x001ee80000300800 */
[----:B------:R-:W-:Y:S04]  /*15080*/  STL [R1+0x514], R178 ;  /* 0x000514b201007387 */ /* 0x000fe80000100800 */
[----:B------:R-:W3:Y:S01]  /*15090*/  LDL.LU R251, [R1+0x4c0] ;  /* 0x0004c00001fb7983 */ /* 0x000ee20000300800 */
[----:B----4-:R-:W-:-:S05]  /*150a0*/  IADD3 R191, P4, R191, R65, RZ ;  /* 0x00000041bfbf7210 */ /* 0x010fca0007f9e0ff */
[----:B------:R0:W-:Y:S04]  /*150b0*/  STL [R1+0x4e0], R191 ;  /* 0x0004e0bf01007387 */ /* 0x0001e80000100800 */
[----:B------:R-:W-:Y:S04]  /*150c0*/  STL [R1+0x50c], R176 ;  /* 0x00050cb001007387 */ /* 0x000fe80000100800 */
[----:B0-----:R-:W4:Y:S04]  /*150d0*/  LDL.LU R191, [R1+0x4e4] ;  /* 0x0004e40001bf7983 */ /* 0x001f280000300800 */
[----:B------:R-:W4:Y:S04]  /*150e0*/  LDL.LU R188, [R1+0x4b8] ;  /* 0x0004b80001bc7983 */ /* 0x000f280000300800 */
[----:B------:R-:W4:Y:S01]  /*150f0*/  LDL.LU R186, [R1+0x4dc] ;  /* 0x0004dc0001ba7983 */ /* 0x000f220000300800 */
[----:B-----5:R-:W-:-:S05]  /*15100*/  IMAD.X R207, R207, 0x1, R64, P5 ;  /* 0x00000001cfcf7824 */ /* 0x020fca00028e0640 */
        /* <DEDUP_REMOVED lines=8> */
[----:B------:R-:W5:Y:S01]  /*15190*/  LDL.LU R184, [R1+0x4cc] ;  /* 0x0004cc0001b87983 */ /* 0x000f620000300800 */
[----:B------:R-:W-:-:S03]  /*151a0*/  IADD3 R174, P6, R174, R65, RZ ;  /* 0x00000041aeae7210 */ /* 0x000fc60007fde0ff */
[----:B------:R-:W5:Y:S04]  /*151b0*/  LDL.LU R182, [R1+0x4a0] ;  /* 0x0004a00001b67983 */ /* 0x000f680000300800 */
[----:B------:R0:W-:Y:S04]  /*151c0*/  STL [R1+0x4d0], R174 ;  /* 0x0004d0ae01007387 */ /* 0x0001e80000100800 */
[----:B0-----:R-:W5:Y:S04]  /*151d0*/  LDL.LU R174, [R1+0x4c4] ;  /* 0x0004c40001ae7983 */ /* 0x001f680000300800 */
[----:B------:R-:W5:Y:S01]  /*151e0*/  LDL.LU R168, [R1+0x498] ;  /* 0x0004980001a87983 */ /* 0x000f620000300800 */
[----:B------:R-:W-:-:S03]  /*151f0*/  IMAD.X R166, R166, 0x1, R64, P1 ;  /* 0x00000001a6a67824 */ /* 0x000fc600008e0640 */
        /* <DEDUP_REMOVED lines=11> */
[----:B--2---:R-:W-:-:S05]  /*152b0*/  IADD3 R159, P1, R159, R65, RZ ;  /* 0x000000419f9f7210 */ /* 0x004fca0007f3e0ff */
[----:B------:R0:W-:Y:S04]  /*152c0*/  STL [R1+0x4c8], R159 ;  /* 0x0004c89f01007387 */ /* 0x0001e80000100800 */
[----:B0-----:R-:W2:Y:S04]  /*152d0*/  LDL.LU R159, [R1+0x494] ;  /* 0x00049400019f7983 */ /* 0x001ea80000300800 */
[----:B------:R-:W2:Y:S01]  /*152e0*/  LDL.LU R176, [R1+0x468] ;  /* 0x0004680001b07983 */ /* 0x000ea20000300800 */
[----:B---3--:R-:W-:-:S05]  /*152f0*/  IMAD.X R175, R175, 0x1, R64, P2 ;  /* 0x00000001afaf7824 */ /* 0x008fca00010e0640 */
[----:B------:R0:W-:Y:S01]  /*15300*/  STL [R1+0x4ec], R175 ;  /* 0x0004ecaf01007387 */ /* 0x0001e20000100800 */
[----:B------:R-:W-:-:S03]  /*15310*/  IADD3 R251, P2, R251, R65, RZ ;  /* 0x00000041fbfb7210 */ /* 0x000fc60007f5e0ff */
[----:B0-----:R-:W3:Y:S01]  /*15320*/  LDL.LU R175, [R1+0x48c] ;  /* 0x00048c0001af7983 */ /* 0x001ee20000300800 */
[----:B----4-:R-:W-:Y:S01]  /*15330*/  IMAD.X R191, R191, 0x1, R64, P3 ;  /* 0x00000001bfbf7824 */ /* 0x010fe200018e0640 */
[----:B------:R-:W-:-:S04]  /*15340*/  IADD3 R188, P3, R188, R65, RZ ;  /* 0x00000041bcbc7210 */ /* 0x000fc80007f7e0ff */
[----:B------:R0:W-:Y:S01]  /*15350*/  STL [R1+0x4e4], R191 ;  /* 0x0004e4bf01007387 */ /* 0x0001e20000100800 */
[----:B------:R-:W-:-:S03]  /*15360*/  IMAD.X R186, R186, 0x1, R64, P4 ;  /* 0x00000001baba7824 */ /* 0x000fc600020e0640 */
[----:B0-----:R-:W4:Y:S04]  /*15370*/  LDL.LU R191, [R1+0x460] ;  /* 0x0004600001bf7983 */ /* 0x001f280000300800 */
[----:B------:R-:W-:Y:S01]  /*15380*/  STL [R1+0x4c0], R251 ;  /* 0x0004c0fb01007387 */ /* 0x000fe20000100800 */
[----:B-----5:R-:W-:-:S05]  /*15390*/  IADD3 R207, P4, R207, R65, RZ ;  /* 0x00000041cfcf7210 */ /* 0x020fca0007f9e0ff */
[----:B------:R0:W-:Y:S04]  /*153a0*/  STL [R1+0x4b0], R207 ;  /* 0x0004b0cf01007387 */ /* 0x0001e80000100800 */
[----:B------:R-:W-:Y:S04]  /*153b0*/  STL [R1+0x4b8], R188 ;  /* 0x0004b8bc01007387 */ /* 0x000fe80000100800 */
[----:B0-----:R-:W5:Y:S01]  /*153c0*/  LDL.LU R207, [R1+0x484] ;  /* 0x0004840001cf7983 */ /* 0x001f620000300800 */
[----:B------:R-:W-:-:S03]  /*153d0*/  IMAD.X R223, R223, 0x1, R64, P5 ;  /* 0x00000001dfdf7824 */ /* 0x000fc600028e0640 */
[----:B------:R-:W-:Y:S04]  /*153e0*/  STL [R1+0x4dc], R186 ;  /* 0x0004dcba01007387 */ /* 0x000fe80000100800 */
[----:B------:R0:W-:Y:S04]  /*153f0*/  STL [R1+0x4d4], R223 ;  /* 0x0004d4df01007387 */ /* 0x0001e80000100800 */
[----:B0-----:R-:W5:Y:S01]  /*15400*/  LDL.LU R223, [R1+0x458] ;  /* 0x0004580001df7983 */ /* 0x001f620000300800 */
[----:B------:R-:W-:-:S05]  /*15410*/  IADD3 R239, P5, R239, R65, RZ ;  /* 0x00000041efef7210 */ /* 0x000fca0007fbe0ff */
[----:B------:R0:W-:Y:S04]  /*15420*/  STL [R1+0x4a8], R239 ;  /* 0x0004a8ef01007387 */ /* 0x0001e80000100800 */
[----:B0-----:R-:W5:Y:S01]  /*15430*/  LDL.LU R239, [R1+0x47c] ;  /* 0x00047c0001ef7983 */ /* 0x001f620000300800 */
[--C-:B------:R-:W-:Y:S01]  /*15440*/  IMAD.X R184, R184, 0x1, R64.reuse, P6 ;  /* 0x00000001b8b87824 */ /* 0x100fe200030e0640 */
[-C--:B------:R-:W-:Y:S01]  /*15450*/  IADD3 R182, P6, R182, R65.reuse, RZ ;  /* 0x00000041b6b67210 */ /* 0x080fe20007fde0ff */
        /* <DEDUP_REMOVED lines=24> */
[----:B0-----:R-:W5:Y:S04]  /*155e0*/  LDL.LU R166, [R1+0x474] ;  /* 0x0004740001a67983 */ /* 0x001f680000300800 */
[----:B------:R-:W-:Y:S01]  /*155f0*/  STL [R1+0x4a4], R237 ;  /* 0x0004a4ed01007387 */ /* 0x000fe20000100800 */
[----:B--2---:R-:W-:Y:S01]  /*15600*/  IMAD.X R159, R159, 0x1, R64, P1 ;  /* 0x000000019f9f7824 */ /* 0x004fe200008e0640 */
[----:B------:R-:W-:-:S04]  /*15610*/  IADD3 R176, P1, R176, R65, RZ ;  /* 0x00000041b0b07210 */ /* 0x000fc80007f3e0ff */
[----:B------:R0:W-:Y:S04]  /*15620*/  STL [R1+0x494], R159 ;  /* 0x0004949f01007387 */ /* 0x0001e80000100800 */
[----:B------:R-:W-:Y:S04]  /*15630*/  STL [R1+0x49c], R180 ;  /* 0x00049cb401007387 */ /* 0x000fe80000100800 */
[----:B0-----:R-:W2:Y:S04]  /*15640*/  LDL.LU R159, [R1+0x448] ;  /* 0x00044800019f7983 */ /* 0x001ea80000300800 */
[----:B------:R-:W-:Y:S04]  /*15650*/  STL [R1+0x470], R178 ;  /* 0x000470b201007387 */ /* 0x000fe80000100800 */
[----:B------:R-:W2:Y:S01]  /*15660*/  LDL.LU R251, [R1+0x46c] ;  /* 0x00046c0001fb7983 */ /* 0x000ea20000300800 */
[----:B---3--:R-:W-:-:S05]  /*15670*/  IMAD.X R175, R175, 0x1, R64, P2 ;  /* 0x00000001afaf7824 */ /* 0x008fca00010e0640 */
[----:B------:R0:W-:Y:S04]  /*15680*/  STL [R1+0x48c], R175 ;  /* 0x00048caf01007387 */ /* 0x0001e80000100800 */
[----:B------:R-:W-:Y:S04]  /*15690*/  STL [R1+0x468], R176 ;  /* 0x000468b001007387 */ /* 0x000fe80000100800 */
[----:B0-----:R-:W3:Y:S04]  /*156a0*/  LDL.LU R175, [R1+0x440] ;  /* 0x0004400001af7983 */ /* 0x001ee80000300800 */
[----:B------:R-:W3:Y:S04]  /*156b0*/  LDL.LU R188, [R1+0x464] ;  /* 0x0004640001bc7983 */ /* 0x000ee80000300800 */
[----:B------:R-:W3:Y:S01]  /*156c0*/  LDL.LU R186, [R1+0x438] ;  /* 0x0004380001ba7983 */ /* 0x000ee20000300800 */
[----:B----4-:R-:W-:-:S05]  /*156d0*/  IADD3 R191, P2, R191, R65, RZ ;  /* 0x00000041bfbf7210 */ /* 0x010fca0007f5e0ff */
[----:B------:R0:W-:Y:S04]  /*156e0*/  STL [R1+0x460], R191 ;  /* 0x000460bf01007387 */ /* 0x0001e80000100800 */
[----:B0-----:R-:W4:Y:S01]  /*156f0*/  LDL.LU R191, [R1+0x45c] ;  /* 0x00045c0001bf7983 */ /* 0x001f220000300800 */
[----:B-----5:R-:W-:-:S05]  /*15700*/  IMAD.X R207, R207, 0x1, R64, P3 ;  /* 0x00000001cfcf7824 */ /* 0x020fca00018e0640 */
[----:B------:R0:W-:Y:S04]  /*15710*/  STL [R1+0x484], R207 ;  /* 0x000484cf01007387 */ /* 0x0001e80000100800 */
[----:B0-----:R-:W5:Y:S01]  /*15720*/  LDL.LU R207, [R1+0x430] ;  /* 0x0004300001cf7983 */ /* 0x001f620000300800 */
[----:B------:R-:W-:-:S05]  /*15730*/  IADD3 R223, P3, R223, R65, RZ ;  /* 0x00000041dfdf7210 */ /* 0x000fca0007f7e0ff */
[----:B------:R0:W-:Y:S04]  /*15740*/  STL [R1+0x458], R223 ;  /* 0x000458df01007387 */ /* 0x0001e80000100800 */
[----:B0-----:R-:W5:Y:S04]  /*15750*/  LDL.LU R223, [R1+0x454] ;  /* 0x0004540001df7983 */ /* 0x001f680000300800 */
[----:B------:R-:W5:Y:S01]  /*15760*/  LDL.LU R184, [R1+0x428] ;  /* 0x0004280001b87983 */ /* 0x000f620000300800 */
[----:B------:R-:W-:-:S03]  /*15770*/  IMAD.X R239, R239, 0x1, R64, P4 ;  /* 0x00000001efef7824 */ /* 0x000fc600020e0640 */
[----:B------:R-:W5:Y:S04]  /*15780*/  LDL.LU R182, [R1+0x44c] ;  /* 0x00044c0001b67983 */ /* 0x000f680000300800 */
[----:B------:R0:W-:Y:S04]  /*15790*/  STL [R1+0x47c], R239 ;  /* 0x00047cef01007387 */ /* 0x0001e80000100800 */
[----:B0-----:R-:W5:Y:S04]  /*157a0*/  LDL.LU R239, [R1+0x420] ;  /* 0x0004200001ef7983 */ /* 0x001f680000300800 */
[----:B------:R-:W5:Y:S01]  /*157b0*/  LDL.LU R168, [R1+0x444] ;  /* 0x0004440001a87983 */ /* 0x000f620000300800 */
[----:B------:R-:W-:-:S03]  /*157c0*/  IADD3 R174, P4, R174, R65, RZ ;  /* 0x00000041aeae7210 */ /* 0x000fc60007f9e0ff */
        /* <DEDUP_REMOVED lines=11> */
[----:B------:R-:W-:-:S05]  /*15880*/  IMAD.X R166, R166, 0x1, R64, P5 ;  /* 0x00000001a6a67824 */ /* 0x000fca00028e0640 */
[----:B------:R0:W-:Y:S04]  /*15890*/  STL [R1+0x474], R166 ;  /* 0x000474a601007387 */ /* 0x0001e80000100800 */
[----:B0-----:R-:W5:Y:S04]  /*158a0*/  LDL.LU R166, [R1+0x3f0] ;  /* 0x0003f00001a67983 */ /* 0x001f680000300800 */
[----:B------:R-:W5:Y:S01]  /*158b0*/  LDL.LU R176, [R1+0x414] ;  /* 0x0004140001b07983 */ /* 0x000f620000300800 */
[----:B--2---:R-:W-:-:S05]  /*158c0*/  IADD3 R159, P5, R159, R65, RZ ;  /* 0x000000419f9f7210 */ /* 0x004fca0007fbe0ff */
[----:B------:R0:W-:Y:S01]  /*158d0*/  STL [R1+0x448], R159 ;  /* 0x0004489f01007387 */ /* 0x0001e20000100800 */
[----:B------:R-:W-:-:S03]  /*158e0*/  IMAD.X R251, R251, 0x1, R64, P6 ;  /* 0x00000001fbfb7824 */ /* 0x000fc600030e0640 */
[----:B0-----:R-:W2:Y:S01]  /*158f0*/  LDL.LU R159, [R1+0x3e8] ;  /* 0x0003e800019f7983 */ /* 0x001ea20000300800 */
[----:B---3--:R-:W-:Y:S01]  /*15900*/  IADD3 R175, P6, R175, R65, RZ ;  /* 0x00000041afaf7210 */ /* 0x008fe20007fde0ff */
[----:B------:R-:W-:-:S04]  /*15910*/  IMAD.X R188, R188, 0x1, R64, P1 ;  /* 0x00000001bcbc7824 */ /* 0x000fc800008e0640 */
[----:B------:R0:W-:Y:S01]  /*15920*/  STL [R1+0x440], R175 ;  /* 0x000440af01007387 */ /* 0x0001e20000100800 */
[----:B------:R-:W-:-:S03]  /*15930*/  IADD3 R186, P1, R186, R65, RZ ;  /* 0x00000041baba7210 */ /* 0x000fc60007f3e0ff */
[----:B0-----:R-:W3:Y:S04]  /*15940*/  LDL.LU R175, [R1+0x40c] ;  /* 0x00040c0001af7983 */ /* 0x001ee80000300800 */
[----:B------:R-:W-:Y:S01]  /*15950*/  STL [R1+0x46c], R251 ;  /* 0x00046cfb01007387 */ /* 0x000fe20000100800 */
[----:B----4-:R-:W-:-:S05]  /*15960*/  IMAD.X R191, R191, 0x1, R64, P2 ;  /* 0x00000001bfbf7824 */ /* 0x010fca00010e0640 */
[----:B------:R0:W-:Y:S04]  /*15970*/  STL [R1+0x45c], R191 ;  /* 0x00045cbf01007387 */ /* 0x0001e80000100800 */
[----:B------:R-:W-:Y:S04]  /*15980*/  STL [R1+0x464], R188 ;  /* 0x000464bc01007387 */ /* 0x000fe80000100800 */
[----:B0-----:R-:W4:Y:S04]  /*15990*/  LDL.LU R191, [R1+0x3e0] ;  /* 0x0003e00001bf7983 */ /* 0x001f280000300800 */
[----:B------:R-:W-:Y:S01]  /*159a0*/  STL [R1+0x438], R186 ;  /* 0x000438ba01007387 */ /* 0x000fe20000100800 */
[----:B-----5:R-:W-:-:S05]  /*159b0*/  IADD3 R207, P2, R207, R65, RZ ;  /* 0x00000041cfcf7210 */ /* 0x020fca0007f5e0ff */
[----:B------:R0:W-:Y:S04]  /*159c0*/  STL [R1+0x430], R207 ;  /* 0x000430cf01007387 */ /* 0x0001e80000100800 */
[----:B0-----:R-:W5:Y:S01]  /*159d0*/  LDL.LU R207, [R1+0x404] ;  /* 0x0004040001cf7983 */ /* 0x001f620000300800 */
[----:B------:R-:W-:Y:S01]  /*159e0*/  IMAD.X R223, R223, 0x1, R64, P3 ;  /* 0x00000001dfdf7824 */ /* 0x000fe200018e0640 */
[----:B------:R-:W-:-:S04]  /*159f0*/  IADD3 R184, P3, R184, R65, RZ ;  /* 0x00000041b8b87210 */ /* 0x000fc80007f7e0ff */
[----:B------:R0:W-:Y:S01]  /*15a00*/  STL [R1+0x454], R223 ;  /* 0x000454df01007387 */ /* 0x0001e20000100800 */
[----:B------:R-:W-:-:S03]  /*15a10*/  IMAD.X R182, R182, 0x1, R64, P4 ;  /* 0x00000001b6b67824 */ /* 0x000fc600020e0640 */
        /* <DEDUP_REMOVED lines=21> */
[----:B------:R-:W-:Y:S01]  /*15b70*/  STL [R1+0x408], R205 ;  /* 0x000408cd01007387 */ /* 0x000fe20000100800 */
[----:B------:R-:W-:-:S03]  /*15b80*/  IMAD.X R178, R178, 0x1, R64, P4 ;  /* 0x00000001b2b27824 */ /* 0x000fc600020e0640 */
        /* <DEDUP_REMOVED lines=15> */
[----:B------:R-:W2:Y:S04]  /*15c80*/  LDL.LU R188, [R1+0x3c0] ;  /* 0x0003c00001bc7983 */ /* 0x000ea80000300800 */
[----:B------:R-:W2:Y:S01]  /*15c90*/  LDL.LU R186, [R1+0x3e4] ;  /* 0x0003e40001ba7983 */ /* 0x000ea20000300800 */
[----:B---3--:R-:W-:-:S05]  /*15ca0*/  IMAD.X R175, R175, 0x1, R64, P6 ;  /* 0x00000001afaf7824 */ /* 0x008fca00030e0640 */
[----:B------:R0:W-:Y:S04]  /*15cb0*/  STL [R1+0x40c], R175 ;  /* 0x00040caf01007387 */ /* 0x0001e80000100800 */
[----:B0-----:R-:W3:Y:S01]  /*15cc0*/  LDL.LU R175, [R1+0x3b8] ;  /* 0x0003b80001af7983 */ /* 0x001ee20000300800 */
[----:B----4-:R-:W-:-:S05]  /*15cd0*/  IADD3 R191, P6, R191, R65, RZ ;  /* 0x00000041bfbf7210 */ /* 0x010fca0007fde0ff */
[----:B------:R0:W-:Y:S04]  /*15ce0*/  STL [R1+0x3e0], R191 ;  /* 0x0003e0bf01007387 */ /* 0x0001e80000100800 */
[----:B0-----:R-:W4:Y:S01]  /*15cf0*/  LDL.LU R191, [R1+0x3dc] ;  /* 0x0003dc0001bf7983 */ /* 0x001f220000300800 */
[----:B-----5:R-:W-:-:S05]  /*15d00*/  IMAD.X R207, R207, 0x1, R64, P1 ;  /* 0x00000001cfcf7824 */ /* 0x020fca00008e0640 */
        /* <DEDUP_REMOVED lines=22> */
[----:B0-----:R-:W5:Y:S04]  /*15e70*/  LDL.LU R174, [R1+0x39c] ;  /* 0x00039c0001ae7983 */ /* 0x001f680000300800 */
[----:B------:R-:W5:Y:S01]  /*15e80*/  LDL.LU R176, [R1+0x370] ;  /* 0x0003700001b07983 */ /* 0x000f620000300800 */
[----:B------:R-:W-:-:S05]  /*15e90*/  IMAD.X R166, R166, 0x1, R64, P3 ;  /* 0x00000001a6a67824 */ /* 0x000fca00018e0640 */
[----:B------:R0:W-:Y:S01]  /*15ea0*/  STL [R1+0x3f4], R166 ;  /* 0x0003f4a601007387 */ /* 0x0001e20000100800 */
[----:B------:R-:W-:-:S03]  /*15eb0*/  IADD3 R251, P3, R251, R65, RZ ;  /* 0x00000041fbfb7210 */ /* 0x000fc60007f7e0ff */
[----:B0-----:R-:W5:Y:S01]  /*15ec0*/  LDL.LU R166, [R1+0x394] ;  /* 0x0003940001a67983 */ /* 0x001f620000300800 */
[----:B--2---:R-:W-:Y:S01]  /*15ed0*/  IMAD.X R159, R159, 0x1, R64, P4 ;  /* 0x000000019f9f7824 */ /* 0x004fe200020e0640 */
[----:B------:R-:W-:-:S04]  /*15ee0*/  IADD3 R188, P4, R188, R65, RZ ;  /* 0x00000041bcbc7210 */ /* 0x000fc80007f9e0ff */
[----:B------:R0:W-:Y:S01]  /*15ef0*/  STL [R1+0x3ec], R159 ;  /* 0x0003ec9f01007387 */ /* 0x0001e20000100800 */
[----:B------:R-:W-:-:S03]  /*15f00*/  IMAD.X R186, R186, 0x1, R64, P5 ;  /* 0x00000001baba7824 */ /* 0x000fc600028e0640 */
[----:B0-----:R-:W2:Y:S04]  /*15f10*/  LDL.LU R159, [R1+0x368] ;  /* 0x00036800019f7983 */ /* 0x001ea80000300800 */
[----:B------:R-:W-:Y:S01]  /*15f20*/  STL [R1+0x3c8], R251 ;  /* 0x0003c8fb01007387 */ /* 0x000fe20000100800 */
[----:B---3--:R-:W-:-:S05]  /*15f30*/  IADD3 R175, P5, R175, R65, RZ ;  /* 0x00000041afaf7210 */ /* 0x008fca0007fbe0ff */
        /* <DEDUP_REMOVED lines=35> */
[----:B------:R-:W-:Y:S01]  /*16170*/  IMAD.X R180, R180, 0x1, R64, P1 ;  /* 0x00000001b4b47824 */ /* 0x000fe200008e0640 */
[----:B------:R-:W-:-:S02]  /*16180*/  IADD3 R178, P1, R178, R65, RZ ;  /* 0x00000041b2b27210 */ /* 0x000fc40007f3e0ff */
[----:B------:R-:W-:Y:S01]  /*16190*/  STL [R1+0x3ac], R237 ;  /* 0x0003aced01007387 */ /* 0x000fe20000100800 */
[----:B------:R-:W-:Y:S01]  /*161a0*/  IMAD.X R174, R174, 0x1, R64, P2 ;  /* 0x00000001aeae7824 */ /* 0x000fe200010e0640 */
[----:B------:R-:W-:-:S04]  /*161b0*/  IADD3 R176, P2, R176, R65, RZ ;  /* 0x00000041b0b07210 */ /* 0x000fc80007f5e0ff */
[----:B------:R0:W-:Y:S04]  /*161c0*/  STL [R1+0x39c], R174 ;  /* 0x00039cae01007387 */ /* 0x0001e80000100800 */
[----:B------:R-:W-:Y:S04]  /*161d0*/  STL [R1+0x3a4], R180 ;  /* 0x0003a4b401007387 */ /* 0x000fe80000100800 */
[----:B0-----:R-:W5:Y:S04]  /*161e0*/  LDL.LU R174, [R1+0x350] ;  /* 0x0003500001ae7983 */ /* 0x001f680000300800 */
[----:B------:R-:W-:Y:S01]  /*161f0*/  STL [R1+0x378], R178 ;  /* 0x000378b201007387 */ /* 0x000fe20000100800 */
[----:B------:R-:W-:-:S03]  /*16200*/  IMAD.X R166, R166, 0x1, R64, P3 ;  /* 0x00000001a6a67824 */ /* 0x000fc600018e0640 */
        /* <DEDUP_REMOVED lines=14> */
[----:B0-----:R-:W4:Y:S04]  /*162f0*/  LDL.LU R191, [R1+0x35c] ;  /* 0x00035c0001bf7983 */ /* 0x001f280000300800 */
[----:B------:R-:W4:Y:S04]  /*16300*/  LDL.LU R184, [R1+0x330] ;  /* 0x0003300001b87983 */ /* 0x000f280000300800 */
[----:B------:R-:W4:Y:S01]  /*16310*/  LDL.LU R182, [R1+0x354] ;  /* 0x0003540001b67983 */ /* 0x000f220000300800 */
[----:B-----5:R-:W-:-:S05]  /*16320*/  IMAD.X R207, R207, 0x1, R64, P5 ;  /* 0x00000001cfcf7824 */ /* 0x020fca00028e0640 */
        /* <DEDUP_REMOVED lines=19> */
[----:B------:R-:W-:-:S05]  /*16460*/  IADD3 R174, P6, R174, R65, RZ ;  /* 0x00000041aeae7210 */ /* 0x000fca0007fde0ff */
        /* <DEDUP_REMOVED lines=12> */
[----:B0-----:R-:W2:Y:S04]  /*16530*/  LDL.LU R159, [R1+0x2e8] ;  /* 0x0002e800019f7983 */ /* 0x001ea80000300800 */
[----:B------:R-:W-:Y:S01]  /*16540*/  STL [R1+0x340], R186 ;  /* 0x000340ba01007387 */ /* 0x000fe20000100800 */
[----:B---3--:R-:W-:-:S05]  /*16550*/  IADD3 R175, P3, R175, R65, RZ ;  /* 0x00000041afaf7210 */ /* 0x008fca0007f7e0ff */
[----:B------:R0:W-:Y:S04]  /*16560*/  STL [R1+0x338], R175 ;  /* 0x000338af01007387 */ /* 0x0001e80000100800 */
[----:B0-----:R-:W3:Y:S01]  /*16570*/  LDL.LU R175, [R1+0x30c] ;  /* 0x00030c0001af7983 */ /* 0x001ee20000300800 */
[----:B----4-:R-:W-:Y:S01]  /*16580*/  IMAD.X R191, R191, 0x1, R64, P4 ;  /* 0x00000001bfbf7824 */ /* 0x010fe200020e0640 */
[----:B------:R-:W-:-:S04]  /*16590*/  IADD3 R184, P4, R184, R65, RZ ;  /* 0x00000041b8b87210 */ /* 0x000fc80007f9e0ff */
[----:B------:R0:W-:Y:S01]  /*165a0*/  STL [R1+0x35c], R191 ;  /* 0x00035cbf01007387 */ /* 0x0001e20000100800 */
[----:B------:R-:W-:-:S03]  /*165b0*/  IMAD.X R182, R182, 0x1, R64, P5 ;  /* 0x00000001b6b67824 */ /* 0x000fc600028e0640 */
[----:B0-----:R-:W4:Y:S01]  /*165c0*/  LDL.LU R191, [R1+0x2e0] ;  /* 0x0002e00001bf7983 */ /* 0x001f220000300800 */
[----:B-----5:R-:W-:Y:S01]  /*165d0*/  IADD3 R207, P5, R207, R65, RZ ;  /* 0x00000041cfcf7210 */ /* 0x020fe20007fbe0ff */
        /* <DEDUP_REMOVED lines=29> */
[----:B------:R-:W-:-:S03]  /*167b0*/  IMAD.X R176, R176, 0x1, R64, P6 ;  /* 0x00000001b0b07824 */ /* 0x000fc600030e0640 */
        /* <DEDUP_REMOVED lines=22> */
[----:B------:R-:W4:Y:S04]  /*16920*/  LDL.LU R168, [R1+0x2a4] ;  /* 0x0002a40001a87983 */ /* 0x000f280000300800 */
[----:B------:R-:W4:Y:S04]  /*16930*/  LDL.LU R154, [R1+0x2cc] ;  /* 0x0002cc00019a7983 */ /* 0x000f280000300800 */
[----:B------:R-:W4:Y:S01]  /*16940*/  LDL.LU R158, [R1+0x29c] ;  /* 0x00029c00019e7983 */ /* 0x000f220000300800 */
[----:B-----5:R-:W-:-:S05]  /*16950*/  IMAD.X R207, R207, 0x1, R64, P3 ;  /* 0x00000001cfcf7824 */ /* 0x020fca00018e0640 */
        /* <DEDUP_REMOVED lines=39> */
[----:B------:R-:W-:-:S03]  /*16bd0*/  IMAD.X R154, R154, 0x1, R64, P4 ;  /* 0x000000019a9a7824 */ /* 0x000fc600020e0640 */
[----:B------:R-:W-:Y:S01]  /*16be0*/  STL [R1+0x2dc], R184 ;  /* 0x0002dcb801007387 */ /* 0x000fe20000100800 */
[----:B------:R-:W-:-:S03]  /*16bf0*/  IADD3 R158, P4, R158, R65, RZ ;  /* 0x000000419e9e7210 */ /* 0x000fc60007f9e0ff */
[----:B0-----:R-:W4:Y:S04]  /*16c00*/  LDL.LU R191, [R1+0x25c] ;  /* 0x00025c0001bf7983 */ /* 0x001f280000300800 */
[----:B------:R-:W-:Y:S01]  /*16c10*/  STL [R1+0x2ac], R182 ;  /* 0x0002acb601007387 */ /* 0x000fe20000100800 */
[----:B-----5:R-:W-:-:S03]  /*16c20*/  IMAD.X R173, R173, 0x1, R64, P5 ;  /* 0x00000001adad7824 */ /* 0x020fc600028e0640 */
        /* <DEDUP_REMOVED lines=12> */
[----:B------:R0:W-:Y:S04]  /*16cf0*/  STL [R1+0x284], R207 ;  /* 0x000284cf01007387 */ /* 0x0001e80000100800 */
[----:B------:R-:W-:Y:S01]  /*16d00*/  STL [R1+0x28c], R221 ;  /* 0x00028cdd01007387 */ /* 0x000fe20000100800 */
[----:B------:R-:W-:-:S03]  /*16d10*/  IADD3 R178, P2, R178, R65, RZ ;  /* 0x00000041b2b27210 */ /* 0x000fc60007f5e0ff */
[----:B0-----:R-:W5:Y:S04]  /*16d20*/  LDL.LU R207, [R1+0x280] ;  /* 0x0002800001cf7983 */ /* 0x001f680000300800 */
        /* <DEDUP_REMOVED lines=23> */
[----:B------:R-:W2:Y:S04]  /*16ea0*/  LDL.LU R184, [R1+0x234] ;  /* 0x0002340001b87983 */ /* 0x000ea80000300800 */
[----:B------:R-:W2:Y:S01]  /*16eb0*/  LDL.LU R182, [R1+0x258] ;  /* 0x0002580001b67983 */ /* 0x000ea20000300800 */
[----:B---3--:R-:W-:-:S05]  /*16ec0*/  IMAD.X R175, R175, 0x1, R64, P6 ;  /* 0x00000001afaf7824 */ /* 0x008fca00030e0640 */
        /* <DEDUP_REMOVED lines=40> */
[----:B------:R-:W-:-:S03]  /*17150*/  IMAD.X R182, R182, 0x1, R64, P6 ;  /* 0x00000001b6b67824 */ /* 0x000fc600030e0640 */
[----:B0-----:R-:W2:Y:S01]  /*17160*/  LDL.LU R159, [R1+0x1e4] ;  /* 0x0001e400019f7983 */ /* 0x001ea20000300800 */
[----:B---3--:R-:W-:Y:S01]  /*17170*/  IADD3 R175, P6, R175, R65, RZ ;  /* 0x00000041afaf7210 */ /* 0x008fe20007fde0ff */
        /* <DEDUP_REMOVED lines=30> */
[----:B------:R-:W-:Y:S04]  /*17360*/  STL [R1+0x228], R178 ;  /* 0x000228b201007387 */ /* 0x000fe80000100800 */
[----:B------:R-:W5:Y:S01]  /*17370*/  LDL.LU R251, [R1+0x1d4] ;  /* 0x0001d40001fb7983 */ /* 0x000f620000300800 */
[----:B------:R-:W-:-:S05]  /*17380*/  IADD3 R223, P1, R223, R65, RZ ;  /* 0x00000041dfdf7210 */ /* 0x000fca0007f3e0ff */
        /* <DEDUP_REMOVED lines=19> */
[----:B------:R-:W2:Y:S04]  /*174c0*/  LDL.LU R168, [R1+0x1ac] ;  /* 0x0001ac0001a87983 */ /* 0x000ea80000300800 */
[----:B------:R-:W2:Y:S04]  /*174d0*/  LDL.LU R154, [R1+0x1d0] ;  /* 0x0001d000019a7983 */ /* 0x000ea80000300800 */
[----:B------:R-:W2:Y:S01]  /*174e0*/  LDL.LU R158, [R1+0x1a4] ;  /* 0x0001a400019e7983 */ /* 0x000ea20000300800 */
[----:B---3--:R-:W-:-:S05]  /*174f0*/  IMAD.X R175, R175, 0x1, R64, P4 ;  /* 0x00000001afaf7824 */ /* 0x008fca00020e0640 */
        /* <DEDUP_REMOVED lines=39> */
[----:B------:R-:W-:-:S03]  /*17770*/  IMAD.X R154, R154, 0x1, R64, P5 ;  /* 0x000000019a9a7824 */ /* 0x000fc600028e0640 */
[----:B------:R-:W-:Y:S01]  /*17780*/  STL [R1+0x1e0], R184 ;  /* 0x0001e0b801007387 */ /* 0x000fe20000100800 */
[----:B------:R-:W-:-:S03]  /*17790*/  IADD3 R158, P5, R158, R65, RZ ;  /* 0x000000419e9e7210 */ /* 0x000fc60007fbe0ff */
[----:B0-----:R-:W2:Y:S04]  /*177a0*/  LDL.LU R159, [R1+0x164] ;  /* 0x00016400019f7983 */ /* 0x001ea80000300800 */
[----:B------:R-:W-:Y:S01]  /*177b0*/  STL [R1+0x1b4], R182 ;  /* 0x0001b4b601007387 */ /* 0x000fe20000100800 */
[----:B---3--:R-:W-:-:S03]  /*177c0*/  IMAD.X R173, R173, 0x1, R64, P6 ;  /* 0x00000001adad7824 */ /* 0x008fc600030e0640 */
        /* <DEDUP_REMOVED lines=28> */
[----:B------:R-:W5:Y:S04]  /*17990*/  LDL.LU R188, [R1+0x178] ;  /* 0x0001780001bc7983 */ /* 0x000f680000300800 */
[----:B------:R-:W5:Y:S01]  /*179a0*/  LDL.LU R186, [R1+0x14c] ;  /* 0x00014c0001ba7983 */ /* 0x000f620000300800 */
[----:B------:R-:W-:-:S05]  /*179b0*/  IADD3 R223, P5, R223, R65, RZ ;  /* 0x00000041dfdf7210 */ /* 0x000fca0007fbe0ff */
[----:B------:R0:W-:Y:S04]  /*179c0*/  STL [R1+0x174], R223 ;  /* 0x000174df01007387 */ /* 0x0001e80000100800 */
[----:B0-----:R-:W5:Y:S01]  /*179d0*/  LDL.LU R223, [R1+0x170] ;  /* 0x0001700001df7983 */ /* 0x001f620000300800 */
[----:B------:R-:W-:-:S05]  /*179e0*/  IMAD.X R239, R239, 0x1, R64, P6 ;  /* 0x00000001efef7824 */ /* 0x000fca00030e0640 */
        /* <DEDUP_REMOVED lines=35> */
[----:B0-----:R-:W5:Y:S04]  /*17c20*/  LDL.LU R207, [R1+0x120] ;  /* 0x0001200001cf7983 */ /* 0x001f680000300800 */
        /* <DEDUP_REMOVED lines=9> */
[--C-:B------:R-:W-:Y:S01]  /*17cc0*/  IMAD.X R174, R174, 0x1, R64.reuse, P6 ;  /* 0x00000001aeae7824 */ /* 0x100fe200030e0640 */
[----:B------:R-:W-:Y:S01]  /*17cd0*/  IADD3 R184, P6, R184, R65, RZ ;  /* 0x00000041b8b87210 */ /* 0x000fe20007fde0ff */
[----:B------:R-:W-:-:S03]  /*17ce0*/  IMAD.X R182, R182, 0x1, R64, P1 ;  /* 0x00000001b6b67824 */ /* 0x000fc600008e0640 */
[----:B------:R0:W-:Y:S04]  /*17cf0*/  STL [R1+0x168], R174 ;  /* 0x000168ae01007387 */ /* 0x0001e80000100800 */
        /* <DEDUP_REMOVED lines=50> */
[----:B------:R-:W5:Y:S04]  /*18020*/  LDL.LU R182, [R1+0xbc] ;  /* 0x0000bc0001b67983 */ /* 0x000f680000300800 */
[----:B------:R-:W5:Y:S01]  /*18030*/  LDL.LU R168, [R1+0xe0] ;  /* 0x0000e00001a87983 */ /* 0x000f620000300800 */
[----:B------:R-:W-:-:S05]  /*18040*/  IADD3 R174, P4, R174, R65, RZ ;  /* 0x00000041aeae7210 */ /* 0x000fca0007f9e0ff */
[----:B------:R0:W-:Y:S04]  /*18050*/  STL [R1+0xec], R174 ;  /* 0x0000ecae01007387 */ /* 0x0001e80000100800 */
[----:B------:R-:W5:Y:S04]  /*18060*/  LDL.LU R154, [R1+0xd8] ;  /* 0x0000d800019a7983 */ /* 0x000f680000300800 */
[----:B------:R-:W5:Y:S01]  /*18070*/  LDL.LU R158, [R1+0xac] ;  /* 0x0000ac00019e7983 */ /* 0x000f620000300800 */
[----:B------:R-:W-:-:S03]  /*18080*/  IMAD.X R166, R166, 0x1, R64, P5 ;  /* 0x00000001a6a67824 */ /* 0x000fc600028e0640 */
[----:B------:R-:W5:Y:S04]  /*18090*/  LDL.LU R173, [R1+0xd0] ;  /* 0x0000d00001ad7983 */ /* 0x000f680000300800 */
[----:B------:R1:W-:Y:S04]  /*180a0*/  STL [R1+0x110], R166 ;  /* 0x000110a601007387 */ /* 0x0003e80000100800 */
[----:B------:R-:W5:Y:S04]  /*180b0*/  LDL.LU R189, [R1+0xa4] ;  /* 0x0000a40001bd7983 */ /* 0x000f680000300800 */
[----:B------:R-:W5:Y:S04]  /*180c0*/  LDL.LU R205, [R1+0xc8] ;  /* 0x0000c80001cd7983 */ /* 0x000f680000300800 */
[----:B------:R-:W5:Y:S04]  /*180d0*/  LDL.LU R221, [R1+0x9c] ;  /* 0x00009c0001dd7983 */ /* 0x000f680000300800 */
[----:B------:R-:W5:Y:S04]  /*180e0*/  LDL.LU R237, [R1+0xc0] ;  /* 0x0000c00001ed7983 */ /* 0x000f680000300800 */
[----:B------:R-:W5:Y:S04]  /*180f0*/  LDL.LU R180, [R1+0x94] ;  /* 0x0000940001b47983 */ /* 0x000f680000300800 */
[----:B------:R-:W5:Y:S04]  /*18100*/  LDL.LU R178, [R1+0xb8] ;  /* 0x0000b80001b27983 */ /* 0x000f680000300800 */
[----:B------:R-:W5:Y:S04]  /*18110*/  LDL.LU R176, [R1+0xb0] ;  /* 0x0000b00001b07983 */ /* 0x000f680000300800 */
[----:B0-----:R-:W5:Y:S04]  /*18120*/  LDL.LU R174, [R1+0x84] ;  /* 0x0000840001ae7983 */ /* 0x001f680000300800 */
[----:B-1----:R-:W5:Y:S01]  /*18130*/  LDL.LU R166, [R1+0xa8] ;  /* 0x0000a80001a67983 */ /* 0x002f620000300800 */
[----:B--2---:R-:W-:-:S05]  /*18140*/  IADD3 R159, P5, R159, R65, RZ ;  /* 0x000000419f9f7210 */ /* 0x004fca0007fbe0ff */
[----:B------:R0:W-:Y:S04]  /*18150*/  STL [R1+0xe4], R159 ;  /* 0x0000e49f01007387 */ /* 0x0001e80000100800 */
[----:B0-----:R-:W2:Y:S01]  /*18160*/  LDL.LU R159, [R1+0xa0] ;  /* 0x0000a000019f7983 */ /* 0x001ea20000300800 */
        /* <DEDUP_REMOVED lines=21> */
[-C--:B------:R-:W-:Y:S01]  /*182c0*/  IADD3 R182, P4, R182, R65.reuse, RZ ;  /* 0x00000041b6b67210 */ /* 0x080fe20007f9e0ff */
[----:B------:R-:W-:Y:S01]  /*182d0*/  IMAD.X R168, R168, 0x1, R64, P5 ;  /* 0x00000001a8a87824 */ /* 0x000fe200028e0640 */
[----:B------:R-:W-:Y:S01]  /*182e0*/  IADD3 R63, P5, R63, R65, RZ ;  /* 0x000000413f3f7210 */ /* 0x000fe20007fbe0ff */
[----:B0-----:R-:W5:Y:S04]  /*182f0*/  LDL.LU R239, [R1+0x70] ;  /* 0x0000700001ef7983 */ /* 0x001f680000300800 */
[----:B------:R-:W-:Y:S04]  /*18300*/  STL [R1+0xe8], R184 ;  /* 0x0000e8b801007387 */ /* 0x000fe80000100800 */
[----:B------:R0:W-:Y:S04]  /*18310*/  STL [R1+0xb4], R63 ;  /* 0x0000b43f01007387 */ /* 0x0001e80000100800 */
[----:B------:R-:W-:Y:S04]  /*18320*/  STL [R1+0xbc], R182 ;  /* 0x0000bcb601007387 */ /* 0x000fe80000100800 */
[----:B0-----:R-:W2:Y:S01]  /*18330*/  LDL.LU R63, [R1+0x8b0] ;  /* 0x0008b000013f7983 */ /* 0x001ea20000300800 */
[----:B------:R-:W-:Y:S01]  /*18340*/  UIADD3.64 UR48, UR4, 0x780, URZ ;  /* 0x0000078004307897 */ /* 0x000fe2000fffe03f */
[----:B------:R-:W-:Y:S01]  /*18350*/  UMOV UR50, UR58 ;  /* 0x0000003a00327c82 */ /* 0x000fe20008000000 */
[----:B------:R-:W-:-:S07]  /*18360*/  UMOV UR51, UR59 ;  /* 0x0000003b00337c82 */ /* 0x000fce0008000000 */
[----:B------:R-:W-:Y:S01]  /*18370*/  HGMMA.64x16x16.F32.BF16 R24, gdesc[UR48].tnspA, R24 ;  /* 0x20200000301879f0 */ /* 0x000fe20008701818 */
[----:B------:R-:W-:Y:S02]  /*18380*/  MOV R86, UR9 ;  /* 0x0000000900567c02 */ /* 0x000fe40008000f00 */
[----:B------:R-:W-:Y:S01]  /*18390*/  MOV R87, UR8 ;  /* 0x0000000800577c02 */ /* 0x000fe20008000f00 */
[----:B------:R-:W-:Y:S01]  /*183a0*/  UIADD3.64 UR8, UR4, 0x800, URZ ;  /* 0x0000080004087897 */ /* 0x000fe2000fffe03f */
[----:B------:R-:W-:Y:S01]  /*183b0*/  MOV R84, UR11 ;  /* 0x0000000b00547c02 */ /* 0x000fe20008000f00 */
[----:B------:R-:W-:Y:S01]  /*183c0*/  UMOV UR11, UR7 ;  /* 0x00000007000b7c82 */ /* 0x000fe20008000000 */
[----:B------:R-:W-:Y:S01]  /*183d0*/  MOV R85, UR10 ;  /* 0x0000000a00557c02 */ /* 0x000fe20008000f00 */
[----:B------:R-:W-:Y:S01]  /*183e0*/  UMOV UR10, UR6 ;  /* 0x00000006000a7c82 */ /* 0x000fe20008000000 */
[----:B------:R-:W-:-:S04]  /*183f0*/  MOV R94, UR53 ;  /* 0x00000035005e7c02 */ /* 0x000fc80008000f00 */
[----:B------:R-:W-:Y:S01]  /*18400*/  HGMMA.64x16x16.F32.BF16 R24, gdesc[UR8].tnspA, R24 ;  /* 0x20200000081879f0 */ /* 0x000fe20008701818 */
[----:B------:R-:W-:Y:S01]  /*18410*/  MOV R95, UR52 ;  /* 0x00000034005f7c02 */ /* 0x000fe20008000f00 */
[----:B------:R-:W-:Y:S02]  /*18420*/  UIADD3.64 UR52, UR4, 0x880, URZ ;  /* 0x0000088004347897 */ /* 0x000fe4000fffe03f */
[----:B------:R-:W-:Y:S01]  /*18430*/  UIADD3.64 UR50, UR6, 0x2, URZ ;  /* 0x0000000206327897 */ /* 0x000fe2000fffe03f */
[----:B------:R-:W-:Y:S02]  /*18440*/  MOV R92, UR55 ;  /* 0x00000037005c7c02 */ /* 0x000fe40008000f00 */
[----:B------:R-:W-:-:S04]  /*18450*/  MOV R93, UR54 ;  /* 0x00000036005d7c02 */ /* 0x000fc80008000f00 */
[----:B------:R-:W-:Y:S01]  /*18460*/  UMOV UR54, UR50 ;  /* 0x0000003200367c82 */ /* 0x000fe20008000000 */
[----:B------:R-:W-:Y:S01]  /*18470*/  UMOV UR55, UR51 ;  /* 0x0000003300377c82 */ /* 0x000fe20008000000 */
[--C-:B------:R-:W-:Y:S01]  /*18480*/  IMAD.X R154, R154, 0x1, R64.reuse, P6 ;  /* 0x000000019a9a7824 */ /* 0x100fe200030e0640 */
[-C--:B------:R-:W-:Y:S01]  /*18490*/  IADD3 R158, P6, R158, R65.reuse, RZ ;  /* 0x000000419e9e7210 */ /* 0x080fe20007fde0ff */
[--C-:B------:R-:W-:Y:S01]  /*184a0*/  IMAD.X R173, R173, 0x1, R64.reuse, P1 ;  /* 0x00000001adad7824 */ /* 0x100fe200008e0640 */
[-C--:B------:R-:W-:Y:S01]  /*184b0*/  IADD3 R189, P1, R189, R65.reuse, RZ ;  /* 0x00000041bdbd7210 */ /* 0x080fe20007f3e0ff */
[----:B------:R-:W-:Y:S01]  /*184c0*/  HGMMA.64x16x16.F32.BF16 R24, gdesc[UR52].tnspA, R24 ;  /* 0x20200000341879f0 */ /* 0x000fe20008701818 */
[----:B------:R-:W-:Y:S01]  /*184d0*/  STL [R1+0xe0], R168 ;  /* 0x0000e0a801007387 */ /* 0x000fe20000100800 */
[--C-:B------:R-:W-:Y:S01]  /*184e0*/  IMAD.X R205, R205, 0x1, R64.reuse, P2 ;  /* 0x00000001cdcd7824 */ /* 0x100fe200010e0640 */
[-C--:B------:R-:W-:Y:S01]  /*184f0*/  IADD3 R221, P2, R221, R65.reuse, RZ ;  /* 0x00000041dddd7210 */ /* 0x080fe20007f5e0ff */
[--C-:B------:R-:W-:Y:S01]  /*18500*/  IMAD.X R237, R237, 0x1, R64.reuse, P3 ;  /* 0x00000001eded7824 */ /* 0x100fe200018e0640 */
[----:B------:R-:W-:Y:S01]  /*18510*/  STL [R1+0xd8], R154 ;  /* 0x0000d89a01007387 */ /* 0x000fe20000100800 */
[----:B------:R-:W-:Y:S01]  /*18520*/  IMAD.X R178, R178, 0x1, R64, P4 ;  /* 0x00000001b2b27824 */ /* 0x000fe200020e0640 */
[----:B------:R-:W-:-:S02]  /*18530*/  IADD3 R180, P3, R180, R65, RZ ;  /* 0x00000041b4b47210 */ /* 0x000fc40007f7e0ff */
[----:B------:R-:W-:Y:S04]  /*18540*/  STL [R1+0xac], R158 ;  /* 0x0000ac9e01007387 */ /* 0x000fe80000100800 */
[----:B------:R-:W-:Y:S01]  /*18550*/  STL [R1+0xd0], R173 ;  /* 0x0000d0ad01007387 */ /* 0x000fe20000100800 */
[----:B------:R-:W-:-:S03]  /*18560*/  UIADD3.64 UR48, UR4, 0x900, URZ ;  /* 0x0000090004307897 */ /* 0x000fc6000fffe03f */
[----:B------:R-:W-:Y:S04]  /*18570*/  STL [R1+0xa4], R189 ;  /* 0x0000a4bd01007387 */ /* 0x000fe80000100800 */
[----:B------:R-:W-:Y:S04]  /*18580*/  STL [R1+0xc8], R205 ;  /* 0x0000c8cd01007387 */ /* 0x000fe80000100800 */
[----:B------:R-:W-:Y:S04]  /*18590*/  STL [R1+0x9c], R221 ;  /* 0x00009cdd01007387 */ /* 0x000fe80000100800 */
[----:B------:R-:W-:Y:S01]  /*185a0*/  STL [R1+0xc0], R237 ;  /* 0x0000c0ed01007387 */ /* 0x000fe20000100800 */
[----:B------:R-:W-:Y:S01]  /*185b0*/  UMOV UR50, UR56 ;  /* 0x0000003800327c82 */ /* 0x000fe20008000000 */
[----:B------:R-:W-:-:S02]  /*185c0*/  UMOV UR51, UR57 ;  /* 0x0000003900337c82 */ /* 0x000fc40008000000 */
[----:B------:R-:W-:Y:S01]  /*185d0*/  HGMMA.64x16x16.F32.BF16 R24, gdesc[UR48].tnspA, R24 ;  /* 0x20200000301879f0 */ /* 0x000fe20008701818 */
[--C-:B------:R-:W-:Y:S02]  /*185e0*/  IMAD.X R176, R176, 0x1, R64.reuse, P5 ;  /* 0x00000001b0b07824 */ /* 0x100fe400028e0640 */
[----:B------:R-:W-:Y:S01]  /*185f0*/  IMAD.X R166, R166, 0x1, R64, P6 ;  /* 0x00000001a6a67824 */ /* 0x000fe200030e0640 */
[-C--:B------:R-:W-:Y:S02]  /*18600*/  IADD3 R62, P6, R62, R65.reuse, RZ ;  /* 0x000000413e3e7210 */ /* 0x080fe40007fde0ff */
[----:B------:R-:W-:Y:S02]  /*18610*/  IADD3 R174, P5, R174, R65, RZ ;  /* 0x00000041aeae7210 */ /* 0x000fe40007fbe0ff */
[----:B------:R-:W-:Y:S02]  /*18620*/  R2UR UR11, R84 ;  /* 0x00000000540b72ca */ /* 0x000fe400000e0000 */
[----:B------:R-:W-:Y:S01]  /*18630*/  R2UR UR10, R85 ;  /* 0x00000000550a72ca */ /* 0x000fe200000e0000 */
[----:B------:R-:W-:-:S10]  /*18640*/  UIADD3.64 UR52, UR4, 0x980, URZ ;  /* 0x0000098004347897 */ /* 0x000fd4000fffe03f */
[----:B------:R-:W-:Y:S02]  /*18650*/  UMOV UR55, UR11 ;  /* 0x0000000b00377c82 */ /* 0x000fe40008000000 */
[----:B------:R-:W-:Y:S02]  /*18660*/  UMOV UR54, UR10 ;  /* 0x0000000a00367c82 */ /* 0x000fe40008000000 */
[----:B------:R-:W-:Y:S01]  /*18670*/  HGMMA.64x16x16.F32.BF16 R24, gdesc[UR52].tnspA, R24 ;  /* 0x20200000341879f0 */ /* 0x000fe20008701818 */
[----:B--2---:R-:W-:-:S05]  /*18680*/  IADD3 R63, P4, R63, R65, RZ ;  /* 0x000000413f3f7210 */ /* 0x004fca0007f9e0ff */
[----:B------:R0:W-:Y:S04]  /*18690*/  STL [R1+0x8c], R63 ;  /* 0x00008c3f01007387 */ /* 0x0001e80000100800 */
[----:B------:R-:W-:Y:S04]  /*186a0*/  STL [R1+0x94], R180 ;  /* 0x000094b401007387 */ /* 0x000fe80000100800 */
[----:B0-----:R-:W2:Y:S04]  /*186b0*/  LDL.LU R63, [R1+0x8ac] ;  /* 0x0008ac00013f7983 */ /* 0x001ea80000300800 */
[----:B------:R-:W-:Y:S04]  /*186c0*/  STL [R1+0xb8], R178 ;  /* 0x0000b8b201007387 */ /* 0x000fe80000100800 */
[----:B------:R-:W-:Y:S04]  /*186d0*/  STL [R1+0xb0], R176 ;  /* 0x0000b0b001007387 */ /* 0x000fe80000100800 */
[----:B------:R0:W-:Y:S04]  /*186e0*/  STL [R1+0x7c], R62 ;  /* 0x00007c3e01007387 */ /* 0x0001e80000100800 */
[----:B------:R-:W-:Y:S04]  /*186f0*/  STL [R1+0x84], R174 ;  /* 0x000084ae01007387 */ /* 0x000fe80000100800 */
[----:B0-----:R-:W5:Y:S01]  /*18700*/  LDL.LU R62, [R1+0x8a8] ;  /* 0x0008a800013e7983 */ /* 0x001f620000300800 */
[----:B------:R-:W-:Y:S01]  /*18710*/  UIADD3.64 UR48, UR4, 0xa00, URZ ;  /* 0x00000a0004307897 */ /* 0x000fe2000fffe03f */
[----:B------:R-:W-:Y:S01]  /*18720*/  UMOV UR50, UR14 ;  /* 0x0000000e00327c82 */ /* 0x000fe20008000000 */
[----:B------:R-:W-:-:S07]  /*18730*/  UMOV UR51, UR15 ;  /* 0x0000000f00337c82 */ /* 0x000fce0008000000 */
[----:B------:R-:W-:Y:S01]  /*18740*/  HGMMA.64x16x16.F32.BF16 R24, gdesc[UR48].tnspA, R24 ;  /* 0x20200000301879f0 */ /* 0x000fe20008701818 */
[----:B------:R-:W-:Y:S01]  /*18750*/  UIADD3.64 UR52, UR4, 0xa80, URZ ;  /* 0x00000a8004347897 */ /* 0x000fe2000fffe03f */
[----:B------:R-:W-:Y:S01]  /*18760*/  UMOV UR54, UR18 ;  /* 0x0000001200367c82 */ /* 0x000fe20008000000 */
[----:B------:R-:W-:Y:S01]  /*18770*/  UMOV UR55, UR19 ;  /* 0x0000001300377c82 */ /* 0x000fe20008000000 */
[----:B------:R-:W-:-:S06]  /*18780*/  UIADD3.64 UR48, UR4, 0xb00, URZ ;  /* 0x00000b0004307897 */ /* 0x000fcc000fffe03f */
[----:B------:R-:W-:Y:S01]  /*18790*/  HGMMA.64x16x16.F32.BF16 R24, gdesc[UR52].tnspA, R24 ;  /* 0x20200000341879f0 */ /* 0x000fe20008701818 */
[----:B------:R-:W-:Y:S01]  /*187a0*/  UMOV UR50, UR22 ;  /* 0x0000001600327c82 */ /* 0x000fe20008000000 */
[----:B------:R-:W-:Y:S01]  /*187b0*/  UMOV UR51, UR23 ;  /* 0x0000001700337c82 */ /* 0x000fe20008000000 */
[----:B------:R-:W-:Y:S01]  /*187c0*/  UIADD3.64 UR52, UR4, 0xb80, URZ ;  /* 0x00000b8004347897 */ /* 0x000fe2000fffe03f */
[----:B------:R-:W-:Y:S01]  /*187d0*/  HGMMA.64x16x16.F32.BF16 R24, gdesc[UR48].tnspA, R24 ;  /* 0x20200000301879f0 */ /* 0x000fe20008701818 */
[----:B------:R-:W-:Y:S01]  /*187e0*/  UMOV UR54, UR26 ;  /* 0x0000001a00367c82 */ /* 0x000fe20008000000 */
[----:B------:R-:W-:Y:S01]  /*187f0*/  UMOV UR55, UR27 ;  /* 0x0000001b00377c82 */ /* 0x000fe20008000000 */
[----:B------:R-:W-:Y:S01]  /*18800*/  STL [R1+0xa8], R166 ;  /* 0x0000a8a601007387 */ /* 0x000fe20000100800 */
[----:B------:R-:W-:-:S04]  /*18810*/  UIADD3.64 UR48, UR4, 0xc00, URZ ;  /* 0x00000c0004307897 */ /* 0x000fc8000fffe03f */
[----:B------:R-:W-:Y:S01]  /*18820*/  HGMMA.64x16x16.F32.BF16 R24, gdesc[UR52].tnspA, R24 ;  /* 0x20200000341879f0 */ /* 0x000fe20008701818 */
[----:B------:R-:W-:Y:S01]  /*18830*/  UMOV UR50, UR30 ;  /* 0x0000001e00327c82 */ /* 0x000fe20008000000 */
[----:B------:R-:W-:Y:S01]  /*18840*/  UMOV UR51, UR31 ;  /* 0x0000001f00337c82 */ /* 0x000fe20008000000 */
[--C-:B------:R-:W-:Y:S01]  /*18850*/  IMAD.X R159, R159, 0x1, R64.reuse, P1 ;  /* 0x000000019f9f7824 */ /* 0x100fe200008e0640 */
[----:B---3--:R-:W-:Y:S01]  /*18860*/  IADD3 R175, P1, R175, R65, RZ ;  /* 0x00000041afaf7210 */ /* 0x008fe20007f3e0ff */
[--C-:B----4-:R-:W-:Y:S01]  /*18870*/  IMAD.X R191, R191, 0x1, R64.reuse, P3 ;  /* 0x00000001bfbf7824 */ /* 0x110fe200018e0640 */
[----:B------:R-:W-:Y:S01]  /*18880*/  UIADD3.64 UR52, UR4, 0xc80, URZ ;  /* 0x00000c8004347897 */ /* 0x000fe2000fffe03f */
[----:B------:R-:W-:Y:S01]  /*18890*/  HGMMA.64x16x16.F32.BF16 R24, gdesc[UR48].tnspA, R24 ;  /* 0x20200000301879f0 */ /* 0x000fe20008701818 */
[----:B--2---:R-:W-:-:S05]  /*188a0*/  IMAD.X R63, R63, 0x1, R64, P2 ;  /* 0x000000013f3f7824 */ /* 0x004fca00010e0640 */
[----:B------:R0:W-:Y:S02]  /*188b0*/  STL [R1+0x98], R63 ;  /* 0x0000983f01007387 */ /* 0x0001e40000100800 */
[----:B0-----:R-:W0:Y:S02]  /*188c0*/  LDC R63, c[0x0][0x23c] ;  /* 0x00008f00ff3f7b82 */ /* 0x001e240000000800 */
[----:B------:R-:W-:Y:S01]  /*188d0*/  STL [R1+0xa0], R159 ;  /* 0x0000a09f01007387 */ /* 0x000fe20000100800 */
[----:B-----5:R-:W-:-:S03]  /*188e0*/  IMAD.X R62, R62, 0x1, R64, P4 ;  /* 0x000000013e3e7824 */ /* 0x020fc600020e0640 */
[----:B------:R-:W-:Y:S01]  /*188f0*/  STL [R1+0x74], R175 ;  /* 0x000074af01007387 */ /* 0x000fe20000100800 */
[----:B0-----:R-:W-:-:S04]  /*18900*/  IMAD.SHL.U32 R63, R63, 0x100, RZ ;  /* 0x000001003f3f7824 */ /* 0x001fc800078e00ff */
[----:B------:R-:W-:-:S05]  /*18910*/  IMAD.SHL.U32 R63, R63, 0x2, RZ ;  /* 0x000000023f3f7824 */ /* 0x000fca00078e00ff */
[----:B------:R-:W-:-:S05]  /*18920*/  IADD3 R153, P2, R153, R63, RZ ;  /* 0x0000003f99997210 */ /* 0x000fca0007f5e0ff */
[----:B------:R-:W-:Y:S04]  /*18930*/  STL [R1+0x6c], R153 ;  /* 0x00006c9901007387 */ /* 0x000fe80000100800 */
[----:B------:R0:W-:Y:S04]  /*18940*/  STL [R1+0x88], R62 ;  /* 0x0000883e01007387 */ /* 0x0001e80000100800 */
[----:B------:R2:W-:Y:S04]  /*18950*/  STL [R1+0x90], R191 ;  /* 0x000090bf01007387 */ /* 0x0005e80000100800 */
[----:B0-----:R-:W3:Y:S01]  /*18960*/  LDL.LU R62, [R1+0x8a4] ;  /* 0x0008a400013e7983 */ /* 0x001ee20000300800 */
[----:B------:R-:W-:Y:S01]  /*18970*/  UMOV UR54, UR34 ;  /* 0x0000002200367c82 */ /* 0x000fe20008000000 */
[----:B------:R-:W-:-:S02]  /*18980*/  UMOV UR55, UR35 ;  /* 0x0000002300377c82 */ /* 0x000fc40008000000 */
        /* <DEDUP_REMOVED lines=12> */
[----:B------:R-:W-:-:S05]  /*18a50*/  UIADD3.64 UR52, UR4, 0xe80, URZ ;  /* 0x00000e8004347897 */ /* 0x000fca000fffe03f */
[----:B------:R-:W-:Y:S01]  /*18a60*/  HGMMA.64x16x16.F32.BF16 R24, gdesc[UR48].tnspA, R24 ;  /* 0x20200000301879f0 */ /* 0x000fe20008701818 */
[----:B------:R-:W-:Y:S02]  /*18a70*/  R2UR UR51, R88 ;  /* 0x00000000583372ca */ /* 0x000fe400000e0000 */
[----:B------:R-:W-:-:S11]  /*18a80*/  R2UR UR50, R89 ;  /* 0x00000000593272ca */ /* 0x000fd600000e0000 */
[----:B------:R-:W-:Y:S02]  /*18a90*/  UMOV UR55, UR51 ;  /* 0x0000003300377c82 */ /* 0x000fe40008000000 */
[----:B------:R-:W-:Y:S02]  /*18aa0*/  UMOV UR54, UR50 ;  /* 0x0000003200367c82 */ /* 0x000fe40008000000 */
[----:B------:R-:W-:Y:S01]  /*18ab0*/  HGMMA.64x16x16.F32.BF16 R24, gdesc[UR52].tnspA, R24 ;  /* 0x20200000341879f0 */ /* 0x000fe20008701818 */
[----:B------:R-:W-:Y:S02]  /*18ac0*/  R2UR UR55, R92 ;  /* 0x000000005c3772ca */ /* 0x000fe400000e0000 */
[----:B------:R-:W-:Y:S01]  /*18ad0*/  R2UR UR54, R93 ;  /* 0x000000005d3672ca */ /* 0x000fe200000e0000 */
[----:B------:R-:W-:Y:S01]  /*18ae0*/  UIADD3.64 UR56, UR4, 0xf00, URZ ;  /* 0x00000f0004387897 */ /* 0x000fe2000fffe03f */
[----:B------:R-:W-:Y:S02]  /*18af0*/  MOV R96, UR59 ;  /* 0x0000003b00607c02 */ /* 0x000fe40008000f00 */
[----:B------:R-:W-:-:S07]  /*18b00*/  MOV R97, UR58 ;  /* 0x0000003a00617c02 */ /* 0x000fce0008000f00 */
[----:B------:R-:W-:Y:S02]  /*18b10*/  UMOV UR59, UR55 ;  /* 0x00000037003b7c82 */ /* 0x000fe40008000000 */
[----:B------:R-:W-:Y:S01]  /*18b20*/  UMOV UR58, UR54 ;  /* 0x00000036003a7c82 */ /* 0x000fe20008000000 */
[-C--:B------:R-:W-:Y:S01]  /*18b30*/  IADD3 R152, P3, R152, R63.reuse, RZ ;  /* 0x0000003f98987210 */ /* 0x080fe20007f7e0ff */
[--C-:B------:R-:W-:Y:S01]  /*18b40*/  IMAD.X R207, R207, 0x1, R64.reuse, P5 ;  /* 0x00000001cfcf7824 */ /* 0x100fe200028e0640 */
[-C--:B------:R-:W-:Y:S01]  /*18b50*/  IADD3 R151, P4, R151, R63.reuse, RZ ;  /* 0x0000003f97977210 */ /* 0x080fe20007f9e0ff */
[--C-:B------:R-:W-:Y:S01]  /*18b60*/  IMAD.X R223, R223, 0x1, R64.reuse, P6 ;  /* 0x00000001dfdf7824 */ /* 0x100fe200030e0640 */
[-C--:B------:R-:W-:Y:S01]  /*18b70*/  IADD3 R150, P5, R150, R63.reuse, RZ ;  /* 0x0000003f96967210 */ /* 0x080fe20007fbe0ff */
[----:B------:R2:W-:Y:S01]  /*18b80*/  STL [R1+0x64], R152 ;  /* 0x0000649801007387 */ /* 0x0005e20000100800 */
[-C--:B------:R-:W-:Y:S01]  /*18b90*/  IADD3 R149, P6, R149, R63.reuse, RZ ;  /* 0x0000003f95957210 */ /* 0x080fe20007fde0ff */
[----:B------:R-:W-:Y:S01]  /*18ba0*/  IMAD.X R239, R239, 0x1, R64, P1 ;  /* 0x00000001efef7824 */ /* 0x000fe200008e0640 */
[----:B------:R-:W-:Y:S01]  /*18bb0*/  IADD3 R146, P1, R146, R63, RZ ;  /* 0x0000003f92927210 */ /* 0x000fe20007f3e0ff */
[----:B------:R2:W-:Y:S04]  /*18bc0*/  STL [R1+0x5c], R151 ;  /* 0x00005c9701007387 */ /* 0x0005e80000100800 */
[----:B------:R2:W-:Y:S04]  /*18bd0*/  STL [R1+0x80], R207 ;  /* 0x000080cf01007387 */ /* 0x0005e80000100800 */
[----:B------:R2:W-:Y:S01]  /*18be0*/  STL [R1+0x54], R150 ;  /* 0x0000549601007387 */ /* 0x0005e20000100800 */
[----:B------:R-:W-:Y:S03]  /*18bf0*/  HGMMA.64x16x16.F32.BF16 R24, gdesc[UR56].tnspA, R24, gsb0 ;  /* 0x20200000381879f0 */ /* 0x000fe60008001818 */
[----:B------:R2:W-:Y:S04]  /*18c00*/  STL [R1+0x78], R223 ;  /* 0x000078df01007387 */ /* 0x0005e80000100800 */
[----:B------:R2:W-:Y:S04]  /*18c10*/  STL [R1+0x4c], R149 ;  /* 0x00004c9501007387 */ /* 0x0005e80000100800 */
[----:B------:R2:W-:Y:S04]  /*18c20*/  STL [R1+0x70], R239 ;  /* 0x000070ef01007387 */ /* 0x0005e80000100800 */
[----:B------:R2:W-:Y:S01]  /*18c30*/  STL [R1+0x44], R146 ;  /* 0x0000449201007387 */ /* 0x0005e20000100800 */
[----:B------:R-:W-:-:S02]  /*18c40*/  VIADD R2, R2, 0x1 ;  /* 0x0000000102027836 */ /* 0x000fc40000000000 */
[--C-:B---3--:R-:W-:Y:S01]  /*18c50*/  IMAD.X R145, R145, 0x1, R62.reuse, P2 ;  /* 0x0000000191917824 */ /* 0x108fe200010e063e */
[-C--:B------:R-:W-:Y:S01]  /*18c60*/  IADD3 R144, P2, R144, R63.reuse, RZ ;  /* 0x0000003f90907210 */ /* 0x080fe20007f5e0ff */
[--C-:B------:R-:W-:Y:S01]  /*18c70*/  IMAD.X R143, R143, 0x1, R62.reuse, P3 ;  /* 0x000000018f8f7824 */ /* 0x100fe200018e063e */
[-C--:B------:R-:W-:Y:S01]  /*18c80*/  IADD3 R142, P3, R142, R63.reuse, RZ ;  /* 0x0000003f8e8e7210 */ /* 0x080fe20007f7e0ff */
[--C-:B------:R-:W-:Y:S01]  /*18c90*/  IMAD.X R141, R141, 0x1, R62.reuse, P4 ;  /* 0x000000018d8d7824 */ /* 0x100fe200020e063e */
[----:B------:R2:W-:Y:S01]  /*18ca0*/  STL [R1+0x68], R145 ;  /* 0x0000689101007387 */ /* 0x0005e20000100800 */
[-C--:B------:R-:W-:Y:S01]  /*18cb0*/  IADD3 R140, P4, R140, R63.reuse, RZ ;  /* 0x0000003f8c8c7210 */ /* 0x080fe20007f9e0ff */
[--C-:B------:R-:W-:Y:S01]  /*18cc0*/  IMAD.X R139, R139, 0x1, R62.reuse, P5 ;  /* 0x000000018b8b7824 */ /* 0x100fe200028e063e */
[----:B------:R-:W-:Y:S01]  /*18cd0*/  IADD3 R137, P5, R137, R63, RZ ;  /* 0x0000003f89897210 */ /* 0x000fe20007fbe0ff */
[----:B------:R2:W-:Y:S01]  /*18ce0*/  STL [R1+0x3c], R144 ;  /* 0x00003c9001007387 */ /* 0x0005e20000100800 */
[----:B------:R-:W-:-:S03]  /*18cf0*/  IMAD.X R135, R135, 0x1, R62, P6 ;  /* 0x0000000187877824 */ /* 0x000fc600030e063e */
        /* <DEDUP_REMOVED lines=11> */
[----:B------:R-:W-:-:S03]  /*18db0*/  IADD3 R61, P6, R61, R63, RZ ;  /* 0x0000003f3d3d7210 */ /* 0x000fc60007fde0ff */
[----:B------:R2:W-:Y:S01]  /*18dc0*/  STL [R1+0x48], R135 ;  /* 0x0000488701007387 */ /* 0x0005e20000100800 */
[-C--:B------:R-:W-:Y:S02]  /*18dd0*/  IADD3 R60, P1, R60, R63.reuse, RZ ;  /* 0x0000003f3c3c7210 */ /* 0x080fe40007f3e0ff */
[-C--:B------:R-:W-:Y:S01]  /*18de0*/  IADD3 R59, P2, R59, R63.reuse, RZ ;  /* 0x0000003f3b3b7210 */ /* 0x080fe20007f5e0ff */
[----:B------:R2:W-:Y:S01]  /*18df0*/  STL [R1+0x40], R134 ;  /* 0x0000408601007387 */ /* 0x0005e20000100800 */
[----:B------:R-:W-:-:S03]  /*18e00*/  IADD3 R58, P3, R58, R63, RZ ;  /* 0x0000003f3a3a7210 */ /* 0x000fc60007f7e0ff */
[----:B------:R2:W-:Y:S04]  /*18e10*/  STL [R1+0x38], R133 ;  /* 0x0000388501007387 */ /* 0x0005e80000100800 */
[----:B------:R2:W-:Y:S01]  /*18e20*/  STL [R1+0x30], R132 ;  /* 0x0000308401007387 */ /* 0x0005e20000100800 */
[----:B------:R-:W-:-:S03]  /*18e30*/  IMAD.X R49, R49, 0x1, R62, P6 ;  /* 0x0000000131317824 */ /* 0x000fc600030e063e */
[----:B------:R2:W-:Y:S01]  /*18e40*/  STL [R1+0x28], R131 ;  /* 0x0000288301007387 */ /* 0x0005e20000100800 */
[----:B------:R-:W-:-:S03]  /*18e50*/  IMAD.X R47, R47, 0x1, R62, P1 ;  /* 0x000000012f2f7824 */ /* 0x000fc600008e063e */
[----:B------:R2:W-:Y:S01]  /*18e60*/  STL [R1+0x20], R130 ;  /* 0x0000208201007387 */ /* 0x0005e20000100800 */
[--C-:B------:R-:W-:Y:S01]  /*18e70*/  IMAD.X R45, R45, 0x1, R62.reuse, P2 ;  /* 0x000000012d2d7824 */ /* 0x100fe200010e063e */
[-C--:B------:R-:W-:Y:S01]  /*18e80*/  IADD3 R57, P4, R57, R63.reuse, RZ ;  /* 0x0000003f39397210 */ /* 0x080fe20007f9e0ff */
[----:B------:R-:W-:Y:S01]  /*18e90*/  IMAD.X R43, R43, 0x1, R62, P3 ;  /* 0x000000012b2b7824 */ /* 0x000fe200018e063e */
[-C--:B------:R-:W-:Y:S02]  /*18ea0*/  IADD3 R56, P5, R56, R63.reuse, RZ ;  /* 0x0000003f38387210 */ /* 0x080fe40007fbe0ff */
[-C--:B------:R-:W-:Y:S02]  /*18eb0*/  IADD3 R55, P6, R55, R63.reuse, RZ ;  /* 0x0000003f37377210 */ /* 0x080fe40007fde0ff */
[-C--:B------:R-:W-:Y:S02]  /*18ec0*/  IADD3 R54, P1, R54, R63.reuse, RZ ;  /* 0x0000003f36367210 */ /* 0x080fe40007f3e0ff */
[----:B------:R-:W-:-:S02]  /*18ed0*/  IADD3 R53, P2, R53, R63, RZ ;  /* 0x0000003f35357210 */ /* 0x000fc40007f5e0ff */
[-C--:B------:R-:W-:Y:S02]  /*18ee0*/  IADD3 R52, P3, R52, R63.reuse, RZ ;  /* 0x0000003f34347210 */ /* 0x080fe40007f7e0ff */
[----:B------:R-:W-:Y:S01]  /*18ef0*/  ISETP.NE.U32.AND P0, PT, R2, R98, PT ;  /* 0x000000620200720c */ /* 0x000fe20003f05070 */
[--C-:B------:R-:W-:Y:S01]  /*18f00*/  IMAD.X R41, R41, 0x1, R62.reuse, P4 ;  /* 0x0000000129297824 */ /* 0x100fe200020e063e */
[-C--:B------:R-:W-:Y:S01]  /*18f10*/  IADD3 R51, P4, R51, R63.reuse, RZ ;  /* 0x0000003f33337210 */ /* 0x080fe20007f9e0ff */
        /* <DEDUP_REMOVED lines=20> */
[----:B------:R-:W-:Y:S01]  /*19060*/  IMAD.X R3, R3, 0x1, R62, P3 ;  /* 0x0000000103037824 */ /* 0x000fe200018e063e */
[----:B------:R-:W-:Y:S01]  /*19070*/  IADD3 R14, P3, R14, R63, RZ ;  /* 0x0000003f0e0e7210 */ /* 0x000fe20007f7e0ff */
[----:B------:R-:W-:-:S02]  /*19080*/  WARPGROUP.DEPBAR.LE gsb0, 0x0 ;  /* 0x00008000000079c5 */ /* 0x000fc40000010000 */
[----:B------:R-:W-:Y:S02]  /*19090*/  R2UR UR9, R86 ;  /* 0x00000000560972ca */ /* 0x000fe400000e0000 */
[----:B------:R-:W-:Y:S02]  /*190a0*/  R2UR UR8, R87 ;  /* 0x00000000570872ca */ /* 0x000fe400000e0000 */
[----:B------:R-:W-:Y:S02]  /*190b0*/  R2UR UR49, R90 ;  /* 0x000000005a3172ca */ /* 0x000fe400000e0000 */
[----:B------:R-:W-:Y:S02]  /*190c0*/  R2UR UR48, R91 ;  /* 0x000000005b3072ca */ /* 0x000fe400000e0000 */
[----:B------:R-:W-:Y:S02]  /*190d0*/  R2UR UR53, R94 ;  /* 0x000000005e3572ca */ /* 0x000fe400000e0000 */
[----:B------:R-:W-:-:S02]  /*190e0*/  R2UR UR52, R95 ;  /* 0x000000005f3472ca */ /* 0x000fc400000e0000 */
[----:B------:R-:W-:Y:S02]  /*190f0*/  R2UR UR59, R96 ;  /* 0x00000000603b72ca */ /* 0x000fe400000e0000 */
[----:B------:R-:W-:Y:S01]  /*19100*/  R2UR UR58, R97 ;  /* 0x00000000613a72ca */ /* 0x000fe200000e0000 */
[--C-:B------:R-:W-:Y:S02]  /*19110*/  IMAD.X R0, R0, 0x1, R62.reuse, P4 ;  /* 0x0000000100007824 */ /* 0x100fe400020e063e */
[--C-:B------:R-:W-:Y:S02]  /*19120*/  IMAD.X R12, R12, 0x1, R62.reuse, P5 ;  /* 0x000000010c0c7824 */ /* 0x100fe400028e063e */
[--C-:B------:R-:W-:Y:S02]  /*19130*/  IMAD.X R10, R10, 0x1, R62.reuse, P6 ;  /* 0x000000010a0a7824 */ /* 0x100fe400030e063e */
[--C-:B------:R-:W-:Y:S02]  /*19140*/  IMAD.X R8, R8, 0x1, R62.reuse, P1 ;  /* 0x0000000108087824 */ /* 0x100fe400008e063e */
[----:B------:R-:W-:-:S02]  /*19150*/  IMAD.X R6, R6, 0x1, R62, P2 ;  /* 0x0000000106067824 */ /* 0x000fc400010e063e */
[----:B------:R-:W-:Y:S01]  /*19160*/  IMAD.X R4, R4, 0x1, R62, P3 ;  /* 0x0000000104047824 */ /* 0x000fe200018e063e */
[----:B--2---:R-:W-:Y:S06]  /*19170*/  @P0 BRA `(.L_x_1) ;  /* 0xfffffef8005c0947 */ /* 0x004fec000383ffff */
[----:B------:R-:W-:Y:S02]  /*19180*/  F2FP.BF16.F32.PACK_AB R31, R31, R30 ;  /* 0x0000001e1f1f723e */ /* 0x000fe400000010ff */
[----:B------:R-:W-:Y:S02]  /*19190*/  F2FP.BF16.F32.PACK_AB R27, R27, R26 ;  /* 0x0000001a1b1b723e */ /* 0x000fe400000010ff */
[----:B------:R-:W-:Y:S02]  /*191a0*/  F2FP.BF16.F32.PACK_AB R30, R29, R28 ;  /* 0x0000001c1d1e723e */ /* 0x000fe400000010ff */
[----:B------:R-:W-:Y:S02]  /*191b0*/  F2FP.BF16.F32.PACK_AB R26, R25, R24 ;  /* 0x00000018191a723e */ /* 0x000fe400000010ff */
[----:B------:R-:W-:Y:S02]  /*191c0*/  F2FP.BF16.F32.PACK_AB R29, R39, R38 ;  /* 0x00000026271d723e */ /* 0x000fe400000010ff */
[----:B------:R-:W-:-:S02]  /*191d0*/  F2FP.BF16.F32.PACK_AB R28, R37, R36 ;  /* 0x00000024251c723e */ /* 0x000fc400000010ff */
[----:B------:R-:W-:Y:S02]  /*191e0*/  F2FP.BF16.F32.PACK_AB R25, R35, R34 ;  /* 0x000000222319723e */ /* 0x000fe400000010ff */
[----:B------:R-:W-:-:S07]  /*191f0*/  F2FP.BF16.F32.PACK_AB R24, R33, R32 ;  /* 0x000000202118723e */ /* 0x000fce00000010ff */
.L_x_0:
[----:B------:R-:W2:Y:S01]  /*19200*/  LDL.LU R4, [R1+0x89c] ;  /* 0x00089c0001047983 */ /* 0x000ea20000300800 */
[----:B------:R-:W0:Y:S01]  /*19210*/  S2R R2, SR_TID.X ;  /* 0x0000000000027919 */ /* 0x000e220000002100 */
[----:B------:R-:W1:Y:S01]  /*19220*/  S2R R7, SR_CgaCtaId ;  /* 0x0000000000077919 */ /* 0x000e620000008800 */
[----:B------:R-:W-:Y:S01]  /*19230*/  MOV R6, 0x400 ;  /* 0x0000040000067802 */ /* 0x000fe20000000f00 */
[----:B------:R-:W3:Y:S01]  /*19240*/  LDC.64 R34, c[0x0][0x228] ;  /* 0x00008a00ff227b82 */ /* 0x000ee20000000a00 */
[----:B------:R-:W4:Y:S01]  /*19250*/  LDL.LU R20, [R1+0x870] ;  /* 0x0008700001147983 */ /* 0x000f220000300800 */
[----:B------:R-:W5:Y:S06]  /*19260*/  S2R R5, SR_TID.X ;  /* 0x0000000000057919 */ /* 0x000f6c0000002100 */
[----:B------:R-:W3:Y:S08]  /*19270*/  LDC.64 R22, c[0x0][0x220] ;  /* 0x00008800ff167b82 */ /* 0x000ef00000000a00 */
[----:B------:R-:W4:Y:S01]  /*19280*/  LDC R33, c[0x0][0x248] ;  /* 0x00009200ff217b82 */ /* 0x000f220000000800 */
[----:B0-----:R-:W-:-:S02]  /*19290*/  IMAD.SHL.U32 R0, R2, 0x10, RZ ;  /* 0x0000001002007824 */ /* 0x001fc400078e00ff */
[C---:B------:R-:W-:Y:S02]  /*192a0*/  IMAD.SHL.U32 R3, R2.reuse, 0x40, RZ ;  /* 0x0000004002037824 */ /* 0x040fe400078e00ff */
[----:B------:R-:W-:Y:S01]  /*192b0*/  IMAD.SHL.U32 R2, R2, 0x8, RZ ;  /* 0x0000000802027824 */ /* 0x000fe200078e00ff */
[----:B------:R-:W-:Y:S02]  /*192c0*/  LOP3.LUT R0, R0, 0xf0, RZ, 0xc0, !PT ;  /* 0x000000f000007812 */ /* 0x000fe400078ec0ff */
[----:B------:R-:W-:Y:S02]  /*192d0*/  LOP3.LUT R3, R3, 0x400, RZ, 0xc0, !PT ;  /* 0x0000040003037812 */ /* 0x000fe400078ec0ff */
[----:B-1----:R-:W-:Y:S02]  /*192e0*/  LEA R6, R7, R6, 0x18 ;  /* 0x0000000607067211 */ /* 0x002fe400078ec0ff */
[----:B------:R-:W-:Y:S02]  /*192f0*/  LOP3.LUT R2, R2, 0x300, RZ, 0xc0, !PT ;  /* 0x0000030002027812 */ /* 0x000fe400078ec0ff */
[----:B------:R-:W-:-:S02]  /*19300*/  IADD3 R3, R3, R6, R0 ;  /* 0x0000000603037210 */ /* 0x000fc40007ffe000 */
[----:B-----5:R-:W-:Y:S01]  /*19310*/  LOP3.LUT R5, R5, 0x7f, RZ, 0xc0, !PT ;  /* 0x0000007f05057812 */ /* 0x020fe200078ec0ff */
[----:B------:R-:W2:Y:S02]  /*19320*/  LDC R0, c[0x0][0x244] ;  /* 0x00009100ff007b82 */ /* 0x000ea40000000800 */
[----:B------:R-:W-:-:S06]  /*19330*/  IMAD.IADD R9, R2, 0x1, R3 ;  /* 0x0000000102097824 */ /* 0x000fcc00078e0203 */
[----:B------:R-:W-:Y:S01]  /*19340*/  BAR.SYNC.DEFER_BLOCKING 0x0 ;  /* 0x0000000000007b1d */ /* 0x000fe20000010000 */
[----:B------:R-:W-:-:S05]  /*19350*/  IMAD R10, R5, 0x10, R6 ;  /* 0x00000010050a7824 */ /* 0x000fca00078e0206 */
[----:B------:R-:W-:Y:S02]  /*19360*/  STSM.16.M88.4 [R9], R24 ;  /* 0x0000001809007844 */ /* 0x000fe40000000200 */
[----:B------:R-:W-:Y:S06]  /*19370*/  BAR.SYNC.DEFER_BLOCKING 0x0 ;  /* 0x0000000000007b1d */ /* 0x000fec0000010000 */
[----:B------:R-:W0:Y:S02]  /*19380*/  LDS.128 R12, [R10] ;  /* 0x000000000a0c7984 */ /* 0x000e240000000c00 */
[----:B------:R-:W-:Y:S06]  /*19390*/  BAR.SYNC.DEFER_BLOCKING 0x0 ;  /* 0x0000000000007b1d */ /* 0x000fec0000010000 */
[----:B------:R-:W-:Y:S01]  /*193a0*/  STSM.16.M88.4 [R9], R28 ;  /* 0x0000001c09007844 */ /* 0x000fe20000000200 */
[C---:B--2---:R-:W-:Y:S01]  /*193b0*/  IMAD R0, R4.reuse, R0, RZ ;  /* 0x0000000004007224 */ /* 0x044fe200078e02ff */
[----:B------:R-:W-:Y:S01]  /*193c0*/  BAR.SYNC.DEFER_BLOCKING 0x0 ;  /* 0x0000000000007b1d */ /* 0x000fe20000010000 */
[----:B---3--:R-:W-:-:S03]  /*193d0*/  ISETP.GE.AND P0, PT, R4, R34, PT ;  /* 0x000000220400720c */ /* 0x008fc60003f06270 */
[----:B------:R-:W-:-:S04]  /*193e0*/  LEA R21, P1, R0, R22, 0x1 ;  /* 0x0000001600157211 */ /* 0x000fc800078208ff */
[----:B------:R-:W-:Y:S01]  /*193f0*/  LEA.HI.X.SX32 R23, R0, R23, 0x1, P1 ;  /* 0x0000001700177211 */ /* 0x000fe200008f0eff */
[C---:B----4-:R-:W-:Y:S01]  /*19400*/  VIADD R2, R20.reuse, 0x1 ;  /* 0x0000000114027836 */ /* 0x050fe20000000000 */
[C---:B------:R-:W-:Y:S01]  /*19410*/  ISETP.LT.AND P5, PT, R20.reuse, R35, !P0 ;  /* 0x000000231400720c */ /* 0x040fe200047a1270 */
[C---:B------:R-:W-:Y:S02]  /*19420*/  IMAD R3, R20.reuse, R33, RZ ;  /* 0x0000002114037224 */ /* 0x040fe400078e02ff */
[----:B------:R-:W-:Y:S01]  /*19430*/  VIADD R4, R20, 0x3 ;  /* 0x0000000314047836 */ /* 0x000fe20000000000 */
[-C--:B------:R-:W-:Y:S01]  /*19440*/  ISETP.LT.AND P4, PT, R2, R35.reuse, !P0 ;  /* 0x000000230200720c */ /* 0x080fe20004781270 */
[----:B------:R-:W-:Y:S02]  /*19450*/  VIADD R2, R20, 0x2 ;  /* 0x0000000214027836 */ /* 0x000fe40000000000 */
[C-C-:B------:R-:W-:Y:S01]  /*19460*/  IMAD.IADD R0, R3.reuse, 0x1, R33.reuse ;  /* 0x0000000103007824 */ /* 0x140fe200078e0221 */
[-C--:B------:R-:W-:Y:S01]  /*19470*/  ISETP.LT.AND P2, PT, R4, R35.reuse, !P0 ;  /* 0x000000230400720c */ /* 0x080fe20004741270 */
[----:B------:R-:W-:Y:S01]  /*19480*/  VIADD R6, R20, 0x4 ;  /* 0x0000000414067836 */ /* 0x000fe20000000000 */
[----:B------:R-:W-:Y:S01]  /*19490*/  ISETP.LT.AND P3, PT, R2, R35, !P0 ;  /* 0x000000230200720c */ /* 0x000fe20004761270 */
[----:B------:R-:W-:Y:S01]  /*194a0*/  IMAD.IADD R8, R0, 0x1, R33 ;  /* 0x0000000100087824 */ /* 0x000fe200078e0221 */
[-C--:B------:R-:W-:Y:S01]  /*194b0*/  LEA R2, P1, R3, R21.reuse, 0x1 ;  /* 0x0000001503027211 */ /* 0x080fe200078208ff */
[----:B------:R-:W-:Y:S01]  /*194c0*/  VIADD R16, R20, 0x5 ;  /* 0x0000000514107836 */ /* 0x000fe20000000000 */
[----:B------:R-:W-:-:S02]  /*194d0*/  LEA R4, P6, R0, R21, 0x1 ;  /* 0x0000001500047211 */ /* 0x000fc400078c08ff */
[----:B------:R-:W-:Y:S02]  /*194e0*/  LEA.HI.X.SX32 R3, R3, R23, 0x1, P1 ;  /* 0x0000001703037211 */ /* 0x000fe400008f0eff */
[----:B------:R-:W-:Y:S02]  /*194f0*/  ISETP.LT.AND P1, PT, R6, R35, !P0 ;  /* 0x000000230600720c */ /* 0x000fe40004721270 */
[----:B------:R-:W-:Y:S01]  /*19500*/  LEA.HI.X.SX32 R5, R0, R23, 0x1, P6 ;  /* 0x0000001700057211 */ /* 0x000fe200030f0eff */
[----:B0-----:R0:W-:Y:S01]  /*19510*/  @P5 STG.E.U16 desc[UR60][R2.64], R12 ;  /* 0x0000000c02005986 */ /* 0x0011e2000c10153c */
[----:B------:R-:W-:Y:S01]  /*19520*/  LEA R6, P6, R8, R21, 0x1 ;  /* 0x0000001508067211 */ /* 0x000fe200078c08ff */
[----:B------:R-:W-:Y:S01]  /*19530*/  VIADD R0, R20, 0x6 ;  /* 0x0000000614007836 */ /* 0x000fe20000000000 */
[----:B------:R-:W-:Y:S02]  /*19540*/  ISETP.LT.AND P5, PT, R16, R35, !P0 ;  /* 0x000000231000720c */ /* 0x000fe400047a1270 */
[C---:B------:R-:W-:Y:S01]  /*19550*/  LEA.HI.X.SX32 R7, R8.reuse, R23, 0x1, P6 ;  /* 0x0000001708077211 */ /* 0x040fe200030f0eff */
[----:B------:R-:W-:Y:S01]  /*19560*/  IMAD.IADD R8, R8, 0x1, R33 ;  /* 0x0000000108087824 */ /* 0x000fe200078e0221 */
[----:B------:R1:W2:Y:S01]  /*19570*/  LDS.128 R16, [R10] ;  /* 0x000000000a107984 */ /* 0x0002a20000000c00 */
[----:B0-----:R-:W-:Y:S01]  /*19580*/  PRMT R3, R12, 0x7632, R3 ;  /* 0x000076320c037816 */ /* 0x001fe20000000003 */
[----:B------:R-:W-:-:S02]  /*19590*/  VIADD R12, R20, 0x7 ;  /* 0x00000007140c7836 */ /* 0x000fc40000000000 */
[----:B------:R-:W-:Y:S01]  /*195a0*/  LEA R2, P6, R8, R21, 0x1 ;  /* 0x0000001508027211 */ /* 0x000fe200078c08ff */
[----:B-1----:R-:W-:Y:S01]  /*195b0*/  VIADD R10, R20, 0xa ;  /* 0x0000000a140a7836 */ /* 0x002fe20000000000 */
[----:B------:R0:W-:Y:S01]  /*195c0*/  @P4 STG.E.U16 desc[UR60][R4.64], R3 ;  /* 0x0000000304004986 */ /* 0x0001e2000c10153c */
[-C--:B------:R-:W-:Y:S01]  /*195d0*/  ISETP.LT.AND P4, PT, R0, R35.reuse, !P0 ;  /* 0x000000230000720c */ /* 0x080fe20004781270 */
[--C-:B------:R-:W-:Y:S02]  /*195e0*/  IMAD.IADD R0, R8, 0x1, R33.reuse ;  /* 0x0000000108007824 */ /* 0x100fe400078e0221 */
[----:B------:R1:W-:Y:S01]  /*195f0*/  @P3 STG.E.U16 desc[UR60][R6.64], R13 ;  /* 0x0000000d06003986 */ /* 0x0003e2000c10153c */
[----:B------:R-:W-:Y:S02]  /*19600*/  ISETP.LT.AND P3, PT, R12, R35, !P0 ;  /* 0x000000230c00720c */ /* 0x000fe40004761270 */
[----:B0-----:R-:W-:Y:S01]  /*19610*/  LEA.HI.X.SX32 R3, R8, R23, 0x1, P6 ;  /* 0x0000001708037211 */ /* 0x001fe200030f0eff */
[----:B------:R-:W-:Y:S01]  /*19620*/  VIADD R4, R20, 0x8 ;  /* 0x0000000814047836 */ /* 0x000fe20000000000 */
[C---:B------:R-:W-:Y:S01]  /*19630*/  LEA R8, P6, R0.reuse, R21, 0x1 ;  /* 0x0000001500087211 */ /* 0x040fe200078c08ff */
[----:B------:R-:W-:Y:S01]  /*19640*/  IMAD.IADD R5, R0, 0x1, R33 ;  /* 0x0000000100057824 */ /* 0x000fe200078e0221 */
[----:B-1----:R-:W-:Y:S01]  /*19650*/  PRMT R7, R13, 0x7632, R7 ;  /* 0x000076320d077816 */ /* 0x002fe20000000007 */
[----:B------:R-:W-:Y:S01]  /*19660*/  VIADD R6, R20, 0x9 ;  /* 0x0000000914067836 */ /* 0x000fe20000000000 */
[----:B------:R-:W-:Y:S01]  /*19670*/  LEA.HI.X.SX32 R9, R0, R23, 0x1, P6 ;  /* 0x0000001700097211 */ /* 0x000fe200030f0eff */
[----:B------:R-:W-:-:S02]  /*19680*/  IMAD.IADD R0, R5, 0x1, R33 ;  /* 0x0000000105007824 */ /* 0x000fc400078e0221 */
[----:B------:R0:W-:Y:S01]  /*19690*/  @P2 STG.E.U16 desc[UR60][R2.64], R7 ;  /* 0x0000000702002986 */ /* 0x0001e2000c10153c */
[----:B------:R-:W-:Y:S02]  /*196a0*/  ISETP.LT.AND P2, PT, R4, R35, !P0 ;  /* 0x000000230400720c */ /* 0x000fe40004741270 */
[C---:B------:R-:W-:Y:S01]  /*196b0*/  LEA R4, P6, R5.reuse, R21, 0x1 ;  /* 0x0000001505047211 */ /* 0x040fe200078c08ff */
[----:B------:R1:W-:Y:S01]  /*196c0*/  @P1 STG.E.U16 desc[UR60][R8.64], R14 ;  /* 0x0000000e08001986 */ /* 0x0003e2000c10153c */
[----:B------:R-:W-:Y:S02]  /*196d0*/  ISETP.LT.AND P1, PT, R6, R35, !P0 ;  /* 0x000000230600720c */ /* 0x000fe40004721270 */
[----:B------:R-:W-:Y:S02]  /*196e0*/  LEA.HI.X.SX32 R5, R5, R23, 0x1, P6 ;  /* 0x0000001705057211 */ /* 0x000fe400030f0eff */
[C---:B------:R-:W-:Y:S01]  /*196f0*/  LEA R6, P6, R0.reuse, R21, 0x1 ;  /* 0x0000001500067211 */ /* 0x040fe200078c08ff */
[----:B0-----:R-:W-:-:S03]  /*19700*/  IMAD.IADD R3, R0, 0x1, R33 ;  /* 0x0000000100037824 */ /* 0x001fc600078e0221 */
[----:B------:R-:W-:Y:S02]  /*19710*/  LEA.HI.X.SX32 R7, R0, R23, 0x1, P6 ;  /* 0x0000001700077211 */ /* 0x000fe400030f0eff */
[----:B-1----:R-:W-:Y:S01]  /*19720*/  PRMT R9, R14, 0x7632, R9 ;  /* 0x000076320e097816 */ /* 0x002fe20000000009 */
[----:B------:R-:W-:Y:S01]  /*19730*/  VIADD R8, R20, 0xb ;  /* 0x0000000b14087836 */ /* 0x000fe20000000000 */
[C---:B------:R-:W-:Y:S01]  /*19740*/  LEA R2, P6, R3.reuse, R21, 0x1 ;  /* 0x0000001503027211 */ /* 0x040fe200078c08ff */
[C-C-:B------:R-:W-:Y:S02]  /*19750*/  IMAD.IADD R0, R3.reuse, 0x1, R33.reuse ;  /* 0x0000000103007824 */ /* 0x140fe400078e0221 */
[----:B------:R0:W-:Y:S01]  /*19760*/  @P5 STG.E.U16 desc[UR60][R4.64], R9 ;  /* 0x0000000904005986 */ /* 0x0001e2000c10153c */
[----:B------:R-:W-:Y:S02]  /*19770*/  LEA.HI.X.SX32 R3, R3, R23, 0x1, P6 ;  /* 0x0000001703037211 */ /* 0x000fe400030f0eff */
[-C--:B------:R-:W-:Y:S01]  /*19780*/  ISETP.LT.AND P5, PT, R10, R35.reuse, !P0 ;  /* 0x000000230a00720c */ /* 0x080fe200047a1270 */
[----:B------:R1:W-:Y:S01]  /*19790*/  @P4 STG.E.U16 desc[UR60][R6.64], R15 ;  /* 0x0000000f06004986 */ /* 0x0003e2000c10153c */
[----:B------:R-:W-:Y:S01]  /*197a0*/  ISETP.LT.AND P4, PT, R8, R35, !P0 ;  /* 0x000000230800720c */ /* 0x000fe20004781270 */
[----:B------:R-:W-:Y:S01]  /*197b0*/  VIADD R10, R20, 0xc ;  /* 0x0000000c140a7836 */ /* 0x000fe20000000000 */
[C---:B------:R-:W-:Y:S01]  /*197c0*/  LEA R8, P6, R0.reuse, R21, 0x1 ;  /* 0x0000001500087211 */ /* 0x040fe200078c08ff */
[----:B0-----:R-:W-:-:S03]  /*197d0*/  IMAD.IADD R5, R0, 0x1, R33 ;  /* 0x0000000100057824 */ /* 0x001fc600078e0221 */
[----:B------:R-:W-:Y:S02]  /*197e0*/  LEA.HI.X.SX32 R9, R0, R23, 0x1, P6 ;  /* 0x0000001700097211 */ /* 0x000fe400030f0eff */
[----:B-1----:R-:W-:Y:S01]  /*197f0*/  PRMT R7, R15, 0x7632, R7 ;  /* 0x000076320f077816 */ /* 0x002fe20000000007 */
[C-C-:B------:R-:W-:Y:S01]  /*19800*/  IMAD.IADD R0, R5.reuse, 0x1, R33.reuse ;  /* 0x0000000105007824 */ /* 0x140fe200078e0221 */
[C---:B------:R-:W-:Y:S01]  /*19810*/  LEA R4, P6, R5.reuse, R21, 0x1 ;  /* 0x0000001505047211 */ /* 0x040fe200078c08ff */
[----:B------:R-:W-:Y:S02]  /*19820*/  VIADD R6, R20, 0xd ;  /* 0x0000000d14067836 */ /* 0x000fe40000000000 */
[----:B------:R0:W-:Y:S01]  /*19830*/  @P3 STG.E.U16 desc[UR60][R2.64], R7 ;  /* 0x0000000702003986 */ /* 0x0001e2000c10153c */
[----:B------:R-:W-:Y:S01]  /*19840*/  ISETP.LT.AND P3, PT, R10, R35, !P0 ;  /* 0x000000230a00720c */ /* 0x000fe20004761270 */
[--C-:B------:R-:W-:Y:S01]  /*19850*/  IMAD.IADD R10, R0, 0x1, R33.reuse ;  /* 0x00000001000a7824 */ /* 0x100fe200078e0221 */
[----:B------:R-:W-:Y:S01]  /*19860*/  LEA.HI.X.SX32 R5, R5, R23, 0x1, P6 ;  /* 0x0000001705057211 */ /* 0x000fe200030f0eff */
[----:B--2---:R1:W-:Y:S01]  /*19870*/  @P2 STG.E.U16 desc[UR60][R8.64], R16 ;  /* 0x0000001008002986 */ /* 0x0043e2000c10153c */
[----:B------:R-:W-:Y:S01]  /*19880*/  ISETP.LT.AND P2, PT, R6, R35, !P0 ;  /* 0x000000230600720c */ /* 0x000fe20004741270 */
[----:B------:R-:W-:Y:S01]  /*19890*/  IMAD.IADD R11, R10, 0x1, R33 ;  /* 0x000000010a0b7824 */ /* 0x000fe200078e0221 */
[----:B------:R-:W-:-:S02]  /*198a0*/  LEA R6, P6, R0, R21, 0x1 ;  /* 0x0000001500067211 */ /* 0x000fc400078c08ff */
[----:B0-----:R-:W-:Y:S02]  /*198b0*/  PRMT R3, R16, 0x7632, R3 ;  /* 0x0000763210037816 */ /* 0x001fe40000000003 */
[----:B------:R-:W-:Y:S01]  /*198c0*/  LEA.HI.X.SX32 R7, R0, R23, 0x1, P6 ;  /* 0x0000001700077211 */ /* 0x000fe200030f0eff */
[C-C-:B------:R-:W-:Y:S01]  /*198d0*/  IMAD.IADD R0, R11.reuse, 0x1, R33.reuse ;  /* 0x000000010b007824 */ /* 0x140fe200078e0221 */
[CC--:B-1----:R-:W-:Y:S01]  /*198e0*/  LEA R8, P6, R11.reuse, R21.reuse, 0x1 ;  /* 0x000000150b087211 */ /* 0x0c2fe200078c08ff */
[----:B------:R0:W-:Y:S01]  /*198f0*/  @P1 STG.E.U16 desc[UR60][R4.64], R3 ;  /* 0x0000000304001986 */ /* 0x0001e2000c10153c */
[----:B------:R-:W-:Y:S01]  /*19900*/  LEA R2, P1, R10, R21, 0x1 ;  /* 0x000000150a027211 */ /* 0x000fe200078208ff */
[----:B------:R-:W-:Y:S01]  /*19910*/  IMAD.IADD R13, R0, 0x1, R33 ;  /* 0x00000001000d7824 */ /* 0x000fe200078e0221 */
[----:B------:R-:W-:Y:S01]  /*19920*/  LEA.HI.X.SX32 R9, R11, R23, 0x1, P6 ;  /* 0x000000170b097211 */ /* 0x000fe200030f0eff */
[C---:B------:R-:W-:Y:S01]  /*19930*/  VIADD R16, R20.reuse, 0xe ;  /* 0x0000000e14107836 */ /* 0x040fe20000000000 */
[----:B------:R1:W-:Y:S01]  /*19940*/  @P5 STG.E.U16 desc[UR60][R6.64], R17 ;  /* 0x0000001106005986 */ /* 0x0003e2000c10153c */
[----:B------:R-:W-:-:S02]  /*19950*/  VIADD R20, R20, 0xf ;  /* 0x0000000f14147836 */ /* 0x000fc40000000000 */
[C---:B------:R-:W-:Y:S01]  /*19960*/  IMAD.IADD R14, R13.reuse, 0x1, R33 ;  /* 0x000000010d0e7824 */ /* 0x040fe200078e0221 */
[----:B0-----:R-:W-:Y:S02]  /*19970*/  LEA.HI.X.SX32 R3, R10, R23, 0x1, P1 ;  /* 0x000000170a037211 */ /* 0x001fe400008f0eff */
[CC--:B------:R-:W-:Y:S02]  /*19980*/  LEA R4, P1, R13.reuse, R21.reuse, 0x1 ;  /* 0x000000150d047211 */ /* 0x0c0fe400078208ff */
[----:B------:R-:W-:Y:S02]  /*19990*/  LEA R10, P6, R0, R21, 0x1 ;  /* 0x00000015000a7211 */ /* 0x000fe400078c08ff */
[----:B------:R-:W-:Y:S02]  /*199a0*/  LEA.HI.X.SX32 R5, R13, R23, 0x1, P1 ;  /* 0x000000170d057211 */ /* 0x000fe400008f0eff */
[-C--:B------:R-:W-:Y:S02]  /*199b0*/  ISETP.LT.AND P1, PT, R16, R35.reuse, !P0 ;  /* 0x000000231000720c */ /* 0x080fe40004721270 */
[----:B------:R-:W-:-:S02]  /*199c0*/  ISETP.LT.AND P0, PT, R20, R35, !P0 ;  /* 0x000000231400720c */ /* 0x000fc40004701270 */
[----:B------:R-:W-:Y:S02]  /*199d0*/  LEA.HI.X.SX32 R11, R0, R23, 0x1, P6 ;  /* 0x00000017000b7211 */ /* 0x000fe400030f0eff */
[----:B------:R-:W-:Y:S02]  /*199e0*/  PRMT R0, R17, 0x7632, R0 ;  /* 0x0000763211007816 */ /* 0x000fe40000000000 */
[----:B-1----:R-:W-:Y:S02]  /*199f0*/  PRMT R7, R18, 0x7632, R7 ;  /* 0x0000763212077816 */ /* 0x002fe40000000007 */
[C---:B------:R-:W-:Y:S01]  /*19a00*/  LEA R12, P6, R14.reuse, R21, 0x1 ;  /* 0x000000150e0c7211 */ /* 0x040fe200078c08ff */
[----:B------:R0:W-:Y:S03]  /*19a10*/  @P4 STG.E.U16 desc[UR60][R2.64], R0 ;  /* 0x0000000002004986 */ /* 0x0001e6000c10153c */
[----:B------:R-:W-:Y:S01]  /*19a20*/  LEA.HI.X.SX32 R13, R14, R23, 0x1, P6 ;  /* 0x000000170e0d7211 */ /* 0x000fe200030f0eff */
[----:B------:R0:W-:Y:S04]  /*19a30*/  @P3 STG.E.U16 desc[UR60][R8.64], R18 ;  /* 0x0000001208003986 */ /* 0x0001e8000c10153c */
[----:B------:R0:W-:Y:S04]  /*19a40*/  @P2 STG.E.U16 desc[UR60][R10.64], R7 ;  /* 0x000000070a002986 */ /* 0x0001e8000c10153c */
[----:B------:R0:W-:Y:S01]  /*19a50*/  @P1 STG.E.U16 desc[UR60][R4.64], R19 ;  /* 0x0000001304001986 */ /* 0x0001e2000c10153c */
[----:B------:R-:W-:Y:S05]  /*19a60*/  @!P0 EXIT ;  /* 0x000000000000894d */ /* 0x000fea0003800000 */
[----:B------:R-:W-:-:S05]  /*19a70*/  PRMT R6, R19, 0x7632, R6 ;  /* 0x0000763213067816 */ /* 0x000fca0000000006 */
[----:B------:R-:W-:Y:S01]  /*19a80*/  STG.E.U16 desc[UR60][R12.64], R6 ;  /* 0x000000060c007986 */ /* 0x000fe2000c10153c */
[----:B------:R-:W-:Y:S05]  /*19a90*/  EXIT ;  /* 0x000000000000794d */ /* 0x000fea0003800000 */
.L_x_2:
[----:B------:R-:W-:-:S00]  /*19aa0*/  BRA `(.L_x_2) ;  /* 0xfffffffc00fc7947 */ /* 0x000fc0000383ffff */
[----:B------:R-:W-:-:S00]  /*19ab0*/  NOP ;  /* 0x0000000000007918 */ /* 0x000fc00000000000 */
        /* <DEDUP_REMOVED lines=12> */
.L_x_3:


//--------------------- .nv.shared.matmul_kernel  --------------------------
	.section	.nv.shared.matmul_kernel,"aw",@nobits
	.sectionflags	@""
	.align	16
	.zero		1024


//--------------------- .nv.shared.reserved.0     --------------------------
	.section	.nv.shared.reserved.0,"aw",@nobits
	.weak		__nv_reservedSMEM_offset_0_alias
	.size		__nv_reservedSMEM_offset_0_alias, 0, 0
	.other		__nv_reservedSMEM_offset_0_alias,@"STO_CUDA_RESERVED_SHARED STV_DEFAULT"
__nv_reservedSMEM_offset_0_alias:
	.zero		0


//--------------------- .nv.constant0.matmul_kernel --------------------------
	.section	.nv.constant0.matmul_kernel,"a",@progbits
	.sectionflags	@""
	.align	4
.nv.constant0.matmul_kernel:
	.zero		608


//--------------------- SYMBOLS --------------------------

	.type		.nv.reservedSmem.offset0,@object
	.size		.nv.reservedSmem.offset0,0x4
